//
// Generated by NVIDIA NVVM Compiler
//
// Compiler Build ID: CL-36424714
// Cuda compilation tools, release 13.0, V13.0.88
// Based on NVVM 20.0.0
//

.version 9.0
.target sm_100
.address_size 64

	// .globl	kernel_MLEFit
.func  (.param .b64 func_retval0) __internal_accurate_pow
(
	.param .b64 __internal_accurate_pow_param_0
)
;

.visible .entry kernel_MLEFit(
	.param .u64 .ptr .align 1 kernel_MLEFit_param_0,
	.param .f32 kernel_MLEFit_param_1,
	.param .u32 kernel_MLEFit_param_2,
	.param .u32 kernel_MLEFit_param_3,
	.param .u64 .ptr .align 1 kernel_MLEFit_param_4,
	.param .u64 .ptr .align 1 kernel_MLEFit_param_5,
	.param .u64 .ptr .align 1 kernel_MLEFit_param_6,
	.param .u32 kernel_MLEFit_param_7
)
{
	.reg .pred 	%p<164>;
	.reg .b32 	%r<298>;
	.reg .b32 	%f<1335>;
	.reg .b64 	%rd<83>;
	.reg .b64 	%fd<207>;

	ld.param.u64 	%rd3, [kernel_MLEFit_param_0];
	ld.param.f32 	%f273, [kernel_MLEFit_param_1];
	ld.param.u32 	%r59, [kernel_MLEFit_param_2];
	ld.param.u32 	%r61, [kernel_MLEFit_param_7];
	mov.u32 	%r62, %tid.x;
	mov.u32 	%r63, %ctaid.x;
	mov.u32 	%r64, %ntid.x;
	mad.lo.s32 	%r1, %r63, %r64, %r62;
	setp.ge.s32 	%p3, %r1, %r61;
	@%p3 bra 	$L__BB0_93;
	cvta.to.global.u64 	%rd7, %rd3;
	mul.lo.s32 	%r65, %r59, %r59;
	mul.lo.s32 	%r66, %r65, %r1;
	mul.wide.u32 	%rd8, %r66, 4;
	add.s64 	%rd1, %rd7, %rd8;
	setp.lt.s32 	%p4, %r59, 1;
	mov.f32 	%f1216, 0f00000000;
	mov.f32 	%f1217, %f1216;
	mov.f32 	%f1218, %f1216;
	@%p4 bra 	$L__BB0_15;
	add.s32 	%r2, %r59, -1;
	and.b32  	%r3, %r59, 7;
	add.s32 	%r4, %r3, -1;
	and.b32  	%r5, %r59, 3;
	and.b32  	%r6, %r59, 2147483640;
	and.b32  	%r7, %r59, 1;
	mov.f32 	%f1218, 0f00000000;
	mov.b32 	%r277, 0;
	mov.f32 	%f1217, %f1218;
	mov.f32 	%f1216, %f1218;
$L__BB0_3:
	setp.lt.u32 	%p5, %r2, 7;
	cvt.rn.f32.u32 	%f4, %r277;
	mov.b32 	%r280, 0;
	@%p5 bra 	$L__BB0_6;
	mov.b32 	%r278, 0;
$L__BB0_5:
	.pragma "nounroll";
	mad.lo.s32 	%r70, %r278, %r59, %r277;
	mul.wide.u32 	%rd9, %r70, 4;
	add.s64 	%rd10, %rd1, %rd9;
	ld.global.f32 	%f277, [%rd10];
	fma.rn.f32 	%f278, %f277, %f4, %f1216;
	cvt.rn.f32.u32 	%f279, %r278;
	fma.rn.f32 	%f280, %f277, %f279, %f1217;
	add.f32 	%f281, %f1218, %f277;
	add.s32 	%r71, %r278, 1;
	add.s32 	%r72, %r70, %r59;
	mul.wide.u32 	%rd11, %r72, 4;
	add.s64 	%rd12, %rd1, %rd11;
	ld.global.f32 	%f282, [%rd12];
	fma.rn.f32 	%f283, %f282, %f4, %f278;
	cvt.rn.f32.u32 	%f284, %r71;
	fma.rn.f32 	%f285, %f282, %f284, %f280;
	add.f32 	%f286, %f281, %f282;
	add.s32 	%r73, %r278, 2;
	add.s32 	%r74, %r72, %r59;
	mul.wide.u32 	%rd13, %r74, 4;
	add.s64 	%rd14, %rd1, %rd13;
	ld.global.f32 	%f287, [%rd14];
	fma.rn.f32 	%f288, %f287, %f4, %f283;
	cvt.rn.f32.u32 	%f289, %r73;
	fma.rn.f32 	%f290, %f287, %f289, %f285;
	add.f32 	%f291, %f286, %f287;
	add.s32 	%r75, %r278, 3;
	add.s32 	%r76, %r74, %r59;
	mul.wide.u32 	%rd15, %r76, 4;
	add.s64 	%rd16, %rd1, %rd15;
	ld.global.f32 	%f292, [%rd16];
	fma.rn.f32 	%f293, %f292, %f4, %f288;
	cvt.rn.f32.u32 	%f294, %r75;
	fma.rn.f32 	%f295, %f292, %f294, %f290;
	add.f32 	%f296, %f291, %f292;
	add.s32 	%r77, %r278, 4;
	add.s32 	%r78, %r76, %r59;
	mul.wide.u32 	%rd17, %r78, 4;
	add.s64 	%rd18, %rd1, %rd17;
	ld.global.f32 	%f297, [%rd18];
	fma.rn.f32 	%f298, %f297, %f4, %f293;
	cvt.rn.f32.u32 	%f299, %r77;
	fma.rn.f32 	%f300, %f297, %f299, %f295;
	add.f32 	%f301, %f296, %f297;
	add.s32 	%r79, %r278, 5;
	add.s32 	%r80, %r78, %r59;
	mul.wide.u32 	%rd19, %r80, 4;
	add.s64 	%rd20, %rd1, %rd19;
	ld.global.f32 	%f302, [%rd20];
	fma.rn.f32 	%f303, %f302, %f4, %f298;
	cvt.rn.f32.u32 	%f304, %r79;
	fma.rn.f32 	%f305, %f302, %f304, %f300;
	add.f32 	%f306, %f301, %f302;
	add.s32 	%r81, %r278, 6;
	add.s32 	%r82, %r80, %r59;
	mul.wide.u32 	%rd21, %r82, 4;
	add.s64 	%rd22, %rd1, %rd21;
	ld.global.f32 	%f307, [%rd22];
	fma.rn.f32 	%f308, %f307, %f4, %f303;
	cvt.rn.f32.u32 	%f309, %r81;
	fma.rn.f32 	%f310, %f307, %f309, %f305;
	add.f32 	%f311, %f306, %f307;
	add.s32 	%r83, %r278, 7;
	add.s32 	%r84, %r82, %r59;
	mul.wide.u32 	%rd23, %r84, 4;
	add.s64 	%rd24, %rd1, %rd23;
	ld.global.f32 	%f312, [%rd24];
	fma.rn.f32 	%f1216, %f312, %f4, %f308;
	cvt.rn.f32.u32 	%f313, %r83;
	fma.rn.f32 	%f1217, %f312, %f313, %f310;
	add.f32 	%f1218, %f311, %f312;
	add.s32 	%r278, %r278, 8;
	setp.ne.s32 	%p6, %r278, %r6;
	mov.u32 	%r280, %r6;
	@%p6 bra 	$L__BB0_5;
$L__BB0_6:
	setp.eq.s32 	%p7, %r3, 0;
	@%p7 bra 	$L__BB0_14;
	setp.lt.u32 	%p8, %r4, 3;
	@%p8 bra 	$L__BB0_9;
	mad.lo.s32 	%r85, %r280, %r59, %r277;
	mul.wide.u32 	%rd25, %r85, 4;
	add.s64 	%rd26, %rd1, %rd25;
	ld.global.f32 	%f315, [%rd26];
	fma.rn.f32 	%f316, %f315, %f4, %f1216;
	cvt.rn.f32.u32 	%f317, %r280;
	fma.rn.f32 	%f318, %f315, %f317, %f1217;
	add.f32 	%f319, %f1218, %f315;
	add.s32 	%r86, %r280, 1;
	add.s32 	%r87, %r85, %r59;
	mul.wide.u32 	%rd27, %r87, 4;
	add.s64 	%rd28, %rd1, %rd27;
	ld.global.f32 	%f320, [%rd28];
	fma.rn.f32 	%f321, %f320, %f4, %f316;
	cvt.rn.f32.u32 	%f322, %r86;
	fma.rn.f32 	%f323, %f320, %f322, %f318;
	add.f32 	%f324, %f319, %f320;
	add.s32 	%r88, %r280, 2;
	add.s32 	%r89, %r87, %r59;
	mul.wide.u32 	%rd29, %r89, 4;
	add.s64 	%rd30, %rd1, %rd29;
	ld.global.f32 	%f325, [%rd30];
	fma.rn.f32 	%f326, %f325, %f4, %f321;
	cvt.rn.f32.u32 	%f327, %r88;
	fma.rn.f32 	%f328, %f325, %f327, %f323;
	add.f32 	%f329, %f324, %f325;
	add.s32 	%r90, %r280, 3;
	add.s32 	%r91, %r89, %r59;
	mul.wide.u32 	%rd31, %r91, 4;
	add.s64 	%rd32, %rd1, %rd31;
	ld.global.f32 	%f330, [%rd32];
	fma.rn.f32 	%f1216, %f330, %f4, %f326;
	cvt.rn.f32.u32 	%f331, %r90;
	fma.rn.f32 	%f1217, %f330, %f331, %f328;
	add.f32 	%f1218, %f329, %f330;
	add.s32 	%r280, %r280, 4;
$L__BB0_9:
	setp.eq.s32 	%p9, %r5, 0;
	@%p9 bra 	$L__BB0_14;
	setp.eq.s32 	%p10, %r5, 1;
	@%p10 bra 	$L__BB0_12;
	mad.lo.s32 	%r92, %r280, %r59, %r277;
	mul.wide.u32 	%rd33, %r92, 4;
	add.s64 	%rd34, %rd1, %rd33;
	ld.global.f32 	%f333, [%rd34];
	fma.rn.f32 	%f334, %f333, %f4, %f1216;
	cvt.rn.f32.u32 	%f335, %r280;
	fma.rn.f32 	%f336, %f333, %f335, %f1217;
	add.f32 	%f337, %f1218, %f333;
	add.s32 	%r93, %r280, 1;
	add.s32 	%r94, %r92, %r59;
	mul.wide.u32 	%rd35, %r94, 4;
	add.s64 	%rd36, %rd1, %rd35;
	ld.global.f32 	%f338, [%rd36];
	fma.rn.f32 	%f1216, %f338, %f4, %f334;
	cvt.rn.f32.u32 	%f339, %r93;
	fma.rn.f32 	%f1217, %f338, %f339, %f336;
	add.f32 	%f1218, %f337, %f338;
	add.s32 	%r280, %r280, 2;
$L__BB0_12:
	setp.eq.s32 	%p11, %r7, 0;
	@%p11 bra 	$L__BB0_14;
	mad.lo.s32 	%r95, %r280, %r59, %r277;
	mul.wide.u32 	%rd37, %r95, 4;
	add.s64 	%rd38, %rd1, %rd37;
	ld.global.f32 	%f340, [%rd38];
	fma.rn.f32 	%f1216, %f340, %f4, %f1216;
	cvt.rn.f32.u32 	%f341, %r280;
	fma.rn.f32 	%f1217, %f340, %f341, %f1217;
	add.f32 	%f1218, %f1218, %f340;
$L__BB0_14:
	add.s32 	%r277, %r277, 1;
	setp.ne.s32 	%p12, %r277, %r59;
	@%p12 bra 	$L__BB0_3;
$L__BB0_15:
	setp.lt.s32 	%p13, %r59, 1;
	div.rn.f32 	%f1259, %f1216, %f1218;
	div.rn.f32 	%f1258, %f1217, %f1218;
	mov.f32 	%f344, 0f3F000000;
	div.rn.f32 	%f345, %f344, %f273;
	div.rn.f32 	%f46, %f345, %f273;
	mov.f32 	%f1225, 0f00000000;
	mov.f32 	%f1224, 0f51BA43B7;
	@%p13 bra 	$L__BB0_39;
	mov.f64 	%fd4, 0d4000000000000000;
	{
	.reg .b32 %temp; 
	mov.b64 	{%temp, %r17}, %fd4;
	}
	and.b32  	%r18, %r17, 2146435072;
	cvt.f64.f32 	%fd1, %f46;
	add.s32 	%r19, %r59, -1;
	and.b32  	%r20, %r59, 3;
	add.s32 	%r21, %r20, -1;
	and.b32  	%r22, %r59, 2147483644;
	and.b32  	%r23, %r59, 1;
	mov.f32 	%f1225, 0f00000000;
	mov.b32 	%r282, 0;
	mov.f32 	%f1224, 0f51BA43B7;
$L__BB0_17:
	mov.b32 	%r283, 0;
$L__BB0_18:
	mov.b32 	%r284, 0;
	mov.f32 	%f1249, 0f00000000;
	mov.f32 	%f1248, %f1249;
$L__BB0_19:
	setp.lt.s32 	%p14, %r17, 0;
	setp.eq.s32 	%p15, %r18, 1062207488;
	sub.s32 	%r27, %r284, %r282;
	cvt.rn.f32.s32 	%f349, %r27;
	cvt.f64.f32 	%fd5, %f349;
	{
	.reg .b32 %temp; 
	mov.b64 	{%temp, %r99}, %fd5;
	}
	abs.f64 	%fd6, %fd5;
	{ // callseq 0, 0
	.param .b64 param0;
	st.param.f64 	[param0], %fd6;
	.param .b64 retval0;
	call.uni (retval0), 
	__internal_accurate_pow, 
	(
	param0
	);
	ld.param.f64 	%fd7, [retval0];
	} // callseq 0
	setp.lt.s32 	%p17, %r99, 0;
	and.pred  	%p1, %p17, %p15;
	setp.ne.s32 	%p18, %r27, 0;
	selp.b32 	%r100, %r99, 0, %p15;
	or.b32  	%r101, %r100, 2146435072;
	selp.b32 	%r102, %r101, %r100, %p14;
	mov.b32 	%r103, 0;
	mov.b64 	%fd3, {%r103, %r102};
	mul.lo.s32 	%r28, %r284, %r59;
	@%p18 bra 	$L__BB0_28;
	setp.lt.u32 	%p57, %r19, 3;
	mov.b32 	%r287, 0;
	@%p57 bra 	$L__BB0_23;
	mul.f64 	%fd104, %fd3, %fd1;
	cvt.rn.f32.f64 	%f411, %fd104;
	mul.f32 	%f412, %f411, 0fBFB8AA3B;
	ex2.approx.f32 	%f53, %f412;
	mov.b32 	%r285, 0;
$L__BB0_22:
	.pragma "nounroll";
	setp.lt.s32 	%p58, %r17, 0;
	setp.eq.s32 	%p59, %r18, 1062207488;
	sub.s32 	%r151, %r283, %r285;
	cvt.rn.f32.s32 	%f413, %r151;
	cvt.f64.f32 	%fd105, %f413;
	{
	.reg .b32 %temp; 
	mov.b64 	{%temp, %r152}, %fd105;
	}
	abs.f64 	%fd106, %fd105;
	{ // callseq 8, 0
	.param .b64 param0;
	st.param.f64 	[param0], %fd106;
	.param .b64 retval0;
	call.uni (retval0), 
	__internal_accurate_pow, 
	(
	param0
	);
	ld.param.f64 	%fd107, [retval0];
	} // callseq 8
	setp.lt.s32 	%p61, %r152, 0;
	neg.f64 	%fd109, %fd107;
	selp.f64 	%fd110, %fd109, %fd107, %p59;
	selp.f64 	%fd111, %fd110, %fd107, %p61;
	setp.eq.s32 	%p62, %r151, 0;
	selp.b32 	%r153, %r152, 0, %p59;
	or.b32  	%r154, %r153, 2146435072;
	selp.b32 	%r155, %r154, %r153, %p58;
	mov.b32 	%r156, 0;
	mov.b64 	%fd112, {%r156, %r155};
	selp.f64 	%fd113, %fd112, %fd111, %p62;
	setp.eq.s32 	%p63, %r151, 1;
	neg.f64 	%fd114, %fd113;
	selp.f64 	%fd115, 0dBFF0000000000000, %fd114, %p63;
	mul.f64 	%fd116, %fd115, %fd1;
	cvt.rn.f32.f64 	%f414, %fd116;
	mul.f32 	%f415, %f414, 0f3FB8AA3B;
	ex2.approx.f32 	%f416, %f415;
	mul.f32 	%f417, %f53, %f416;
	add.s32 	%r157, %r285, %r28;
	mul.wide.u32 	%rd50, %r157, 4;
	add.s64 	%rd51, %rd1, %rd50;
	ld.global.f32 	%f418, [%rd51];
	fma.rn.f32 	%f419, %f417, %f418, %f1248;
	add.f32 	%f420, %f1249, %f417;
	not.b32 	%r158, %r285;
	add.s32 	%r159, %r283, %r158;
	cvt.rn.f32.s32 	%f421, %r159;
	cvt.f64.f32 	%fd117, %f421;
	{
	.reg .b32 %temp; 
	mov.b64 	{%temp, %r160}, %fd117;
	}
	abs.f64 	%fd118, %fd117;
	{ // callseq 9, 0
	.param .b64 param0;
	st.param.f64 	[param0], %fd118;
	.param .b64 retval0;
	call.uni (retval0), 
	__internal_accurate_pow, 
	(
	param0
	);
	ld.param.f64 	%fd119, [retval0];
	} // callseq 9
	setp.lt.s32 	%p64, %r160, 0;
	neg.f64 	%fd121, %fd119;
	selp.f64 	%fd122, %fd121, %fd119, %p59;
	selp.f64 	%fd123, %fd122, %fd119, %p64;
	setp.eq.s32 	%p65, %r159, 0;
	selp.b32 	%r161, %r160, 0, %p59;
	or.b32  	%r162, %r161, 2146435072;
	selp.b32 	%r163, %r162, %r161, %p58;
	mov.b64 	%fd124, {%r156, %r163};
	selp.f64 	%fd125, %fd124, %fd123, %p65;
	setp.eq.s32 	%p66, %r159, 1;
	neg.f64 	%fd126, %fd125;
	selp.f64 	%fd127, 0dBFF0000000000000, %fd126, %p66;
	mul.f64 	%fd128, %fd127, %fd1;
	cvt.rn.f32.f64 	%f422, %fd128;
	mul.f32 	%f423, %f422, 0f3FB8AA3B;
	ex2.approx.f32 	%f424, %f423;
	mul.f32 	%f425, %f53, %f424;
	ld.global.f32 	%f426, [%rd51+4];
	fma.rn.f32 	%f427, %f425, %f426, %f419;
	add.f32 	%f428, %f420, %f425;
	add.s32 	%r164, %r151, -2;
	cvt.rn.f32.s32 	%f429, %r164;
	cvt.f64.f32 	%fd129, %f429;
	{
	.reg .b32 %temp; 
	mov.b64 	{%temp, %r165}, %fd129;
	}
	abs.f64 	%fd130, %fd129;
	{ // callseq 10, 0
	.param .b64 param0;
	st.param.f64 	[param0], %fd130;
	.param .b64 retval0;
	call.uni (retval0), 
	__internal_accurate_pow, 
	(
	param0
	);
	ld.param.f64 	%fd131, [retval0];
	} // callseq 10
	setp.lt.s32 	%p67, %r165, 0;
	neg.f64 	%fd133, %fd131;
	selp.f64 	%fd134, %fd133, %fd131, %p59;
	selp.f64 	%fd135, %fd134, %fd131, %p67;
	setp.eq.s32 	%p68, %r164, 0;
	selp.b32 	%r166, %r165, 0, %p59;
	or.b32  	%r167, %r166, 2146435072;
	selp.b32 	%r168, %r167, %r166, %p58;
	mov.b64 	%fd136, {%r156, %r168};
	selp.f64 	%fd137, %fd136, %fd135, %p68;
	setp.eq.s32 	%p69, %r164, 1;
	neg.f64 	%fd138, %fd137;
	selp.f64 	%fd139, 0dBFF0000000000000, %fd138, %p69;
	mul.f64 	%fd140, %fd139, %fd1;
	cvt.rn.f32.f64 	%f430, %fd140;
	mul.f32 	%f431, %f430, 0f3FB8AA3B;
	ex2.approx.f32 	%f432, %f431;
	mul.f32 	%f433, %f53, %f432;
	ld.global.f32 	%f434, [%rd51+8];
	fma.rn.f32 	%f435, %f433, %f434, %f427;
	add.f32 	%f436, %f428, %f433;
	add.s32 	%r169, %r151, -3;
	cvt.rn.f32.s32 	%f437, %r169;
	cvt.f64.f32 	%fd141, %f437;
	{
	.reg .b32 %temp; 
	mov.b64 	{%temp, %r170}, %fd141;
	}
	abs.f64 	%fd142, %fd141;
	{ // callseq 11, 0
	.param .b64 param0;
	st.param.f64 	[param0], %fd142;
	.param .b64 retval0;
	call.uni (retval0), 
	__internal_accurate_pow, 
	(
	param0
	);
	ld.param.f64 	%fd143, [retval0];
	} // callseq 11
	setp.lt.s32 	%p70, %r170, 0;
	neg.f64 	%fd145, %fd143;
	selp.f64 	%fd146, %fd145, %fd143, %p59;
	selp.f64 	%fd147, %fd146, %fd143, %p70;
	setp.eq.s32 	%p71, %r169, 0;
	selp.b32 	%r171, %r170, 0, %p59;
	or.b32  	%r172, %r171, 2146435072;
	selp.b32 	%r173, %r172, %r171, %p58;
	mov.b64 	%fd148, {%r156, %r173};
	selp.f64 	%fd149, %fd148, %fd147, %p71;
	setp.eq.s32 	%p72, %r169, 1;
	neg.f64 	%fd150, %fd149;
	selp.f64 	%fd151, 0dBFF0000000000000, %fd150, %p72;
	mul.f64 	%fd152, %fd151, %fd1;
	cvt.rn.f32.f64 	%f438, %fd152;
	mul.f32 	%f439, %f438, 0f3FB8AA3B;
	ex2.approx.f32 	%f440, %f439;
	mul.f32 	%f441, %f53, %f440;
	ld.global.f32 	%f442, [%rd51+12];
	fma.rn.f32 	%f1248, %f441, %f442, %f435;
	add.f32 	%f1249, %f436, %f441;
	add.s32 	%r285, %r285, 4;
	setp.ne.s32 	%p73, %r285, %r22;
	mov.u32 	%r287, %r22;
	@%p73 bra 	$L__BB0_22;
$L__BB0_23:
	setp.eq.s32 	%p74, %r20, 0;
	@%p74 bra 	$L__BB0_36;
	setp.eq.s32 	%p75, %r21, 0;
	@%p75 bra 	$L__BB0_26;
	setp.lt.s32 	%p76, %r17, 0;
	setp.eq.s32 	%p77, %r18, 1062207488;
	neg.f64 	%fd153, %fd3;
	mul.f64 	%fd154, %fd153, %fd1;
	cvt.rn.f32.f64 	%f444, %fd154;
	mul.f32 	%f445, %f444, 0f3FB8AA3B;
	ex2.approx.f32 	%f446, %f445;
	sub.s32 	%r174, %r283, %r287;
	cvt.rn.f32.s32 	%f447, %r174;
	cvt.f64.f32 	%fd155, %f447;
	{
	.reg .b32 %temp; 
	mov.b64 	{%temp, %r175}, %fd155;
	}
	abs.f64 	%fd156, %fd155;
	{ // callseq 12, 0
	.param .b64 param0;
	st.param.f64 	[param0], %fd156;
	.param .b64 retval0;
	call.uni (retval0), 
	__internal_accurate_pow, 
	(
	param0
	);
	ld.param.f64 	%fd157, [retval0];
	} // callseq 12
	setp.lt.s32 	%p79, %r175, 0;
	neg.f64 	%fd159, %fd157;
	selp.f64 	%fd160, %fd159, %fd157, %p77;
	selp.f64 	%fd161, %fd160, %fd157, %p79;
	setp.eq.s32 	%p80, %r174, 0;
	selp.b32 	%r176, %r175, 0, %p77;
	or.b32  	%r177, %r176, 2146435072;
	selp.b32 	%r178, %r177, %r176, %p76;
	mov.b32 	%r179, 0;
	mov.b64 	%fd162, {%r179, %r178};
	selp.f64 	%fd163, %fd162, %fd161, %p80;
	setp.eq.s32 	%p81, %r174, 1;
	neg.f64 	%fd164, %fd163;
	selp.f64 	%fd165, 0dBFF0000000000000, %fd164, %p81;
	mul.f64 	%fd166, %fd165, %fd1;
	cvt.rn.f32.f64 	%f448, %fd166;
	mul.f32 	%f449, %f448, 0f3FB8AA3B;
	ex2.approx.f32 	%f450, %f449;
	mul.f32 	%f451, %f446, %f450;
	add.s32 	%r180, %r287, %r28;
	mul.wide.u32 	%rd52, %r180, 4;
	add.s64 	%rd53, %rd1, %rd52;
	ld.global.f32 	%f452, [%rd53];
	fma.rn.f32 	%f453, %f451, %f452, %f1248;
	add.f32 	%f454, %f1249, %f451;
	not.b32 	%r181, %r287;
	add.s32 	%r182, %r283, %r181;
	cvt.rn.f32.s32 	%f455, %r182;
	cvt.f64.f32 	%fd167, %f455;
	{
	.reg .b32 %temp; 
	mov.b64 	{%temp, %r183}, %fd167;
	}
	abs.f64 	%fd168, %fd167;
	{ // callseq 13, 0
	.param .b64 param0;
	st.param.f64 	[param0], %fd168;
	.param .b64 retval0;
	call.uni (retval0), 
	__internal_accurate_pow, 
	(
	param0
	);
	ld.param.f64 	%fd169, [retval0];
	} // callseq 13
	setp.lt.s32 	%p82, %r183, 0;
	neg.f64 	%fd171, %fd169;
	selp.f64 	%fd172, %fd171, %fd169, %p77;
	selp.f64 	%fd173, %fd172, %fd169, %p82;
	setp.eq.s32 	%p83, %r182, 0;
	selp.b32 	%r184, %r183, 0, %p77;
	or.b32  	%r185, %r184, 2146435072;
	selp.b32 	%r186, %r185, %r184, %p76;
	mov.b64 	%fd174, {%r179, %r186};
	selp.f64 	%fd175, %fd174, %fd173, %p83;
	setp.eq.s32 	%p84, %r182, 1;
	neg.f64 	%fd176, %fd175;
	selp.f64 	%fd177, 0dBFF0000000000000, %fd176, %p84;
	mul.f64 	%fd178, %fd177, %fd1;
	cvt.rn.f32.f64 	%f456, %fd178;
	mul.f32 	%f457, %f456, 0f3FB8AA3B;
	ex2.approx.f32 	%f458, %f457;
	mul.f32 	%f459, %f446, %f458;
	cvt.u64.u32 	%rd54, %r28;
	cvt.u64.u32 	%rd55, %r287;
	add.s64 	%rd56, %rd55, %rd54;
	shl.b64 	%rd57, %rd56, 2;
	add.s64 	%rd58, %rd1, %rd57;
	ld.global.f32 	%f460, [%rd58+4];
	fma.rn.f32 	%f1248, %f459, %f460, %f453;
	add.f32 	%f1249, %f454, %f459;
	add.s32 	%r287, %r287, 2;
$L__BB0_26:
	setp.eq.s32 	%p85, %r23, 0;
	@%p85 bra 	$L__BB0_36;
	setp.lt.s32 	%p86, %r17, 0;
	setp.eq.s32 	%p87, %r18, 1062207488;
	neg.f64 	%fd179, %fd3;
	mul.f64 	%fd180, %fd179, %fd1;
	cvt.rn.f32.f64 	%f461, %fd180;
	mul.f32 	%f462, %f461, 0f3FB8AA3B;
	ex2.approx.f32 	%f463, %f462;
	sub.s32 	%r187, %r283, %r287;
	cvt.rn.f32.s32 	%f464, %r187;
	cvt.f64.f32 	%fd181, %f464;
	{
	.reg .b32 %temp; 
	mov.b64 	{%temp, %r188}, %fd181;
	}
	abs.f64 	%fd182, %fd181;
	{ // callseq 14, 0
	.param .b64 param0;
	st.param.f64 	[param0], %fd182;
	.param .b64 retval0;
	call.uni (retval0), 
	__internal_accurate_pow, 
	(
	param0
	);
	ld.param.f64 	%fd183, [retval0];
	} // callseq 14
	setp.lt.s32 	%p89, %r188, 0;
	neg.f64 	%fd185, %fd183;
	selp.f64 	%fd186, %fd185, %fd183, %p87;
	selp.f64 	%fd187, %fd186, %fd183, %p89;
	setp.eq.s32 	%p90, %r187, 0;
	selp.b32 	%r189, %r188, 0, %p87;
	or.b32  	%r190, %r189, 2146435072;
	selp.b32 	%r191, %r190, %r189, %p86;
	mov.b32 	%r192, 0;
	mov.b64 	%fd188, {%r192, %r191};
	selp.f64 	%fd189, %fd188, %fd187, %p90;
	setp.eq.s32 	%p91, %r187, 1;
	neg.f64 	%fd190, %fd189;
	selp.f64 	%fd191, 0dBFF0000000000000, %fd190, %p91;
	mul.f64 	%fd192, %fd191, %fd1;
	cvt.rn.f32.f64 	%f465, %fd192;
	mul.f32 	%f466, %f465, 0f3FB8AA3B;
	ex2.approx.f32 	%f467, %f466;
	mul.f32 	%f468, %f463, %f467;
	add.s32 	%r193, %r287, %r28;
	mul.wide.u32 	%rd59, %r193, 4;
	add.s64 	%rd60, %rd1, %rd59;
	ld.global.f32 	%f469, [%rd60];
	fma.rn.f32 	%f1248, %f468, %f469, %f1248;
	add.f32 	%f1249, %f1249, %f468;
	bra.uni 	$L__BB0_36;
$L__BB0_28:
	setp.lt.u32 	%p19, %r19, 3;
	mov.b32 	%r290, 0;
	@%p19 bra 	$L__BB0_31;
	setp.eq.s32 	%p20, %r27, 1;
	neg.f64 	%fd8, %fd7;
	selp.f64 	%fd9, %fd7, %fd8, %p1;
	selp.f64 	%fd10, 0dBFF0000000000000, %fd9, %p20;
	mul.f64 	%fd11, %fd10, %fd1;
	cvt.rn.f32.f64 	%f351, %fd11;
	mul.f32 	%f352, %f351, 0f3FB8AA3B;
	ex2.approx.f32 	%f70, %f352;
	mov.b32 	%r288, 0;
$L__BB0_30:
	.pragma "nounroll";
	setp.lt.s32 	%p21, %r17, 0;
	setp.eq.s32 	%p22, %r18, 1062207488;
	sub.s32 	%r106, %r283, %r288;
	cvt.rn.f32.s32 	%f353, %r106;
	cvt.f64.f32 	%fd12, %f353;
	{
	.reg .b32 %temp; 
	mov.b64 	{%temp, %r107}, %fd12;
	}
	abs.f64 	%fd13, %fd12;
	{ // callseq 1, 0
	.param .b64 param0;
	st.param.f64 	[param0], %fd13;
	.param .b64 retval0;
	call.uni (retval0), 
	__internal_accurate_pow, 
	(
	param0
	);
	ld.param.f64 	%fd14, [retval0];
	} // callseq 1
	setp.lt.s32 	%p24, %r107, 0;
	neg.f64 	%fd16, %fd14;
	selp.f64 	%fd17, %fd16, %fd14, %p22;
	selp.f64 	%fd18, %fd17, %fd14, %p24;
	setp.eq.s32 	%p25, %r106, 0;
	selp.b32 	%r108, %r107, 0, %p22;
	or.b32  	%r109, %r108, 2146435072;
	selp.b32 	%r110, %r109, %r108, %p21;
	mov.b32 	%r111, 0;
	mov.b64 	%fd19, {%r111, %r110};
	selp.f64 	%fd20, %fd19, %fd18, %p25;
	setp.eq.s32 	%p26, %r106, 1;
	neg.f64 	%fd21, %fd20;
	selp.f64 	%fd22, 0dBFF0000000000000, %fd21, %p26;
	mul.f64 	%fd23, %fd22, %fd1;
	cvt.rn.f32.f64 	%f354, %fd23;
	mul.f32 	%f355, %f354, 0f3FB8AA3B;
	ex2.approx.f32 	%f356, %f355;
	mul.f32 	%f357, %f70, %f356;
	add.s32 	%r112, %r288, %r28;
	mul.wide.u32 	%rd39, %r112, 4;
	add.s64 	%rd40, %rd1, %rd39;
	ld.global.f32 	%f358, [%rd40];
	fma.rn.f32 	%f359, %f357, %f358, %f1248;
	add.f32 	%f360, %f1249, %f357;
	not.b32 	%r113, %r288;
	add.s32 	%r114, %r283, %r113;
	cvt.rn.f32.s32 	%f361, %r114;
	cvt.f64.f32 	%fd24, %f361;
	{
	.reg .b32 %temp; 
	mov.b64 	{%temp, %r115}, %fd24;
	}
	abs.f64 	%fd25, %fd24;
	{ // callseq 2, 0
	.param .b64 param0;
	st.param.f64 	[param0], %fd25;
	.param .b64 retval0;
	call.uni (retval0), 
	__internal_accurate_pow, 
	(
	param0
	);
	ld.param.f64 	%fd26, [retval0];
	} // callseq 2
	setp.lt.s32 	%p27, %r115, 0;
	neg.f64 	%fd28, %fd26;
	selp.f64 	%fd29, %fd28, %fd26, %p22;
	selp.f64 	%fd30, %fd29, %fd26, %p27;
	setp.eq.s32 	%p28, %r114, 0;
	selp.b32 	%r116, %r115, 0, %p22;
	or.b32  	%r117, %r116, 2146435072;
	selp.b32 	%r118, %r117, %r116, %p21;
	mov.b64 	%fd31, {%r111, %r118};
	selp.f64 	%fd32, %fd31, %fd30, %p28;
	setp.eq.s32 	%p29, %r114, 1;
	neg.f64 	%fd33, %fd32;
	selp.f64 	%fd34, 0dBFF0000000000000, %fd33, %p29;
	mul.f64 	%fd35, %fd34, %fd1;
	cvt.rn.f32.f64 	%f362, %fd35;
	mul.f32 	%f363, %f362, 0f3FB8AA3B;
	ex2.approx.f32 	%f364, %f363;
	mul.f32 	%f365, %f70, %f364;
	ld.global.f32 	%f366, [%rd40+4];
	fma.rn.f32 	%f367, %f365, %f366, %f359;
	add.f32 	%f368, %f360, %f365;
	add.s32 	%r119, %r106, -2;
	cvt.rn.f32.s32 	%f369, %r119;
	cvt.f64.f32 	%fd36, %f369;
	{
	.reg .b32 %temp; 
	mov.b64 	{%temp, %r120}, %fd36;
	}
	abs.f64 	%fd37, %fd36;
	{ // callseq 3, 0
	.param .b64 param0;
	st.param.f64 	[param0], %fd37;
	.param .b64 retval0;
	call.uni (retval0), 
	__internal_accurate_pow, 
	(
	param0
	);
	ld.param.f64 	%fd38, [retval0];
	} // callseq 3
	setp.lt.s32 	%p30, %r120, 0;
	neg.f64 	%fd40, %fd38;
	selp.f64 	%fd41, %fd40, %fd38, %p22;
	selp.f64 	%fd42, %fd41, %fd38, %p30;
	setp.eq.s32 	%p31, %r119, 0;
	selp.b32 	%r121, %r120, 0, %p22;
	or.b32  	%r122, %r121, 2146435072;
	selp.b32 	%r123, %r122, %r121, %p21;
	mov.b64 	%fd43, {%r111, %r123};
	selp.f64 	%fd44, %fd43, %fd42, %p31;
	setp.eq.s32 	%p32, %r119, 1;
	neg.f64 	%fd45, %fd44;
	selp.f64 	%fd46, 0dBFF0000000000000, %fd45, %p32;
	mul.f64 	%fd47, %fd46, %fd1;
	cvt.rn.f32.f64 	%f370, %fd47;
	mul.f32 	%f371, %f370, 0f3FB8AA3B;
	ex2.approx.f32 	%f372, %f371;
	mul.f32 	%f373, %f70, %f372;
	ld.global.f32 	%f374, [%rd40+8];
	fma.rn.f32 	%f375, %f373, %f374, %f367;
	add.f32 	%f376, %f368, %f373;
	add.s32 	%r124, %r106, -3;
	cvt.rn.f32.s32 	%f377, %r124;
	cvt.f64.f32 	%fd48, %f377;
	{
	.reg .b32 %temp; 
	mov.b64 	{%temp, %r125}, %fd48;
	}
	abs.f64 	%fd49, %fd48;
	{ // callseq 4, 0
	.param .b64 param0;
	st.param.f64 	[param0], %fd49;
	.param .b64 retval0;
	call.uni (retval0), 
	__internal_accurate_pow, 
	(
	param0
	);
	ld.param.f64 	%fd50, [retval0];
	} // callseq 4
	setp.lt.s32 	%p33, %r125, 0;
	neg.f64 	%fd52, %fd50;
	selp.f64 	%fd53, %fd52, %fd50, %p22;
	selp.f64 	%fd54, %fd53, %fd50, %p33;
	setp.eq.s32 	%p34, %r124, 0;
	selp.b32 	%r126, %r125, 0, %p22;
	or.b32  	%r127, %r126, 2146435072;
	selp.b32 	%r128, %r127, %r126, %p21;
	mov.b64 	%fd55, {%r111, %r128};
	selp.f64 	%fd56, %fd55, %fd54, %p34;
	setp.eq.s32 	%p35, %r124, 1;
	neg.f64 	%fd57, %fd56;
	selp.f64 	%fd58, 0dBFF0000000000000, %fd57, %p35;
	mul.f64 	%fd59, %fd58, %fd1;
	cvt.rn.f32.f64 	%f378, %fd59;
	mul.f32 	%f379, %f378, 0f3FB8AA3B;
	ex2.approx.f32 	%f380, %f379;
	mul.f32 	%f381, %f70, %f380;
	ld.global.f32 	%f382, [%rd40+12];
	fma.rn.f32 	%f1248, %f381, %f382, %f375;
	add.f32 	%f1249, %f376, %f381;
	add.s32 	%r288, %r288, 4;
	setp.ne.s32 	%p36, %r288, %r22;
	mov.u32 	%r290, %r22;
	@%p36 bra 	$L__BB0_30;
$L__BB0_31:
	setp.eq.s32 	%p37, %r20, 0;
	@%p37 bra 	$L__BB0_36;
	setp.eq.s32 	%p38, %r21, 0;
	@%p38 bra 	$L__BB0_34;
	setp.eq.s32 	%p39, %r27, 1;
	setp.lt.s32 	%p40, %r17, 0;
	setp.eq.s32 	%p41, %r18, 1062207488;
	neg.f64 	%fd60, %fd7;
	selp.f64 	%fd61, %fd7, %fd60, %p1;
	selp.f64 	%fd62, 0dBFF0000000000000, %fd61, %p39;
	mul.f64 	%fd63, %fd62, %fd1;
	cvt.rn.f32.f64 	%f384, %fd63;
	mul.f32 	%f385, %f384, 0f3FB8AA3B;
	ex2.approx.f32 	%f386, %f385;
	sub.s32 	%r129, %r283, %r290;
	cvt.rn.f32.s32 	%f387, %r129;
	cvt.f64.f32 	%fd64, %f387;
	{
	.reg .b32 %temp; 
	mov.b64 	{%temp, %r130}, %fd64;
	}
	abs.f64 	%fd65, %fd64;
	{ // callseq 5, 0
	.param .b64 param0;
	st.param.f64 	[param0], %fd65;
	.param .b64 retval0;
	call.uni (retval0), 
	__internal_accurate_pow, 
	(
	param0
	);
	ld.param.f64 	%fd66, [retval0];
	} // callseq 5
	setp.lt.s32 	%p43, %r130, 0;
	neg.f64 	%fd68, %fd66;
	selp.f64 	%fd69, %fd68, %fd66, %p41;
	selp.f64 	%fd70, %fd69, %fd66, %p43;
	setp.eq.s32 	%p44, %r129, 0;
	selp.b32 	%r131, %r130, 0, %p41;
	or.b32  	%r132, %r131, 2146435072;
	selp.b32 	%r133, %r132, %r131, %p40;
	mov.b32 	%r134, 0;
	mov.b64 	%fd71, {%r134, %r133};
	selp.f64 	%fd72, %fd71, %fd70, %p44;
	setp.eq.s32 	%p45, %r129, 1;
	neg.f64 	%fd73, %fd72;
	selp.f64 	%fd74, 0dBFF0000000000000, %fd73, %p45;
	mul.f64 	%fd75, %fd74, %fd1;
	cvt.rn.f32.f64 	%f388, %fd75;
	mul.f32 	%f389, %f388, 0f3FB8AA3B;
	ex2.approx.f32 	%f390, %f389;
	mul.f32 	%f391, %f386, %f390;
	add.s32 	%r135, %r290, %r28;
	mul.wide.u32 	%rd41, %r135, 4;
	add.s64 	%rd42, %rd1, %rd41;
	ld.global.f32 	%f392, [%rd42];
	fma.rn.f32 	%f393, %f391, %f392, %f1248;
	add.f32 	%f394, %f1249, %f391;
	not.b32 	%r136, %r290;
	add.s32 	%r137, %r283, %r136;
	cvt.rn.f32.s32 	%f395, %r137;
	cvt.f64.f32 	%fd76, %f395;
	{
	.reg .b32 %temp; 
	mov.b64 	{%temp, %r138}, %fd76;
	}
	abs.f64 	%fd77, %fd76;
	{ // callseq 6, 0
	.param .b64 param0;
	st.param.f64 	[param0], %fd77;
	.param .b64 retval0;
	call.uni (retval0), 
	__internal_accurate_pow, 
	(
	param0
	);
	ld.param.f64 	%fd78, [retval0];
	} // callseq 6
	setp.lt.s32 	%p46, %r138, 0;
	neg.f64 	%fd80, %fd78;
	selp.f64 	%fd81, %fd80, %fd78, %p41;
	selp.f64 	%fd82, %fd81, %fd78, %p46;
	setp.eq.s32 	%p47, %r137, 0;
	selp.b32 	%r139, %r138, 0, %p41;
	or.b32  	%r140, %r139, 2146435072;
	selp.b32 	%r141, %r140, %r139, %p40;
	mov.b64 	%fd83, {%r134, %r141};
	selp.f64 	%fd84, %fd83, %fd82, %p47;
	setp.eq.s32 	%p48, %r137, 1;
	neg.f64 	%fd85, %fd84;
	selp.f64 	%fd86, 0dBFF0000000000000, %fd85, %p48;
	mul.f64 	%fd87, %fd86, %fd1;
	cvt.rn.f32.f64 	%f396, %fd87;
	mul.f32 	%f397, %f396, 0f3FB8AA3B;
	ex2.approx.f32 	%f398, %f397;
	mul.f32 	%f399, %f386, %f398;
	cvt.u64.u32 	%rd43, %r28;
	cvt.u64.u32 	%rd44, %r290;
	add.s64 	%rd45, %rd44, %rd43;
	shl.b64 	%rd46, %rd45, 2;
	add.s64 	%rd47, %rd1, %rd46;
	ld.global.f32 	%f400, [%rd47+4];
	fma.rn.f32 	%f1248, %f399, %f400, %f393;
	add.f32 	%f1249, %f394, %f399;
	add.s32 	%r290, %r290, 2;
$L__BB0_34:
	setp.eq.s32 	%p49, %r23, 0;
	@%p49 bra 	$L__BB0_36;
	setp.eq.s32 	%p50, %r27, 1;
	setp.lt.s32 	%p51, %r17, 0;
	setp.eq.s32 	%p52, %r18, 1062207488;
	neg.f64 	%fd88, %fd7;
	selp.f64 	%fd89, %fd7, %fd88, %p1;
	selp.f64 	%fd90, 0dBFF0000000000000, %fd89, %p50;
	mul.f64 	%fd91, %fd90, %fd1;
	cvt.rn.f32.f64 	%f401, %fd91;
	mul.f32 	%f402, %f401, 0f3FB8AA3B;
	ex2.approx.f32 	%f403, %f402;
	sub.s32 	%r142, %r283, %r290;
	cvt.rn.f32.s32 	%f404, %r142;
	cvt.f64.f32 	%fd92, %f404;
	{
	.reg .b32 %temp; 
	mov.b64 	{%temp, %r143}, %fd92;
	}
	abs.f64 	%fd93, %fd92;
	{ // callseq 7, 0
	.param .b64 param0;
	st.param.f64 	[param0], %fd93;
	.param .b64 retval0;
	call.uni (retval0), 
	__internal_accurate_pow, 
	(
	param0
	);
	ld.param.f64 	%fd94, [retval0];
	} // callseq 7
	setp.lt.s32 	%p54, %r143, 0;
	neg.f64 	%fd96, %fd94;
	selp.f64 	%fd97, %fd96, %fd94, %p52;
	selp.f64 	%fd98, %fd97, %fd94, %p54;
	setp.eq.s32 	%p55, %r142, 0;
	selp.b32 	%r144, %r143, 0, %p52;
	or.b32  	%r145, %r144, 2146435072;
	selp.b32 	%r146, %r145, %r144, %p51;
	mov.b32 	%r147, 0;
	mov.b64 	%fd99, {%r147, %r146};
	selp.f64 	%fd100, %fd99, %fd98, %p55;
	setp.eq.s32 	%p56, %r142, 1;
	neg.f64 	%fd101, %fd100;
	selp.f64 	%fd102, 0dBFF0000000000000, %fd101, %p56;
	mul.f64 	%fd103, %fd102, %fd1;
	cvt.rn.f32.f64 	%f405, %fd103;
	mul.f32 	%f406, %f405, 0f3FB8AA3B;
	ex2.approx.f32 	%f407, %f406;
	mul.f32 	%f408, %f403, %f407;
	add.s32 	%r148, %r290, %r28;
	mul.wide.u32 	%rd48, %r148, 4;
	add.s64 	%rd49, %rd1, %rd48;
	ld.global.f32 	%f409, [%rd49];
	fma.rn.f32 	%f1248, %f408, %f409, %f1248;
	add.f32 	%f1249, %f1249, %f408;
$L__BB0_36:
	add.s32 	%r284, %r284, 1;
	setp.ne.s32 	%p92, %r284, %r59;
	@%p92 bra 	$L__BB0_19;
	div.rn.f32 	%f470, %f1248, %f1249;
	max.f32 	%f1225, %f1225, %f470;
	min.f32 	%f1224, %f1224, %f470;
	add.s32 	%r283, %r283, 1;
	setp.ne.s32 	%p93, %r283, %r59;
	@%p93 bra 	$L__BB0_18;
	add.s32 	%r282, %r282, 1;
	setp.ne.s32 	%p94, %r282, %r59;
	@%p94 bra 	$L__BB0_17;
$L__BB0_39:
	ld.param.u32 	%r274, [kernel_MLEFit_param_3];
	sub.f32 	%f471, %f1225, %f1224;
	add.f32 	%f472, %f471, %f471;
	mul.f32 	%f473, %f472, 0f40490FDB;
	mul.f32 	%f474, %f273, %f473;
	mul.f32 	%f475, %f273, %f474;
	max.f32 	%f1257, %f475, 0f00000000;
	setp.lt.s32 	%p95, %r274, 1;
	@%p95 bra 	$L__BB0_57;
	mov.f64 	%fd193, 0d4000000000000000;
	{
	.reg .b32 %temp; 
	mov.b64 	{%temp, %r195}, %fd193;
	}
	and.b32  	%r42, %r195, 2146435072;
	setp.eq.s32 	%p96, %r42, 1062207488;
	setp.lt.s32 	%p97, %r195, 0;
	selp.b32 	%r43, 0, 2146435072, %p97;
	and.b32  	%r196, %r195, 2147483647;
	setp.ne.s32 	%p98, %r196, 1071644672;
	and.pred  	%p2, %p96, %p98;
	mov.b32 	%r291, 0;
$L__BB0_41:
	setp.lt.s32 	%p99, %r59, 1;
	mov.f32 	%f1268, 0f00000000;
	mov.f32 	%f1269, %f1268;
	mov.f32 	%f1270, %f1268;
	mov.f32 	%f1271, %f1268;
	mov.f32 	%f1272, %f1268;
	mov.f32 	%f1273, %f1268;
	mov.f32 	%f1274, %f1268;
	mov.f32 	%f1275, %f1268;
	@%p99 bra 	$L__BB0_85;
	sqrt.rn.f32 	%f104, %f46;
	div.rn.f32 	%f478, %f1257, 0fC0206C99;
	div.rn.f32 	%f105, %f478, %f273;
	lg2.approx.f32 	%f479, %f273;
	mul.f32 	%f480, %f479, 0f40400000;
	ex2.approx.f32 	%f481, %f480;
	div.rn.f32 	%f106, %f478, %f481;
	mov.b32 	%r292, 0;
	mov.f32 	%f1268, 0f00000000;
$L__BB0_43:
	cvt.rn.f32.u32 	%f482, %r292;
	sub.f32 	%f483, %f482, %f1259;
	add.f32 	%f484, %f483, 0f3F000000;
	mul.f32 	%f115, %f104, %f484;
	abs.f32 	%f485, %f115;
	setp.ge.f32 	%p100, %f485, 0f3F8060FE;
	mul.f32 	%f486, %f115, %f115;
	selp.f32 	%f487, %f485, %f486, %p100;
	selp.f32 	%f488, 0f38EB4C3A, 0f38B1E96A, %p100;
	selp.f32 	%f489, 0fBAAE005B, 0fBA574D20, %p100;
	fma.rn.f32 	%f490, %f488, %f487, %f489;
	selp.f32 	%f491, 0f3C09919F, 0f3BAAD5EA, %p100;
	fma.rn.f32 	%f492, %f490, %f487, %f491;
	selp.f32 	%f493, 0fBD24D99A, 0fBCDC1BE7, %p100;
	fma.rn.f32 	%f494, %f492, %f487, %f493;
	selp.f32 	%f495, 0f3E235519, 0f3DE718AF, %p100;
	fma.rn.f32 	%f496, %f494, %f487, %f495;
	selp.f32 	%f497, 0f3F69B4F9, 0fBEC093AC, %p100;
	fma.rn.f32 	%f498, %f496, %f487, %f497;
	selp.f32 	%f499, 0f3F210A14, 0f3E0375D3, %p100;
	fma.rn.f32 	%f500, %f498, %f487, %f499;
	neg.f32 	%f501, %f487;
	selp.f32 	%f502, %f501, %f115, %p100;
	fma.rn.f32 	%f116, %f500, %f502, %f502;
	add.f32 	%f503, %f483, 0fBF000000;
	mul.f32 	%f117, %f104, %f503;
	abs.f32 	%f504, %f117;
	setp.ge.f32 	%p101, %f504, 0f3F8060FE;
	mul.f32 	%f505, %f117, %f117;
	selp.f32 	%f506, %f504, %f505, %p101;
	selp.f32 	%f507, 0f38EB4C3A, 0f38B1E96A, %p101;
	selp.f32 	%f508, 0fBAAE005B, 0fBA574D20, %p101;
	fma.rn.f32 	%f509, %f507, %f506, %f508;
	selp.f32 	%f510, 0f3C09919F, 0f3BAAD5EA, %p101;
	fma.rn.f32 	%f511, %f509, %f506, %f510;
	selp.f32 	%f512, 0fBD24D99A, 0fBCDC1BE7, %p101;
	fma.rn.f32 	%f513, %f511, %f506, %f512;
	selp.f32 	%f514, 0f3E235519, 0f3DE718AF, %p101;
	fma.rn.f32 	%f515, %f513, %f506, %f514;
	selp.f32 	%f516, 0f3F69B4F9, 0fBEC093AC, %p101;
	fma.rn.f32 	%f517, %f515, %f506, %f516;
	selp.f32 	%f518, 0f3F210A14, 0f3E0375D3, %p101;
	fma.rn.f32 	%f519, %f517, %f506, %f518;
	neg.f32 	%f520, %f506;
	selp.f32 	%f521, %f520, %f117, %p101;
	fma.rn.f32 	%f118, %f519, %f521, %f521;
	add.f32 	%f522, %f482, 0f3F000000;
	sub.f32 	%f523, %f522, %f1259;
	div.rn.f32 	%f524, %f523, %f273;
	lg2.approx.f32 	%f525, %f524;
	add.f32 	%f526, %f525, %f525;
	ex2.approx.f32 	%f527, %f526;
	mul.f32 	%f528, %f527, 0fBF000000;
	fma.rn.f32 	%f529, %f528, 0f3BBB989D, 0f3F000000;
	cvt.sat.f32.f32 	%f530, %f529;
	mov.f32 	%f531, 0f4B400001;
	mov.f32 	%f532, 0f437C0000;
	fma.rm.f32 	%f533, %f530, %f532, %f531;
	add.f32 	%f534, %f533, 0fCB40007F;
	neg.f32 	%f535, %f534;
	fma.rn.f32 	%f536, %f528, 0f3FB8AA3B, %f535;
	fma.rn.f32 	%f537, %f528, 0f32A57060, %f536;
	mov.b32 	%r199, %f533;
	shl.b32 	%r200, %r199, 23;
	mov.b32 	%f538, %r200;
	ex2.approx.ftz.f32 	%f539, %f537;
	mul.f32 	%f540, %f539, %f538;
	add.f32 	%f541, %f482, 0fBF000000;
	sub.f32 	%f542, %f541, %f1259;
	div.rn.f32 	%f543, %f542, %f273;
	lg2.approx.f32 	%f544, %f543;
	add.f32 	%f545, %f544, %f544;
	ex2.approx.f32 	%f546, %f545;
	mul.f32 	%f547, %f546, 0fBF000000;
	fma.rn.f32 	%f548, %f547, 0f3BBB989D, 0f3F000000;
	cvt.sat.f32.f32 	%f549, %f548;
	fma.rm.f32 	%f550, %f549, %f532, %f531;
	add.f32 	%f551, %f550, 0fCB40007F;
	neg.f32 	%f552, %f551;
	fma.rn.f32 	%f553, %f547, 0f3FB8AA3B, %f552;
	fma.rn.f32 	%f554, %f547, 0f32A57060, %f553;
	mov.b32 	%r201, %f550;
	shl.b32 	%r202, %r201, 23;
	mov.b32 	%f555, %r202;
	ex2.approx.ftz.f32 	%f556, %f554;
	mul.f32 	%f557, %f556, %f555;
	sub.f32 	%f558, %f540, %f557;
	mul.f32 	%f119, %f105, %f558;
	mul.f32 	%f559, %f523, %f540;
	mul.f32 	%f560, %f542, %f557;
	sub.f32 	%f561, %f559, %f560;
	mul.f32 	%f120, %f106, %f561;
	mov.b32 	%r293, 0;
$L__BB0_44:
	abs.f32 	%f562, %f115;
	setp.ltu.f32 	%p102, %f562, 0f3F8060FE;
	mov.f32 	%f1276, %f116;
	@%p102 bra 	$L__BB0_46;
	ex2.approx.ftz.f32 	%f563, %f116;
	mov.f32 	%f564, 0f3F800000;
	sub.f32 	%f565, %f564, %f563;
	copysign.f32 	%f1276, %f115, %f565;
$L__BB0_46:
	abs.f32 	%f566, %f117;
	setp.ltu.f32 	%p103, %f566, 0f3F8060FE;
	mov.f32 	%f1277, %f118;
	@%p103 bra 	$L__BB0_48;
	ex2.approx.ftz.f32 	%f567, %f118;
	mov.f32 	%f568, 0f3F800000;
	sub.f32 	%f569, %f568, %f567;
	copysign.f32 	%f1277, %f117, %f569;
$L__BB0_48:
	sub.f32 	%f133, %f1276, %f1277;
	cvt.rn.f32.u32 	%f134, %r293;
	sub.f32 	%f135, %f134, %f1258;
	add.f32 	%f570, %f135, 0f3F000000;
	mul.f32 	%f136, %f104, %f570;
	abs.f32 	%f571, %f136;
	setp.ltu.f32 	%p104, %f571, 0f3F8060FE;
	setp.ge.f32 	%p105, %f571, 0f3F8060FE;
	mul.f32 	%f572, %f136, %f136;
	selp.f32 	%f573, %f571, %f572, %p105;
	selp.f32 	%f574, 0f38EB4C3A, 0f38B1E96A, %p105;
	selp.f32 	%f575, 0fBAAE005B, 0fBA574D20, %p105;
	fma.rn.f32 	%f576, %f574, %f573, %f575;
	selp.f32 	%f577, 0f3C09919F, 0f3BAAD5EA, %p105;
	fma.rn.f32 	%f578, %f576, %f573, %f577;
	selp.f32 	%f579, 0fBD24D99A, 0fBCDC1BE7, %p105;
	fma.rn.f32 	%f580, %f578, %f573, %f579;
	selp.f32 	%f581, 0f3E235519, 0f3DE718AF, %p105;
	fma.rn.f32 	%f582, %f580, %f573, %f581;
	selp.f32 	%f583, 0f3F69B4F9, 0fBEC093AC, %p105;
	fma.rn.f32 	%f584, %f582, %f573, %f583;
	selp.f32 	%f585, 0f3F210A14, 0f3E0375D3, %p105;
	fma.rn.f32 	%f586, %f584, %f573, %f585;
	neg.f32 	%f587, %f573;
	selp.f32 	%f588, %f587, %f136, %p105;
	fma.rn.f32 	%f1278, %f586, %f588, %f588;
	@%p104 bra 	$L__BB0_50;
	ex2.approx.ftz.f32 	%f589, %f1278;
	mov.f32 	%f590, 0f3F800000;
	sub.f32 	%f591, %f590, %f589;
	copysign.f32 	%f1278, %f136, %f591;
$L__BB0_50:
	add.f32 	%f592, %f135, 0fBF000000;
	mul.f32 	%f140, %f104, %f592;
	abs.f32 	%f593, %f140;
	setp.ltu.f32 	%p106, %f593, 0f3F8060FE;
	setp.ge.f32 	%p107, %f593, 0f3F8060FE;
	mul.f32 	%f594, %f140, %f140;
	selp.f32 	%f595, %f593, %f594, %p107;
	selp.f32 	%f596, 0f38EB4C3A, 0f38B1E96A, %p107;
	selp.f32 	%f597, 0fBAAE005B, 0fBA574D20, %p107;
	fma.rn.f32 	%f598, %f596, %f595, %f597;
	selp.f32 	%f599, 0f3C09919F, 0f3BAAD5EA, %p107;
	fma.rn.f32 	%f600, %f598, %f595, %f599;
	selp.f32 	%f601, 0fBD24D99A, 0fBCDC1BE7, %p107;
	fma.rn.f32 	%f602, %f600, %f595, %f601;
	selp.f32 	%f603, 0f3E235519, 0f3DE718AF, %p107;
	fma.rn.f32 	%f604, %f602, %f595, %f603;
	selp.f32 	%f605, 0f3F69B4F9, 0fBEC093AC, %p107;
	fma.rn.f32 	%f606, %f604, %f595, %f605;
	selp.f32 	%f607, 0f3F210A14, 0f3E0375D3, %p107;
	fma.rn.f32 	%f608, %f606, %f595, %f607;
	neg.f32 	%f609, %f595;
	selp.f32 	%f610, %f609, %f140, %p107;
	fma.rn.f32 	%f1279, %f608, %f610, %f610;
	@%p106 bra 	$L__BB0_52;
	ex2.approx.ftz.f32 	%f611, %f1279;
	mov.f32 	%f612, 0f3F800000;
	sub.f32 	%f613, %f612, %f611;
	copysign.f32 	%f1279, %f140, %f613;
$L__BB0_52:
	mul.f32 	%f615, %f133, 0f3F000000;
	sub.f32 	%f616, %f1278, %f1279;
	mul.f32 	%f617, %f616, 0f3F000000;
	mul.f32 	%f618, %f615, %f1257;
	fma.rn.f32 	%f144, %f617, %f618, %f1224;
	mad.lo.s32 	%r203, %r293, %r59, %r292;
	mul.wide.u32 	%rd61, %r203, 4;
	add.s64 	%rd2, %rd1, %rd61;
	mul.f32 	%f145, %f617, %f119;
	mul.f32 	%f146, %f617, %f120;
	add.f32 	%f619, %f134, 0f3F000000;
	sub.f32 	%f620, %f619, %f1258;
	div.rn.f32 	%f621, %f620, %f273;
	lg2.approx.f32 	%f622, %f621;
	add.f32 	%f623, %f622, %f622;
	ex2.approx.f32 	%f624, %f623;
	mul.f32 	%f625, %f624, 0fBF000000;
	fma.rn.f32 	%f626, %f625, 0f3BBB989D, 0f3F000000;
	cvt.sat.f32.f32 	%f627, %f626;
	mov.f32 	%f628, 0f4B400001;
	mov.f32 	%f629, 0f437C0000;
	fma.rm.f32 	%f630, %f627, %f629, %f628;
	add.f32 	%f631, %f630, 0fCB40007F;
	neg.f32 	%f632, %f631;
	fma.rn.f32 	%f633, %f625, 0f3FB8AA3B, %f632;
	fma.rn.f32 	%f634, %f625, 0f32A57060, %f633;
	mov.b32 	%r204, %f630;
	shl.b32 	%r205, %r204, 23;
	mov.b32 	%f635, %r205;
	ex2.approx.ftz.f32 	%f636, %f634;
	mul.f32 	%f637, %f636, %f635;
	add.f32 	%f638, %f134, 0fBF000000;
	sub.f32 	%f639, %f638, %f1258;
	div.rn.f32 	%f640, %f639, %f273;
	lg2.approx.f32 	%f641, %f640;
	add.f32 	%f642, %f641, %f641;
	ex2.approx.f32 	%f643, %f642;
	mul.f32 	%f644, %f643, 0fBF000000;
	fma.rn.f32 	%f645, %f644, 0f3BBB989D, 0f3F000000;
	cvt.sat.f32.f32 	%f646, %f645;
	fma.rm.f32 	%f647, %f646, %f629, %f628;
	add.f32 	%f648, %f647, 0fCB40007F;
	neg.f32 	%f649, %f648;
	fma.rn.f32 	%f650, %f644, 0f3FB8AA3B, %f649;
	fma.rn.f32 	%f651, %f644, 0f32A57060, %f650;
	mov.b32 	%r206, %f647;
	shl.b32 	%r207, %r206, 23;
	mov.b32 	%f652, %r207;
	ex2.approx.ftz.f32 	%f653, %f651;
	mul.f32 	%f654, %f653, %f652;
	sub.f32 	%f655, %f637, %f654;
	mul.f32 	%f656, %f105, %f655;
	mul.f32 	%f147, %f615, %f656;
	mul.f32 	%f657, %f620, %f637;
	mul.f32 	%f658, %f639, %f654;
	sub.f32 	%f659, %f657, %f658;
	mul.f32 	%f660, %f106, %f659;
	mul.f32 	%f148, %f615, %f660;
	mul.f32 	%f149, %f615, %f617;
	setp.leu.f32 	%p108, %f144, 0f3C23D70A;
	mov.f32 	%f1280, 0f00000000;
	mov.f32 	%f1281, %f1280;
	@%p108 bra 	$L__BB0_54;
	setp.eq.s32 	%p109, %r42, 1062207488;
	ld.global.f32 	%f661, [%rd2];
	div.rn.f32 	%f662, %f661, %f144;
	add.f32 	%f1280, %f662, 0fBF800000;
	cvt.f64.f32 	%fd194, %f661;
	cvt.f64.f32 	%fd195, %f144;
	{
	.reg .b32 %temp; 
	mov.b64 	{%temp, %r209}, %fd195;
	}
	{ // callseq 15, 0
	.param .b64 param0;
	st.param.f64 	[param0], %fd195;
	.param .b64 retval0;
	call.uni (retval0), 
	__internal_accurate_pow, 
	(
	param0
	);
	ld.param.f64 	%fd196, [retval0];
	} // callseq 15
	setp.lt.s32 	%p110, %r209, 0;
	neg.f64 	%fd198, %fd196;
	selp.f64 	%fd199, %fd198, %fd196, %p109;
	selp.f64 	%fd200, %fd199, %fd196, %p110;
	add.f64 	%fd201, %fd195, 0d4000000000000000;
	{
	.reg .b32 %temp; 
	mov.b64 	{%temp, %r210}, %fd201;
	}
	and.b32  	%r211, %r210, 2146435072;
	setp.eq.s32 	%p111, %r211, 2146435072;
	setp.eq.f32 	%p112, %f144, 0f7F800000;
	or.b32  	%r212, %r43, -2147483648;
	selp.b32 	%r213, %r212, %r43, %p2;
	selp.b32 	%r214, %r213, %r43, %p110;
	mov.b32 	%r215, 0;
	mov.b64 	%fd202, {%r215, %r214};
	selp.f64 	%fd203, %fd202, %fd200, %p112;
	selp.f64 	%fd204, %fd203, %fd200, %p111;
	setp.eq.f32 	%p113, %f144, 0f3F800000;
	selp.f64 	%fd205, 0d3FF0000000000000, %fd204, %p113;
	div.rn.f64 	%fd206, %fd194, %fd205;
	cvt.rn.f32.f64 	%f1281, %fd206;
$L__BB0_54:
	min.f32 	%f154, %f1280, 0f47C35000;
	min.f32 	%f155, %f1281, 0f47C35000;
	fma.rn.f32 	%f1268, %f154, %f145, %f1268;
	abs.f32 	%f157, %f145;
	setp.eq.f32 	%p114, %f145, 0f3F800000;
	mov.f32 	%f1282, 0f3F800000;
	@%p114 bra 	$L__BB0_73;
	setp.num.f32 	%p115, %f157, %f157;
	@%p115 bra 	$L__BB0_71;
	mov.f32 	%f721, 0f40000000;
	add.rn.f32 	%f1282, %f145, %f721;
	bra.uni 	$L__BB0_73;
$L__BB0_57:
	setp.lt.s32 	%p145, %r59, 1;
	mov.f32 	%f1308, 0f00000000;
	mov.f32 	%f1309, %f1308;
	mov.f32 	%f1310, %f1308;
	mov.f32 	%f1311, %f1308;
	mov.f32 	%f1312, %f1308;
	mov.f32 	%f1313, %f1308;
	mov.f32 	%f1314, %f1308;
	mov.f32 	%f1315, %f1308;
	mov.f32 	%f1316, %f1308;
	mov.f32 	%f1317, %f1308;
	mov.f32 	%f1323, %f1308;
	@%p145 bra 	$L__BB0_92;
	sqrt.rn.f32 	%f98, %f46;
	div.rn.f32 	%f871, %f1257, 0fC0206C99;
	div.rn.f32 	%f99, %f871, %f273;
	mov.b32 	%r294, 0;
	mov.f32 	%f1308, 0f00000000;
	neg.s32 	%r51, %r59;
$L__BB0_59:
	cvt.rn.f32.u32 	%f872, %r294;
	sub.f32 	%f873, %f872, %f1259;
	add.f32 	%f874, %f873, 0f3F000000;
	mul.f32 	%f214, %f98, %f874;
	abs.f32 	%f215, %f214;
	setp.ge.f32 	%p146, %f215, 0f3F8060FE;
	mul.f32 	%f875, %f214, %f214;
	selp.f32 	%f876, %f215, %f875, %p146;
	selp.f32 	%f877, 0f38EB4C3A, 0f38B1E96A, %p146;
	selp.f32 	%f878, 0fBAAE005B, 0fBA574D20, %p146;
	fma.rn.f32 	%f879, %f877, %f876, %f878;
	selp.f32 	%f880, 0f3C09919F, 0f3BAAD5EA, %p146;
	fma.rn.f32 	%f881, %f879, %f876, %f880;
	selp.f32 	%f882, 0fBD24D99A, 0fBCDC1BE7, %p146;
	fma.rn.f32 	%f883, %f881, %f876, %f882;
	selp.f32 	%f884, 0f3E235519, 0f3DE718AF, %p146;
	fma.rn.f32 	%f885, %f883, %f876, %f884;
	selp.f32 	%f886, 0f3F69B4F9, 0fBEC093AC, %p146;
	fma.rn.f32 	%f887, %f885, %f876, %f886;
	selp.f32 	%f888, 0f3F210A14, 0f3E0375D3, %p146;
	fma.rn.f32 	%f889, %f887, %f876, %f888;
	neg.f32 	%f890, %f876;
	selp.f32 	%f891, %f890, %f214, %p146;
	fma.rn.f32 	%f216, %f889, %f891, %f891;
	add.f32 	%f892, %f873, 0fBF000000;
	mul.f32 	%f217, %f98, %f892;
	abs.f32 	%f218, %f217;
	setp.ge.f32 	%p147, %f218, 0f3F8060FE;
	mul.f32 	%f893, %f217, %f217;
	selp.f32 	%f894, %f218, %f893, %p147;
	selp.f32 	%f895, 0f38EB4C3A, 0f38B1E96A, %p147;
	selp.f32 	%f896, 0fBAAE005B, 0fBA574D20, %p147;
	fma.rn.f32 	%f897, %f895, %f894, %f896;
	selp.f32 	%f898, 0f3C09919F, 0f3BAAD5EA, %p147;
	fma.rn.f32 	%f899, %f897, %f894, %f898;
	selp.f32 	%f900, 0fBD24D99A, 0fBCDC1BE7, %p147;
	fma.rn.f32 	%f901, %f899, %f894, %f900;
	selp.f32 	%f902, 0f3E235519, 0f3DE718AF, %p147;
	fma.rn.f32 	%f903, %f901, %f894, %f902;
	selp.f32 	%f904, 0f3F69B4F9, 0fBEC093AC, %p147;
	fma.rn.f32 	%f905, %f903, %f894, %f904;
	selp.f32 	%f906, 0f3F210A14, 0f3E0375D3, %p147;
	fma.rn.f32 	%f907, %f905, %f894, %f906;
	neg.f32 	%f908, %f894;
	selp.f32 	%f909, %f908, %f217, %p147;
	fma.rn.f32 	%f219, %f907, %f909, %f909;
	add.f32 	%f910, %f872, 0f3F000000;
	sub.f32 	%f911, %f910, %f1259;
	div.rn.f32 	%f912, %f911, %f273;
	lg2.approx.f32 	%f913, %f912;
	add.f32 	%f914, %f913, %f913;
	ex2.approx.f32 	%f915, %f914;
	mul.f32 	%f916, %f915, 0fBF000000;
	fma.rn.f32 	%f917, %f916, 0f3BBB989D, 0f3F000000;
	cvt.sat.f32.f32 	%f918, %f917;
	mov.f32 	%f919, 0f4B400001;
	mov.f32 	%f920, 0f437C0000;
	fma.rm.f32 	%f921, %f918, %f920, %f919;
	add.f32 	%f922, %f921, 0fCB40007F;
	neg.f32 	%f923, %f922;
	fma.rn.f32 	%f924, %f916, 0f3FB8AA3B, %f923;
	fma.rn.f32 	%f925, %f916, 0f32A57060, %f924;
	mov.b32 	%r251, %f921;
	shl.b32 	%r252, %r251, 23;
	mov.b32 	%f926, %r252;
	ex2.approx.ftz.f32 	%f927, %f925;
	mul.f32 	%f928, %f927, %f926;
	add.f32 	%f929, %f872, 0fBF000000;
	sub.f32 	%f930, %f929, %f1259;
	div.rn.f32 	%f931, %f930, %f273;
	lg2.approx.f32 	%f932, %f931;
	add.f32 	%f933, %f932, %f932;
	ex2.approx.f32 	%f934, %f933;
	mul.f32 	%f935, %f934, 0fBF000000;
	fma.rn.f32 	%f936, %f935, 0f3BBB989D, 0f3F000000;
	cvt.sat.f32.f32 	%f937, %f936;
	fma.rm.f32 	%f938, %f937, %f920, %f919;
	add.f32 	%f939, %f938, 0fCB40007F;
	neg.f32 	%f940, %f939;
	fma.rn.f32 	%f941, %f935, 0f3FB8AA3B, %f940;
	fma.rn.f32 	%f942, %f935, 0f32A57060, %f941;
	mov.b32 	%r253, %f938;
	shl.b32 	%r254, %r253, 23;
	mov.b32 	%f943, %r254;
	ex2.approx.ftz.f32 	%f944, %f942;
	mul.f32 	%f945, %f944, %f943;
	sub.f32 	%f946, %f928, %f945;
	mul.f32 	%f220, %f99, %f946;
	mov.b32 	%r297, 0;
	mov.u32 	%r295, %r294;
	mov.u32 	%r296, %r51;
$L__BB0_60:
	setp.ltu.f32 	%p148, %f215, 0f3F8060FE;
	mov.f32 	%f1319, %f216;
	@%p148 bra 	$L__BB0_62;
	ex2.approx.ftz.f32 	%f947, %f216;
	mov.f32 	%f948, 0f3F800000;
	sub.f32 	%f949, %f948, %f947;
	copysign.f32 	%f1319, %f214, %f949;
$L__BB0_62:
	setp.ltu.f32 	%p149, %f218, 0f3F8060FE;
	mov.f32 	%f1320, %f219;
	@%p149 bra 	$L__BB0_64;
	ex2.approx.ftz.f32 	%f950, %f219;
	mov.f32 	%f951, 0f3F800000;
	sub.f32 	%f952, %f951, %f950;
	copysign.f32 	%f1320, %f217, %f952;
$L__BB0_64:
	sub.f32 	%f236, %f1319, %f1320;
	cvt.rn.f32.u32 	%f237, %r297;
	sub.f32 	%f238, %f237, %f1258;
	add.f32 	%f953, %f238, 0f3F000000;
	mul.f32 	%f239, %f98, %f953;
	abs.f32 	%f954, %f239;
	setp.ltu.f32 	%p150, %f954, 0f3F8060FE;
	setp.ge.f32 	%p151, %f954, 0f3F8060FE;
	mul.f32 	%f955, %f239, %f239;
	selp.f32 	%f956, %f954, %f955, %p151;
	selp.f32 	%f957, 0f38EB4C3A, 0f38B1E96A, %p151;
	selp.f32 	%f958, 0fBAAE005B, 0fBA574D20, %p151;
	fma.rn.f32 	%f959, %f957, %f956, %f958;
	selp.f32 	%f960, 0f3C09919F, 0f3BAAD5EA, %p151;
	fma.rn.f32 	%f961, %f959, %f956, %f960;
	selp.f32 	%f962, 0fBD24D99A, 0fBCDC1BE7, %p151;
	fma.rn.f32 	%f963, %f961, %f956, %f962;
	selp.f32 	%f964, 0f3E235519, 0f3DE718AF, %p151;
	fma.rn.f32 	%f965, %f963, %f956, %f964;
	selp.f32 	%f966, 0f3F69B4F9, 0fBEC093AC, %p151;
	fma.rn.f32 	%f967, %f965, %f956, %f966;
	selp.f32 	%f968, 0f3F210A14, 0f3E0375D3, %p151;
	fma.rn.f32 	%f969, %f967, %f956, %f968;
	neg.f32 	%f970, %f956;
	selp.f32 	%f971, %f970, %f239, %p151;
	fma.rn.f32 	%f1321, %f969, %f971, %f971;
	@%p150 bra 	$L__BB0_66;
	ex2.approx.ftz.f32 	%f972, %f1321;
	mov.f32 	%f973, 0f3F800000;
	sub.f32 	%f974, %f973, %f972;
	copysign.f32 	%f1321, %f239, %f974;
$L__BB0_66:
	add.f32 	%f975, %f238, 0fBF000000;
	mul.f32 	%f243, %f98, %f975;
	abs.f32 	%f976, %f243;
	setp.ltu.f32 	%p152, %f976, 0f3F8060FE;
	setp.ge.f32 	%p153, %f976, 0f3F8060FE;
	mul.f32 	%f977, %f243, %f243;
	selp.f32 	%f978, %f976, %f977, %p153;
	selp.f32 	%f979, 0f38EB4C3A, 0f38B1E96A, %p153;
	selp.f32 	%f980, 0fBAAE005B, 0fBA574D20, %p153;
	fma.rn.f32 	%f981, %f979, %f978, %f980;
	selp.f32 	%f982, 0f3C09919F, 0f3BAAD5EA, %p153;
	fma.rn.f32 	%f983, %f981, %f978, %f982;
	selp.f32 	%f984, 0fBD24D99A, 0fBCDC1BE7, %p153;
	fma.rn.f32 	%f985, %f983, %f978, %f984;
	selp.f32 	%f986, 0f3E235519, 0f3DE718AF, %p153;
	fma.rn.f32 	%f987, %f985, %f978, %f986;
	selp.f32 	%f988, 0f3F69B4F9, 0fBEC093AC, %p153;
	fma.rn.f32 	%f989, %f987, %f978, %f988;
	selp.f32 	%f990, 0f3F210A14, 0f3E0375D3, %p153;
	fma.rn.f32 	%f991, %f989, %f978, %f990;
	neg.f32 	%f992, %f978;
	selp.f32 	%f993, %f992, %f243, %p153;
	fma.rn.f32 	%f1322, %f991, %f993, %f993;
	@%p152 bra 	$L__BB0_68;
	ex2.approx.ftz.f32 	%f994, %f1322;
	mov.f32 	%f995, 0f3F800000;
	sub.f32 	%f996, %f995, %f994;
	copysign.f32 	%f1322, %f243, %f996;
$L__BB0_68:
	mul.f32 	%f997, %f236, 0f3F000000;
	sub.f32 	%f998, %f1321, %f1322;
	mul.f32 	%f999, %f998, 0f3F000000;
	mul.f32 	%f1000, %f997, %f1257;
	fma.rn.f32 	%f247, %f999, %f1000, %f1224;
	mul.wide.u32 	%rd62, %r295, 4;
	add.s64 	%rd63, %rd1, %rd62;
	ld.global.f32 	%f248, [%rd63];
	mul.f32 	%f1001, %f999, %f220;
	add.f32 	%f1002, %f237, 0f3F000000;
	sub.f32 	%f1003, %f1002, %f1258;
	div.rn.f32 	%f1004, %f1003, %f273;
	lg2.approx.f32 	%f1005, %f1004;
	add.f32 	%f1006, %f1005, %f1005;
	ex2.approx.f32 	%f1007, %f1006;
	mul.f32 	%f1008, %f1007, 0fBF000000;
	fma.rn.f32 	%f1009, %f1008, 0f3BBB989D, 0f3F000000;
	cvt.sat.f32.f32 	%f1010, %f1009;
	mov.f32 	%f1011, 0f4B400001;
	mov.f32 	%f1012, 0f437C0000;
	fma.rm.f32 	%f1013, %f1010, %f1012, %f1011;
	add.f32 	%f1014, %f1013, 0fCB40007F;
	neg.f32 	%f1015, %f1014;
	fma.rn.f32 	%f1016, %f1008, 0f3FB8AA3B, %f1015;
	fma.rn.f32 	%f1017, %f1008, 0f32A57060, %f1016;
	mov.b32 	%r255, %f1013;
	shl.b32 	%r256, %r255, 23;
	mov.b32 	%f1018, %r256;
	ex2.approx.ftz.f32 	%f1019, %f1017;
	mul.f32 	%f1020, %f1019, %f1018;
	add.f32 	%f1021, %f237, 0fBF000000;
	sub.f32 	%f1022, %f1021, %f1258;
	div.rn.f32 	%f1023, %f1022, %f273;
	lg2.approx.f32 	%f1024, %f1023;
	add.f32 	%f1025, %f1024, %f1024;
	ex2.approx.f32 	%f1026, %f1025;
	mul.f32 	%f1027, %f1026, 0fBF000000;
	fma.rn.f32 	%f1028, %f1027, 0f3BBB989D, 0f3F000000;
	cvt.sat.f32.f32 	%f1029, %f1028;
	fma.rm.f32 	%f1030, %f1029, %f1012, %f1011;
	add.f32 	%f1031, %f1030, 0fCB40007F;
	neg.f32 	%f1032, %f1031;
	fma.rn.f32 	%f1033, %f1027, 0f3FB8AA3B, %f1032;
	fma.rn.f32 	%f1034, %f1027, 0f32A57060, %f1033;
	mov.b32 	%r257, %f1030;
	shl.b32 	%r258, %r257, 23;
	mov.b32 	%f1035, %r258;
	ex2.approx.ftz.f32 	%f1036, %f1034;
	mul.f32 	%f1037, %f1036, %f1035;
	sub.f32 	%f1038, %f1020, %f1037;
	mul.f32 	%f1039, %f99, %f1038;
	mul.f32 	%f1040, %f997, %f1039;
	mul.f32 	%f1041, %f997, %f999;
	mul.f32 	%f1042, %f1001, %f1001;
	div.rn.f32 	%f1043, %f1042, %f247;
	add.f32 	%f1317, %f1317, %f1043;
	mul.f32 	%f1044, %f1040, %f1001;
	div.rn.f32 	%f1045, %f1044, %f247;
	add.f32 	%f1316, %f1316, %f1045;
	mul.f32 	%f1046, %f1041, %f1001;
	div.rn.f32 	%f1047, %f1046, %f247;
	add.f32 	%f1315, %f1315, %f1047;
	div.rn.f32 	%f1048, %f1001, %f247;
	add.f32 	%f1314, %f1314, %f1048;
	mul.f32 	%f1049, %f1040, %f1040;
	div.rn.f32 	%f1050, %f1049, %f247;
	add.f32 	%f1313, %f1313, %f1050;
	mul.f32 	%f1051, %f1041, %f1040;
	div.rn.f32 	%f1052, %f1051, %f247;
	add.f32 	%f1312, %f1312, %f1052;
	div.rn.f32 	%f1053, %f1040, %f247;
	add.f32 	%f1311, %f1311, %f1053;
	mul.f32 	%f1054, %f1041, %f1041;
	div.rn.f32 	%f1055, %f1054, %f247;
	add.f32 	%f1310, %f1310, %f1055;
	div.rn.f32 	%f1056, %f1041, %f247;
	add.f32 	%f1309, %f1309, %f1056;
	rcp.rn.f32 	%f1057, %f247;
	add.f32 	%f1308, %f1308, %f1057;
	setp.leu.f32 	%p154, %f247, 0f00000000;
	@%p154 bra 	$L__BB0_90;
	setp.leu.f32 	%p155, %f248, 0f00000000;
	@%p155 bra 	$L__BB0_89;
	setp.lt.f32 	%p156, %f247, 0f00800000;
	mul.f32 	%f1058, %f247, 0f4B000000;
	selp.f32 	%f1059, %f1058, %f247, %p156;
	selp.f32 	%f1060, 0fC1B80000, 0f00000000, %p156;
	mov.b32 	%r259, %f1059;
	add.s32 	%r260, %r259, -1059760811;
	and.b32  	%r261, %r260, -8388608;
	sub.s32 	%r262, %r259, %r261;
	mov.b32 	%f1061, %r262;
	cvt.rn.f32.s32 	%f1062, %r261;
	fma.rn.f32 	%f1063, %f1062, 0f34000000, %f1060;
	add.f32 	%f1064, %f1061, 0fBF800000;
	fma.rn.f32 	%f1065, %f1064, 0fBE055027, 0f3E1039F6;
	fma.rn.f32 	%f1066, %f1065, %f1064, 0fBDF8CDCC;
	fma.rn.f32 	%f1067, %f1066, %f1064, 0f3E0F2955;
	fma.rn.f32 	%f1068, %f1067, %f1064, 0fBE2AD8B9;
	fma.rn.f32 	%f1069, %f1068, %f1064, 0f3E4CED0B;
	fma.rn.f32 	%f1070, %f1069, %f1064, 0fBE7FFF22;
	fma.rn.f32 	%f1071, %f1070, %f1064, 0f3EAAAA78;
	fma.rn.f32 	%f1072, %f1071, %f1064, 0fBF000000;
	mul.f32 	%f1073, %f1064, %f1072;
	fma.rn.f32 	%f1074, %f1073, %f1064, %f1064;
	fma.rn.f32 	%f1075, %f1063, 0f3F317218, %f1074;
	setp.gt.u32 	%p157, %r259, 2139095039;
	fma.rn.f32 	%f1076, %f1059, 0f7F800000, 0f7F800000;
	selp.f32 	%f1077, %f1076, %f1075, %p157;
	setp.eq.f32 	%p158, %f1059, 0f00000000;
	selp.f32 	%f1078, 0fFF800000, %f1077, %p158;
	mul.f32 	%f1079, %f248, %f1078;
	sub.f32 	%f1080, %f1079, %f247;
	setp.lt.f32 	%p159, %f248, 0f00800000;
	mul.f32 	%f1081, %f248, 0f4B000000;
	selp.f32 	%f1082, %f1081, %f248, %p159;
	selp.f32 	%f1083, 0fC1B80000, 0f00000000, %p159;
	mov.b32 	%r263, %f1082;
	add.s32 	%r264, %r263, -1059760811;
	and.b32  	%r265, %r264, -8388608;
	sub.s32 	%r266, %r263, %r265;
	mov.b32 	%f1084, %r266;
	cvt.rn.f32.s32 	%f1085, %r265;
	fma.rn.f32 	%f1086, %f1085, 0f34000000, %f1083;
	add.f32 	%f1087, %f1084, 0fBF800000;
	fma.rn.f32 	%f1088, %f1087, 0fBE055027, 0f3E1039F6;
	fma.rn.f32 	%f1089, %f1088, %f1087, 0fBDF8CDCC;
	fma.rn.f32 	%f1090, %f1089, %f1087, 0f3E0F2955;
	fma.rn.f32 	%f1091, %f1090, %f1087, 0fBE2AD8B9;
	fma.rn.f32 	%f1092, %f1091, %f1087, 0f3E4CED0B;
	fma.rn.f32 	%f1093, %f1092, %f1087, 0fBE7FFF22;
	fma.rn.f32 	%f1094, %f1093, %f1087, 0f3EAAAA78;
	fma.rn.f32 	%f1095, %f1094, %f1087, 0fBF000000;
	mul.f32 	%f1096, %f1087, %f1095;
	fma.rn.f32 	%f1097, %f1096, %f1087, %f1087;
	fma.rn.f32 	%f1098, %f1086, 0f3F317218, %f1097;
	setp.gt.u32 	%p160, %r263, 2139095039;
	fma.rn.f32 	%f1099, %f1082, 0f7F800000, 0f7F800000;
	selp.f32 	%f1100, %f1099, %f1098, %p160;
	setp.eq.f32 	%p161, %f1082, 0f00000000;
	selp.f32 	%f1101, 0fFF800000, %f1100, %p161;
	mul.f32 	%f1102, %f248, %f1101;
	sub.f32 	%f1103, %f1080, %f1102;
	add.f32 	%f1104, %f248, %f1103;
	add.f32 	%f1323, %f1323, %f1104;
	bra.uni 	$L__BB0_90;
$L__BB0_71:
	abs.f32 	%f664, %f145;
	setp.lt.f32 	%p116, %f664, 0f00800000;
	mul.f32 	%f666, %f664, 0f4B800000;
	selp.f32 	%f667, %f666, %f664, %p116;
	mov.b32 	%r216, %f667;
	add.s32 	%r217, %r216, -1060439283;
	and.b32  	%r218, %r217, -8388608;
	sub.s32 	%r219, %r216, %r218;
	mov.b32 	%f668, %r219;
	cvt.rn.f32.s32 	%f669, %r218;
	selp.f32 	%f670, 0fC1C00000, 0f00000000, %p116;
	fma.rn.f32 	%f671, %f669, 0f34000000, %f670;
	add.f32 	%f672, %f668, 0fBF800000;
	add.f32 	%f673, %f668, 0f3F800000;
	rcp.approx.ftz.f32 	%f674, %f673;
	add.f32 	%f675, %f672, %f672;
	mul.f32 	%f676, %f675, %f674;
	mul.f32 	%f677, %f676, %f676;
	neg.f32 	%f678, %f676;
	sub.f32 	%f679, %f672, %f676;
	add.f32 	%f680, %f679, %f679;
	fma.rn.f32 	%f681, %f678, %f672, %f680;
	mul.rn.f32 	%f682, %f674, %f681;
	fma.rn.f32 	%f683, %f677, 0f3A2C32E4, 0f3B52E7DB;
	fma.rn.f32 	%f684, %f683, %f677, 0f3C93BB73;
	fma.rn.f32 	%f685, %f684, %f677, 0f3DF6384F;
	mul.rn.f32 	%f686, %f685, %f677;
	fma.rn.f32 	%f687, %f676, 0f3FB8AA3B, %f671;
	mul.f32 	%f688, %f686, 0f40400000;
	sub.f32 	%f689, %f671, %f687;
	fma.rn.f32 	%f690, %f676, 0f3FB8AA3B, %f689;
	fma.rn.f32 	%f691, %f682, 0f3FB8AA3B, %f690;
	fma.rn.f32 	%f692, %f676, 0f32A55E34, %f691;
	fma.rn.f32 	%f693, %f688, %f682, %f692;
	fma.rn.f32 	%f694, %f686, %f676, %f693;
	add.rn.f32 	%f695, %f687, %f694;
	mov.f32 	%f696, 0f40000000;
	mul.rn.f32 	%f697, %f695, %f696;
	cvt.rni.f32.f32 	%f698, %f697;
	sub.f32 	%f699, %f697, %f698;
	neg.f32 	%f700, %f697;
	fma.rn.f32 	%f701, %f695, 0f40000000, %f700;
	neg.f32 	%f702, %f687;
	add.rn.f32 	%f703, %f695, %f702;
	neg.f32 	%f704, %f703;
	add.rn.f32 	%f705, %f694, %f704;
	fma.rn.f32 	%f706, %f705, 0f40000000, %f701;
	add.f32 	%f707, %f699, %f706;
	setp.gt.f32 	%p117, %f698, 0f00000000;
	selp.b32 	%r220, 0, -2097152000, %p117;
	setp.neu.f32 	%p118, %f145, 0f00000000;
	setp.neu.f32 	%p119, %f664, 0f7F800000;
	setp.lt.f32 	%p120, %f697, 0f00000000;
	selp.f32 	%f708, 0f00000000, 0f7F800000, %p120;
	abs.f32 	%f709, %f697;
	setp.gt.f32 	%p121, %f709, 0f43180000;
	cvt.rzi.s32.f32 	%r221, %f698;
	shl.b32 	%r222, %r221, 23;
	sub.s32 	%r223, %r222, %r220;
	mov.b32 	%f710, %r223;
	add.s32 	%r224, %r220, 2130706432;
	mov.b32 	%f711, %r224;
	fma.rn.f32 	%f712, %f707, 0f391FCB8E, 0f3AAF85ED;
	fma.rn.f32 	%f713, %f712, %f707, 0f3C1D9856;
	fma.rn.f32 	%f714, %f713, %f707, 0f3D6357BB;
	fma.rn.f32 	%f715, %f714, %f707, 0f3E75FDEC;
	fma.rn.f32 	%f716, %f715, %f707, 0f3F317218;
	fma.rn.f32 	%f717, %f716, %f707, 0f3F800000;
	mul.f32 	%f718, %f717, %f711;
	mul.f32 	%f719, %f718, %f710;
	selp.f32 	%f1282, %f708, %f719, %p121;
	and.pred  	%p122, %p118, %p119;
	@%p122 bra 	$L__BB0_73;
	add.f32 	%f720, %f145, %f145;
	mov.b32 	%r225, %f720;
	and.b32  	%r226, %r225, 2147483647;
	mov.b32 	%f1282, %r226;
$L__BB0_73:
	mul.f32 	%f723, %f155, %f1282;
	mul.f32 	%f724, %f154, %f146;
	sub.f32 	%f725, %f724, %f723;
	add.f32 	%f1272, %f1272, %f725;
	fma.rn.f32 	%f1269, %f154, %f147, %f1269;
	abs.f32 	%f164, %f147;
	setp.eq.f32 	%p123, %f147, 0f3F800000;
	mov.f32 	%f1283, 0f3F800000;
	@%p123 bra 	$L__BB0_78;
	setp.nan.f32 	%p124, %f164, %f164;
	@%p124 bra 	$L__BB0_77;
	abs.f32 	%f726, %f147;
	setp.lt.f32 	%p125, %f726, 0f00800000;
	mul.f32 	%f728, %f726, 0f4B800000;
	selp.f32 	%f729, %f728, %f726, %p125;
	mov.b32 	%r227, %f729;
	add.s32 	%r228, %r227, -1060439283;
	and.b32  	%r229, %r228, -8388608;
	sub.s32 	%r230, %r227, %r229;
	mov.b32 	%f730, %r230;
	cvt.rn.f32.s32 	%f731, %r229;
	selp.f32 	%f732, 0fC1C00000, 0f00000000, %p125;
	fma.rn.f32 	%f733, %f731, 0f34000000, %f732;
	add.f32 	%f734, %f730, 0fBF800000;
	add.f32 	%f735, %f730, 0f3F800000;
	rcp.approx.ftz.f32 	%f736, %f735;
	add.f32 	%f737, %f734, %f734;
	mul.f32 	%f738, %f737, %f736;
	mul.f32 	%f739, %f738, %f738;
	neg.f32 	%f740, %f738;
	sub.f32 	%f741, %f734, %f738;
	add.f32 	%f742, %f741, %f741;
	fma.rn.f32 	%f743, %f740, %f734, %f742;
	mul.rn.f32 	%f744, %f736, %f743;
	fma.rn.f32 	%f745, %f739, 0f3A2C32E4, 0f3B52E7DB;
	fma.rn.f32 	%f746, %f745, %f739, 0f3C93BB73;
	fma.rn.f32 	%f747, %f746, %f739, 0f3DF6384F;
	mul.rn.f32 	%f748, %f747, %f739;
	fma.rn.f32 	%f749, %f738, 0f3FB8AA3B, %f733;
	mul.f32 	%f750, %f748, 0f40400000;
	sub.f32 	%f751, %f733, %f749;
	fma.rn.f32 	%f752, %f738, 0f3FB8AA3B, %f751;
	fma.rn.f32 	%f753, %f744, 0f3FB8AA3B, %f752;
	fma.rn.f32 	%f754, %f738, 0f32A55E34, %f753;
	fma.rn.f32 	%f755, %f750, %f744, %f754;
	fma.rn.f32 	%f756, %f748, %f738, %f755;
	add.rn.f32 	%f757, %f749, %f756;
	mov.f32 	%f758, 0f40000000;
	mul.rn.f32 	%f759, %f757, %f758;
	cvt.rni.f32.f32 	%f760, %f759;
	sub.f32 	%f761, %f759, %f760;
	neg.f32 	%f762, %f759;
	fma.rn.f32 	%f763, %f757, 0f40000000, %f762;
	neg.f32 	%f764, %f749;
	add.rn.f32 	%f765, %f757, %f764;
	neg.f32 	%f766, %f765;
	add.rn.f32 	%f767, %f756, %f766;
	fma.rn.f32 	%f768, %f767, 0f40000000, %f763;
	add.f32 	%f769, %f761, %f768;
	setp.gt.f32 	%p126, %f760, 0f00000000;
	selp.b32 	%r231, 0, -2097152000, %p126;
	setp.neu.f32 	%p127, %f147, 0f00000000;
	setp.neu.f32 	%p128, %f726, 0f7F800000;
	setp.lt.f32 	%p129, %f759, 0f00000000;
	selp.f32 	%f770, 0f00000000, 0f7F800000, %p129;
	abs.f32 	%f771, %f759;
	setp.gt.f32 	%p130, %f771, 0f43180000;
	cvt.rzi.s32.f32 	%r232, %f760;
	shl.b32 	%r233, %r232, 23;
	sub.s32 	%r234, %r233, %r231;
	mov.b32 	%f772, %r234;
	add.s32 	%r235, %r231, 2130706432;
	mov.b32 	%f773, %r235;
	fma.rn.f32 	%f774, %f769, 0f391FCB8E, 0f3AAF85ED;
	fma.rn.f32 	%f775, %f774, %f769, 0f3C1D9856;
	fma.rn.f32 	%f776, %f775, %f769, 0f3D6357BB;
	fma.rn.f32 	%f777, %f776, %f769, 0f3E75FDEC;
	fma.rn.f32 	%f778, %f777, %f769, 0f3F317218;
	fma.rn.f32 	%f779, %f778, %f769, 0f3F800000;
	mul.f32 	%f780, %f779, %f773;
	mul.f32 	%f781, %f780, %f772;
	selp.f32 	%f1283, %f770, %f781, %p130;
	and.pred  	%p131, %p127, %p128;
	@%p131 bra 	$L__BB0_78;
	add.f32 	%f782, %f147, %f147;
	mov.b32 	%r236, %f782;
	and.b32  	%r237, %r236, 2147483647;
	mov.b32 	%f1283, %r237;
	bra.uni 	$L__BB0_78;
$L__BB0_77:
	mov.f32 	%f783, 0f40000000;
	add.rn.f32 	%f1283, %f147, %f783;
$L__BB0_78:
	mul.f32 	%f785, %f155, %f1283;
	mul.f32 	%f786, %f154, %f148;
	sub.f32 	%f787, %f786, %f785;
	add.f32 	%f1273, %f1273, %f787;
	fma.rn.f32 	%f1270, %f154, %f149, %f1270;
	abs.f32 	%f171, %f149;
	setp.eq.f32 	%p132, %f149, 0f3F800000;
	mov.f32 	%f1284, 0f3F800000;
	@%p132 bra 	$L__BB0_83;
	setp.nan.f32 	%p133, %f171, %f171;
	@%p133 bra 	$L__BB0_82;
	abs.f32 	%f788, %f149;
	setp.lt.f32 	%p134, %f788, 0f00800000;
	mul.f32 	%f790, %f788, 0f4B800000;
	selp.f32 	%f791, %f790, %f788, %p134;
	mov.b32 	%r238, %f791;
	add.s32 	%r239, %r238, -1060439283;
	and.b32  	%r240, %r239, -8388608;
	sub.s32 	%r241, %r238, %r240;
	mov.b32 	%f792, %r241;
	cvt.rn.f32.s32 	%f793, %r240;
	selp.f32 	%f794, 0fC1C00000, 0f00000000, %p134;
	fma.rn.f32 	%f795, %f793, 0f34000000, %f794;
	add.f32 	%f796, %f792, 0fBF800000;
	add.f32 	%f797, %f792, 0f3F800000;
	rcp.approx.ftz.f32 	%f798, %f797;
	add.f32 	%f799, %f796, %f796;
	mul.f32 	%f800, %f799, %f798;
	mul.f32 	%f801, %f800, %f800;
	neg.f32 	%f802, %f800;
	sub.f32 	%f803, %f796, %f800;
	add.f32 	%f804, %f803, %f803;
	fma.rn.f32 	%f805, %f802, %f796, %f804;
	mul.rn.f32 	%f806, %f798, %f805;
	fma.rn.f32 	%f807, %f801, 0f3A2C32E4, 0f3B52E7DB;
	fma.rn.f32 	%f808, %f807, %f801, 0f3C93BB73;
	fma.rn.f32 	%f809, %f808, %f801, 0f3DF6384F;
	mul.rn.f32 	%f810, %f809, %f801;
	fma.rn.f32 	%f811, %f800, 0f3FB8AA3B, %f795;
	mul.f32 	%f812, %f810, 0f40400000;
	sub.f32 	%f813, %f795, %f811;
	fma.rn.f32 	%f814, %f800, 0f3FB8AA3B, %f813;
	fma.rn.f32 	%f815, %f806, 0f3FB8AA3B, %f814;
	fma.rn.f32 	%f816, %f800, 0f32A55E34, %f815;
	fma.rn.f32 	%f817, %f812, %f806, %f816;
	fma.rn.f32 	%f818, %f810, %f800, %f817;
	add.rn.f32 	%f819, %f811, %f818;
	mov.f32 	%f820, 0f40000000;
	mul.rn.f32 	%f821, %f819, %f820;
	cvt.rni.f32.f32 	%f822, %f821;
	sub.f32 	%f823, %f821, %f822;
	neg.f32 	%f824, %f821;
	fma.rn.f32 	%f825, %f819, 0f40000000, %f824;
	neg.f32 	%f826, %f811;
	add.rn.f32 	%f827, %f819, %f826;
	neg.f32 	%f828, %f827;
	add.rn.f32 	%f829, %f818, %f828;
	fma.rn.f32 	%f830, %f829, 0f40000000, %f825;
	add.f32 	%f831, %f823, %f830;
	setp.gt.f32 	%p135, %f822, 0f00000000;
	selp.b32 	%r242, 0, -2097152000, %p135;
	setp.neu.f32 	%p136, %f149, 0f00000000;
	setp.neu.f32 	%p137, %f788, 0f7F800000;
	setp.lt.f32 	%p138, %f821, 0f00000000;
	selp.f32 	%f832, 0f00000000, 0f7F800000, %p138;
	abs.f32 	%f833, %f821;
	setp.gt.f32 	%p139, %f833, 0f43180000;
	cvt.rzi.s32.f32 	%r243, %f822;
	shl.b32 	%r244, %r243, 23;
	sub.s32 	%r245, %r244, %r242;
	mov.b32 	%f834, %r245;
	add.s32 	%r246, %r242, 2130706432;
	mov.b32 	%f835, %r246;
	fma.rn.f32 	%f836, %f831, 0f391FCB8E, 0f3AAF85ED;
	fma.rn.f32 	%f837, %f836, %f831, 0f3C1D9856;
	fma.rn.f32 	%f838, %f837, %f831, 0f3D6357BB;
	fma.rn.f32 	%f839, %f838, %f831, 0f3E75FDEC;
	fma.rn.f32 	%f840, %f839, %f831, 0f3F317218;
	fma.rn.f32 	%f841, %f840, %f831, 0f3F800000;
	mul.f32 	%f842, %f841, %f835;
	mul.f32 	%f843, %f842, %f834;
	selp.f32 	%f1284, %f832, %f843, %p139;
	and.pred  	%p140, %p136, %p137;
	@%p140 bra 	$L__BB0_83;
	add.f32 	%f844, %f149, %f149;
	mov.b32 	%r247, %f844;
	and.b32  	%r248, %r247, 2147483647;
	mov.b32 	%f1284, %r248;
	bra.uni 	$L__BB0_83;
$L__BB0_82:
	mov.f32 	%f845, 0f40000000;
	add.rn.f32 	%f1284, %f149, %f845;
$L__BB0_83:
	mul.f32 	%f846, %f154, 0f00000000;
	mul.f32 	%f847, %f155, %f1284;
	sub.f32 	%f848, %f846, %f847;
	add.f32 	%f1274, %f1274, %f848;
	add.f32 	%f1271, %f1271, %f154;
	sub.f32 	%f849, %f846, %f155;
	add.f32 	%f1275, %f1275, %f849;
	add.s32 	%r293, %r293, 1;
	setp.ne.s32 	%p141, %r293, %r59;
	@%p141 bra 	$L__BB0_44;
	add.s32 	%r292, %r292, 1;
	setp.ne.s32 	%p142, %r292, %r59;
	@%p142 bra 	$L__BB0_43;
$L__BB0_85:
	setp.gt.u32 	%p143, %r291, 1;
	@%p143 bra 	$L__BB0_87;
	div.rn.f32 	%f858, %f1268, %f1272;
	max.f32 	%f859, %f858, 0fBF800000;
	min.f32 	%f1296, %f859, 0f3F800000;
	div.rn.f32 	%f860, %f1269, %f1273;
	max.f32 	%f861, %f860, 0fBF800000;
	min.f32 	%f1295, %f861, 0f3F800000;
	div.rn.f32 	%f862, %f1270, %f1274;
	max.f32 	%f863, %f862, 0fC2C80000;
	min.f32 	%f864, %f863, 0f42C80000;
	mul.f32 	%f1294, %f864, 0f3F000000;
	div.rn.f32 	%f865, %f1271, %f1275;
	max.f32 	%f866, %f865, 0fC0000000;
	min.f32 	%f1293, %f866, 0f40000000;
	bra.uni 	$L__BB0_88;
$L__BB0_87:
	div.rn.f32 	%f850, %f1268, %f1272;
	max.f32 	%f851, %f850, 0fBF800000;
	min.f32 	%f1296, %f851, 0f3F800000;
	div.rn.f32 	%f852, %f1269, %f1273;
	max.f32 	%f853, %f852, 0fBF800000;
	min.f32 	%f1295, %f853, 0f3F800000;
	div.rn.f32 	%f854, %f1270, %f1274;
	max.f32 	%f855, %f854, 0fC2C80000;
	min.f32 	%f1294, %f855, 0f42C80000;
	div.rn.f32 	%f856, %f1271, %f1275;
	max.f32 	%f857, %f856, 0fC0000000;
	min.f32 	%f1293, %f857, 0f40000000;
$L__BB0_88:
	ld.param.u32 	%r275, [kernel_MLEFit_param_3];
	sub.f32 	%f1259, %f1259, %f1296;
	sub.f32 	%f1258, %f1258, %f1295;
	sub.f32 	%f867, %f1257, %f1294;
	sub.f32 	%f868, %f1224, %f1293;
	max.f32 	%f1257, %f867, 0f3F800000;
	max.f32 	%f1224, %f868, 0f3C23D70A;
	add.s32 	%r291, %r291, 1;
	setp.eq.s32 	%p144, %r291, %r275;
	@%p144 bra 	$L__BB0_57;
	bra.uni 	$L__BB0_41;
$L__BB0_89:
	sub.f32 	%f1323, %f1323, %f247;
$L__BB0_90:
	add.s32 	%r297, %r297, 1;
	add.s32 	%r296, %r296, 1;
	setp.ne.s32 	%p162, %r296, 0;
	add.s32 	%r295, %r295, %r59;
	@%p162 bra 	$L__BB0_60;
	add.s32 	%r294, %r294, 1;
	setp.ne.s32 	%p163, %r294, %r59;
	@%p163 bra 	$L__BB0_59;
$L__BB0_92:
	ld.param.u32 	%r276, [kernel_MLEFit_param_7];
	ld.param.u64 	%rd82, [kernel_MLEFit_param_6];
	ld.param.u64 	%rd81, [kernel_MLEFit_param_5];
	ld.param.u64 	%rd80, [kernel_MLEFit_param_4];
	cvta.to.global.u64 	%rd64, %rd80;
	cvta.to.global.u64 	%rd65, %rd81;
	rcp.rn.f32 	%f1105, %f1317;
	mul.f32 	%f1106, %f1105, %f1316;
	mul.f32 	%f1107, %f1105, %f1315;
	mul.f32 	%f1108, %f1105, %f1314;
	fma.rn.f32 	%f1109, %f1106, %f1316, 0f00000000;
	sub.f32 	%f1110, %f1313, %f1109;
	fma.rn.f32 	%f1111, %f1107, %f1316, 0f00000000;
	rcp.rn.f32 	%f1112, %f1110;
	sub.f32 	%f1113, %f1312, %f1111;
	mul.f32 	%f1114, %f1112, %f1113;
	fma.rn.f32 	%f1115, %f1108, %f1316, 0f00000000;
	sub.f32 	%f1116, %f1311, %f1115;
	mul.f32 	%f1117, %f1112, %f1116;
	fma.rn.f32 	%f1118, %f1106, %f1315, 0f00000000;
	sub.f32 	%f1119, %f1312, %f1118;
	fma.rn.f32 	%f1120, %f1107, %f1315, 0f00000000;
	fma.rn.f32 	%f1121, %f1114, %f1119, %f1120;
	sub.f32 	%f1122, %f1310, %f1121;
	fma.rn.f32 	%f1123, %f1108, %f1315, 0f00000000;
	fma.rn.f32 	%f1124, %f1117, %f1119, %f1123;
	rcp.rn.f32 	%f1125, %f1122;
	sub.f32 	%f1126, %f1309, %f1124;
	mul.f32 	%f1127, %f1125, %f1126;
	fma.rn.f32 	%f1128, %f1106, %f1314, 0f00000000;
	sub.f32 	%f1129, %f1311, %f1128;
	fma.rn.f32 	%f1130, %f1107, %f1314, 0f00000000;
	fma.rn.f32 	%f1131, %f1114, %f1129, %f1130;
	sub.f32 	%f1132, %f1309, %f1131;
	fma.rn.f32 	%f1133, %f1108, %f1314, 0f00000000;
	fma.rn.f32 	%f1134, %f1117, %f1129, %f1133;
	fma.rn.f32 	%f1135, %f1127, %f1132, %f1134;
	sub.f32 	%f1136, %f1308, %f1135;
	add.f32 	%f1137, %f1106, 0f00000000;
	mov.f32 	%f1138, 0f00000000;
	sub.f32 	%f1139, %f1138, %f1137;
	add.f32 	%f1140, %f1107, 0f00000000;
	fma.rn.f32 	%f1141, %f1114, %f1139, %f1140;
	sub.f32 	%f1142, %f1138, %f1141;
	add.f32 	%f1143, %f1108, 0f00000000;
	fma.rn.f32 	%f1144, %f1117, %f1139, %f1143;
	fma.rn.f32 	%f1145, %f1127, %f1142, %f1144;
	sub.f32 	%f1146, %f1138, %f1145;
	div.rn.f32 	%f1147, %f1146, %f1136;
	fma.rn.f32 	%f1148, %f1132, %f1147, 0f00000000;
	sub.f32 	%f1149, %f1142, %f1148;
	mul.f32 	%f1150, %f1125, %f1149;
	fma.rn.f32 	%f1151, %f1119, %f1150, 0f00000000;
	fma.rn.f32 	%f1152, %f1129, %f1147, %f1151;
	sub.f32 	%f1153, %f1139, %f1152;
	mul.f32 	%f1154, %f1112, %f1153;
	fma.rn.f32 	%f1155, %f1316, %f1154, 0f00000000;
	fma.rn.f32 	%f1156, %f1315, %f1150, %f1155;
	fma.rn.f32 	%f1157, %f1314, %f1147, %f1156;
	mov.f32 	%f1158, 0f3F800000;
	sub.f32 	%f1159, %f1158, %f1157;
	mul.f32 	%f1160, %f1105, %f1159;
	fma.rn.f32 	%f1161, %f1106, 0f00000000, 0f00000000;
	sub.f32 	%f1162, %f1158, %f1161;
	fma.rn.f32 	%f1163, %f1107, 0f00000000, 0f00000000;
	fma.rn.f32 	%f1164, %f1114, %f1162, %f1163;
	sub.f32 	%f1165, %f1138, %f1164;
	fma.rn.f32 	%f1166, %f1108, 0f00000000, 0f00000000;
	fma.rn.f32 	%f1167, %f1117, %f1162, %f1166;
	fma.rn.f32 	%f1168, %f1127, %f1165, %f1167;
	sub.f32 	%f1169, %f1138, %f1168;
	div.rn.f32 	%f1170, %f1169, %f1136;
	fma.rn.f32 	%f1171, %f1132, %f1170, 0f00000000;
	sub.f32 	%f1172, %f1165, %f1171;
	mul.f32 	%f1173, %f1125, %f1172;
	fma.rn.f32 	%f1174, %f1119, %f1173, 0f00000000;
	fma.rn.f32 	%f1175, %f1129, %f1170, %f1174;
	sub.f32 	%f1176, %f1162, %f1175;
	mul.f32 	%f1177, %f1112, %f1176;
	sub.f32 	%f1178, %f1138, %f1161;
	fma.rn.f32 	%f1179, %f1114, %f1178, %f1163;
	sub.f32 	%f1180, %f1158, %f1179;
	fma.rn.f32 	%f1181, %f1117, %f1178, %f1166;
	fma.rn.f32 	%f1182, %f1127, %f1180, %f1181;
	sub.f32 	%f1183, %f1138, %f1182;
	div.rn.f32 	%f1184, %f1183, %f1136;
	fma.rn.f32 	%f1185, %f1132, %f1184, 0f00000000;
	sub.f32 	%f1186, %f1180, %f1185;
	mul.f32 	%f1187, %f1125, %f1186;
	sub.f32 	%f1188, %f1138, %f1179;
	fma.rn.f32 	%f1189, %f1127, %f1188, %f1181;
	sub.f32 	%f1190, %f1158, %f1189;
	div.rn.f32 	%f1191, %f1190, %f1136;
	mov.u32 	%r267, %ctaid.x;
	mov.u32 	%r268, %ntid.x;
	mov.u32 	%r269, %tid.x;
	mad.lo.s32 	%r270, %r267, %r268, %r269;
	mul.wide.u32 	%rd66, %r270, 4;
	add.s64 	%rd67, %rd64, %rd66;
	st.global.f32 	[%rd67], %f1259;
	add.s32 	%r271, %r270, %r276;
	mul.wide.u32 	%rd68, %r271, 4;
	add.s64 	%rd69, %rd64, %rd68;
	st.global.f32 	[%rd69], %f1258;
	add.s32 	%r272, %r271, %r276;
	mul.wide.u32 	%rd70, %r272, 4;
	add.s64 	%rd71, %rd64, %rd70;
	st.global.f32 	[%rd71], %f1257;
	add.s32 	%r273, %r272, %r276;
	mul.wide.u32 	%rd72, %r273, 4;
	add.s64 	%rd73, %rd64, %rd72;
	st.global.f32 	[%rd73], %f1224;
	add.s64 	%rd74, %rd65, %rd66;
	st.global.f32 	[%rd74], %f1160;
	add.s64 	%rd75, %rd65, %rd68;
	st.global.f32 	[%rd75], %f1177;
	add.s64 	%rd76, %rd65, %rd70;
	st.global.f32 	[%rd76], %f1187;
	add.s64 	%rd77, %rd65, %rd72;
	st.global.f32 	[%rd77], %f1191;
	cvta.to.global.u64 	%rd78, %rd82;
	add.s64 	%rd79, %rd78, %rd66;
	st.global.f32 	[%rd79], %f1323;
$L__BB0_93:
	ret;

}
	// .globl	kernel_MLEFit_sigma
.visible .entry kernel_MLEFit_sigma(
	.param .u64 .ptr .align 1 kernel_MLEFit_sigma_param_0,
	.param .f32 kernel_MLEFit_sigma_param_1,
	.param .u32 kernel_MLEFit_sigma_param_2,
	.param .u32 kernel_MLEFit_sigma_param_3,
	.param .u64 .ptr .align 1 kernel_MLEFit_sigma_param_4,
	.param .u64 .ptr .align 1 kernel_MLEFit_sigma_param_5,
	.param .u64 .ptr .align 1 kernel_MLEFit_sigma_param_6,
	.param .u32 kernel_MLEFit_sigma_param_7
)
{
	.local .align 4 .b8 	__local_depot1[100];
	.reg .b64 	%SP;
	.reg .b64 	%SPL;
	.reg .pred 	%p<255>;
	.reg .b32 	%r<415>;
	.reg .b32 	%f<2288>;
	.reg .b64 	%rd<94>;
	.reg .b64 	%fd<193>;

	mov.u64 	%SPL, __local_depot1;
	ld.param.u64 	%rd6, [kernel_MLEFit_sigma_param_0];
	ld.param.f32 	%f2179, [kernel_MLEFit_sigma_param_1];
	ld.param.u32 	%r60, [kernel_MLEFit_sigma_param_2];
	ld.param.u32 	%r61, [kernel_MLEFit_sigma_param_3];
	ld.param.u32 	%r62, [kernel_MLEFit_sigma_param_7];
	add.u64 	%rd1, %SPL, 0;
	mov.u32 	%r63, %tid.x;
	mov.u32 	%r64, %ctaid.x;
	mov.u32 	%r65, %ntid.x;
	mad.lo.s32 	%r1, %r64, %r65, %r63;
	setp.ge.s32 	%p2, %r1, %r62;
	@%p2 bra 	$L__BB1_143;
	cvta.to.global.u64 	%rd11, %rd6;
	mov.b32 	%r66, 0;
	st.local.u32 	[%rd1], %r66;
	st.local.u32 	[%rd1+4], %r66;
	st.local.u32 	[%rd1+8], %r66;
	st.local.u32 	[%rd1+12], %r66;
	st.local.u32 	[%rd1+16], %r66;
	st.local.u32 	[%rd1+20], %r66;
	st.local.u32 	[%rd1+24], %r66;
	st.local.u32 	[%rd1+28], %r66;
	st.local.u32 	[%rd1+32], %r66;
	st.local.u32 	[%rd1+36], %r66;
	st.local.u32 	[%rd1+40], %r66;
	st.local.u32 	[%rd1+44], %r66;
	st.local.u32 	[%rd1+48], %r66;
	st.local.u32 	[%rd1+52], %r66;
	st.local.u32 	[%rd1+56], %r66;
	st.local.u32 	[%rd1+60], %r66;
	mul.lo.s32 	%r67, %r60, %r60;
	mul.lo.s32 	%r68, %r67, %r1;
	mul.wide.u32 	%rd12, %r68, 4;
	add.s64 	%rd2, %rd11, %rd12;
	setp.lt.s32 	%p3, %r60, 1;
	mov.f32 	%f2136, 0f00000000;
	mov.f32 	%f2137, %f2136;
	mov.f32 	%f2138, %f2136;
	@%p3 bra 	$L__BB1_15;
	add.s32 	%r2, %r60, -1;
	and.b32  	%r3, %r60, 7;
	add.s32 	%r4, %r3, -1;
	and.b32  	%r5, %r60, 3;
	and.b32  	%r6, %r60, 2147483640;
	and.b32  	%r7, %r60, 1;
	mov.f32 	%f2138, 0f00000000;
	mov.b32 	%r393, 0;
	mov.f32 	%f2137, %f2138;
	mov.f32 	%f2136, %f2138;
$L__BB1_3:
	setp.lt.u32 	%p4, %r2, 7;
	cvt.rn.f32.u32 	%f4, %r393;
	mov.b32 	%r396, 0;
	@%p4 bra 	$L__BB1_6;
	mov.b32 	%r394, 0;
$L__BB1_5:
	.pragma "nounroll";
	mad.lo.s32 	%r72, %r394, %r60, %r393;
	mul.wide.u32 	%rd13, %r72, 4;
	add.s64 	%rd14, %rd2, %rd13;
	ld.global.f32 	%f391, [%rd14];
	fma.rn.f32 	%f392, %f391, %f4, %f2136;
	cvt.rn.f32.u32 	%f393, %r394;
	fma.rn.f32 	%f394, %f391, %f393, %f2137;
	add.f32 	%f395, %f2138, %f391;
	add.s32 	%r73, %r394, 1;
	add.s32 	%r74, %r72, %r60;
	mul.wide.u32 	%rd15, %r74, 4;
	add.s64 	%rd16, %rd2, %rd15;
	ld.global.f32 	%f396, [%rd16];
	fma.rn.f32 	%f397, %f396, %f4, %f392;
	cvt.rn.f32.u32 	%f398, %r73;
	fma.rn.f32 	%f399, %f396, %f398, %f394;
	add.f32 	%f400, %f395, %f396;
	add.s32 	%r75, %r394, 2;
	add.s32 	%r76, %r74, %r60;
	mul.wide.u32 	%rd17, %r76, 4;
	add.s64 	%rd18, %rd2, %rd17;
	ld.global.f32 	%f401, [%rd18];
	fma.rn.f32 	%f402, %f401, %f4, %f397;
	cvt.rn.f32.u32 	%f403, %r75;
	fma.rn.f32 	%f404, %f401, %f403, %f399;
	add.f32 	%f405, %f400, %f401;
	add.s32 	%r77, %r394, 3;
	add.s32 	%r78, %r76, %r60;
	mul.wide.u32 	%rd19, %r78, 4;
	add.s64 	%rd20, %rd2, %rd19;
	ld.global.f32 	%f406, [%rd20];
	fma.rn.f32 	%f407, %f406, %f4, %f402;
	cvt.rn.f32.u32 	%f408, %r77;
	fma.rn.f32 	%f409, %f406, %f408, %f404;
	add.f32 	%f410, %f405, %f406;
	add.s32 	%r79, %r394, 4;
	add.s32 	%r80, %r78, %r60;
	mul.wide.u32 	%rd21, %r80, 4;
	add.s64 	%rd22, %rd2, %rd21;
	ld.global.f32 	%f411, [%rd22];
	fma.rn.f32 	%f412, %f411, %f4, %f407;
	cvt.rn.f32.u32 	%f413, %r79;
	fma.rn.f32 	%f414, %f411, %f413, %f409;
	add.f32 	%f415, %f410, %f411;
	add.s32 	%r81, %r394, 5;
	add.s32 	%r82, %r80, %r60;
	mul.wide.u32 	%rd23, %r82, 4;
	add.s64 	%rd24, %rd2, %rd23;
	ld.global.f32 	%f416, [%rd24];
	fma.rn.f32 	%f417, %f416, %f4, %f412;
	cvt.rn.f32.u32 	%f418, %r81;
	fma.rn.f32 	%f419, %f416, %f418, %f414;
	add.f32 	%f420, %f415, %f416;
	add.s32 	%r83, %r394, 6;
	add.s32 	%r84, %r82, %r60;
	mul.wide.u32 	%rd25, %r84, 4;
	add.s64 	%rd26, %rd2, %rd25;
	ld.global.f32 	%f421, [%rd26];
	fma.rn.f32 	%f422, %f421, %f4, %f417;
	cvt.rn.f32.u32 	%f423, %r83;
	fma.rn.f32 	%f424, %f421, %f423, %f419;
	add.f32 	%f425, %f420, %f421;
	add.s32 	%r85, %r394, 7;
	add.s32 	%r86, %r84, %r60;
	mul.wide.u32 	%rd27, %r86, 4;
	add.s64 	%rd28, %rd2, %rd27;
	ld.global.f32 	%f426, [%rd28];
	fma.rn.f32 	%f2136, %f426, %f4, %f422;
	cvt.rn.f32.u32 	%f427, %r85;
	fma.rn.f32 	%f2137, %f426, %f427, %f424;
	add.f32 	%f2138, %f425, %f426;
	add.s32 	%r394, %r394, 8;
	setp.ne.s32 	%p5, %r394, %r6;
	mov.u32 	%r396, %r6;
	@%p5 bra 	$L__BB1_5;
$L__BB1_6:
	setp.eq.s32 	%p6, %r3, 0;
	@%p6 bra 	$L__BB1_14;
	setp.lt.u32 	%p7, %r4, 3;
	@%p7 bra 	$L__BB1_9;
	mad.lo.s32 	%r87, %r396, %r60, %r393;
	mul.wide.u32 	%rd29, %r87, 4;
	add.s64 	%rd30, %rd2, %rd29;
	ld.global.f32 	%f429, [%rd30];
	fma.rn.f32 	%f430, %f429, %f4, %f2136;
	cvt.rn.f32.u32 	%f431, %r396;
	fma.rn.f32 	%f432, %f429, %f431, %f2137;
	add.f32 	%f433, %f2138, %f429;
	add.s32 	%r88, %r396, 1;
	add.s32 	%r89, %r87, %r60;
	mul.wide.u32 	%rd31, %r89, 4;
	add.s64 	%rd32, %rd2, %rd31;
	ld.global.f32 	%f434, [%rd32];
	fma.rn.f32 	%f435, %f434, %f4, %f430;
	cvt.rn.f32.u32 	%f436, %r88;
	fma.rn.f32 	%f437, %f434, %f436, %f432;
	add.f32 	%f438, %f433, %f434;
	add.s32 	%r90, %r396, 2;
	add.s32 	%r91, %r89, %r60;
	mul.wide.u32 	%rd33, %r91, 4;
	add.s64 	%rd34, %rd2, %rd33;
	ld.global.f32 	%f439, [%rd34];
	fma.rn.f32 	%f440, %f439, %f4, %f435;
	cvt.rn.f32.u32 	%f441, %r90;
	fma.rn.f32 	%f442, %f439, %f441, %f437;
	add.f32 	%f443, %f438, %f439;
	add.s32 	%r92, %r396, 3;
	add.s32 	%r93, %r91, %r60;
	mul.wide.u32 	%rd35, %r93, 4;
	add.s64 	%rd36, %rd2, %rd35;
	ld.global.f32 	%f444, [%rd36];
	fma.rn.f32 	%f2136, %f444, %f4, %f440;
	cvt.rn.f32.u32 	%f445, %r92;
	fma.rn.f32 	%f2137, %f444, %f445, %f442;
	add.f32 	%f2138, %f443, %f444;
	add.s32 	%r396, %r396, 4;
$L__BB1_9:
	setp.eq.s32 	%p8, %r5, 0;
	@%p8 bra 	$L__BB1_14;
	setp.eq.s32 	%p9, %r5, 1;
	@%p9 bra 	$L__BB1_12;
	mad.lo.s32 	%r94, %r396, %r60, %r393;
	mul.wide.u32 	%rd37, %r94, 4;
	add.s64 	%rd38, %rd2, %rd37;
	ld.global.f32 	%f447, [%rd38];
	fma.rn.f32 	%f448, %f447, %f4, %f2136;
	cvt.rn.f32.u32 	%f449, %r396;
	fma.rn.f32 	%f450, %f447, %f449, %f2137;
	add.f32 	%f451, %f2138, %f447;
	add.s32 	%r95, %r396, 1;
	add.s32 	%r96, %r94, %r60;
	mul.wide.u32 	%rd39, %r96, 4;
	add.s64 	%rd40, %rd2, %rd39;
	ld.global.f32 	%f452, [%rd40];
	fma.rn.f32 	%f2136, %f452, %f4, %f448;
	cvt.rn.f32.u32 	%f453, %r95;
	fma.rn.f32 	%f2137, %f452, %f453, %f450;
	add.f32 	%f2138, %f451, %f452;
	add.s32 	%r396, %r396, 2;
$L__BB1_12:
	setp.eq.s32 	%p10, %r7, 0;
	@%p10 bra 	$L__BB1_14;
	mad.lo.s32 	%r97, %r396, %r60, %r393;
	mul.wide.u32 	%rd41, %r97, 4;
	add.s64 	%rd42, %rd2, %rd41;
	ld.global.f32 	%f454, [%rd42];
	fma.rn.f32 	%f2136, %f454, %f4, %f2136;
	cvt.rn.f32.u32 	%f455, %r396;
	fma.rn.f32 	%f2137, %f454, %f455, %f2137;
	add.f32 	%f2138, %f2138, %f454;
$L__BB1_14:
	add.s32 	%r393, %r393, 1;
	setp.ne.s32 	%p11, %r393, %r60;
	@%p11 bra 	$L__BB1_3;
$L__BB1_15:
	setp.lt.s32 	%p12, %r60, 1;
	div.rn.f32 	%f2183, %f2136, %f2138;
	div.rn.f32 	%f2182, %f2137, %f2138;
	mov.f32 	%f458, 0f3F000000;
	div.rn.f32 	%f459, %f458, %f2179;
	div.rn.f32 	%f46, %f459, %f2179;
	mov.f32 	%f2145, 0f00000000;
	mov.f32 	%f2144, 0f51BA43B7;
	@%p12 bra 	$L__BB1_39;
	mov.f64 	%fd4, 0d4000000000000000;
	{
	.reg .b32 %temp; 
	mov.b64 	{%temp, %r17}, %fd4;
	}
	and.b32  	%r18, %r17, 2146435072;
	cvt.f64.f32 	%fd1, %f46;
	add.s32 	%r19, %r60, -1;
	and.b32  	%r20, %r60, 3;
	add.s32 	%r21, %r20, -1;
	and.b32  	%r22, %r60, 2147483644;
	and.b32  	%r23, %r60, 1;
	mov.f32 	%f2145, 0f00000000;
	mov.b32 	%r398, 0;
	mov.f32 	%f2144, 0f51BA43B7;
$L__BB1_17:
	mov.b32 	%r399, 0;
$L__BB1_18:
	mov.b32 	%r400, 0;
	mov.f32 	%f2169, 0f00000000;
	mov.f32 	%f2168, %f2169;
$L__BB1_19:
	setp.lt.s32 	%p13, %r17, 0;
	setp.eq.s32 	%p14, %r18, 1062207488;
	sub.s32 	%r27, %r400, %r398;
	cvt.rn.f32.s32 	%f463, %r27;
	cvt.f64.f32 	%fd5, %f463;
	{
	.reg .b32 %temp; 
	mov.b64 	{%temp, %r101}, %fd5;
	}
	abs.f64 	%fd6, %fd5;
	{ // callseq 16, 0
	.param .b64 param0;
	st.param.f64 	[param0], %fd6;
	.param .b64 retval0;
	call.uni (retval0), 
	__internal_accurate_pow, 
	(
	param0
	);
	ld.param.f64 	%fd7, [retval0];
	} // callseq 16
	setp.lt.s32 	%p16, %r101, 0;
	and.pred  	%p1, %p16, %p14;
	setp.ne.s32 	%p17, %r27, 0;
	selp.b32 	%r102, %r101, 0, %p14;
	or.b32  	%r103, %r102, 2146435072;
	selp.b32 	%r104, %r103, %r102, %p13;
	mov.b32 	%r105, 0;
	mov.b64 	%fd3, {%r105, %r104};
	mul.lo.s32 	%r28, %r400, %r60;
	@%p17 bra 	$L__BB1_28;
	setp.lt.u32 	%p56, %r19, 3;
	mov.b32 	%r403, 0;
	@%p56 bra 	$L__BB1_23;
	mul.f64 	%fd104, %fd3, %fd1;
	cvt.rn.f32.f64 	%f525, %fd104;
	mul.f32 	%f526, %f525, 0fBFB8AA3B;
	ex2.approx.f32 	%f53, %f526;
	mov.b32 	%r401, 0;
$L__BB1_22:
	.pragma "nounroll";
	setp.lt.s32 	%p57, %r17, 0;
	setp.eq.s32 	%p58, %r18, 1062207488;
	sub.s32 	%r153, %r399, %r401;
	cvt.rn.f32.s32 	%f527, %r153;
	cvt.f64.f32 	%fd105, %f527;
	{
	.reg .b32 %temp; 
	mov.b64 	{%temp, %r154}, %fd105;
	}
	abs.f64 	%fd106, %fd105;
	{ // callseq 24, 0
	.param .b64 param0;
	st.param.f64 	[param0], %fd106;
	.param .b64 retval0;
	call.uni (retval0), 
	__internal_accurate_pow, 
	(
	param0
	);
	ld.param.f64 	%fd107, [retval0];
	} // callseq 24
	setp.lt.s32 	%p60, %r154, 0;
	neg.f64 	%fd109, %fd107;
	selp.f64 	%fd110, %fd109, %fd107, %p58;
	selp.f64 	%fd111, %fd110, %fd107, %p60;
	setp.eq.s32 	%p61, %r153, 0;
	selp.b32 	%r155, %r154, 0, %p58;
	or.b32  	%r156, %r155, 2146435072;
	selp.b32 	%r157, %r156, %r155, %p57;
	mov.b32 	%r158, 0;
	mov.b64 	%fd112, {%r158, %r157};
	selp.f64 	%fd113, %fd112, %fd111, %p61;
	setp.eq.s32 	%p62, %r153, 1;
	neg.f64 	%fd114, %fd113;
	selp.f64 	%fd115, 0dBFF0000000000000, %fd114, %p62;
	mul.f64 	%fd116, %fd115, %fd1;
	cvt.rn.f32.f64 	%f528, %fd116;
	mul.f32 	%f529, %f528, 0f3FB8AA3B;
	ex2.approx.f32 	%f530, %f529;
	mul.f32 	%f531, %f53, %f530;
	add.s32 	%r159, %r401, %r28;
	mul.wide.u32 	%rd54, %r159, 4;
	add.s64 	%rd55, %rd2, %rd54;
	ld.global.f32 	%f532, [%rd55];
	fma.rn.f32 	%f533, %f531, %f532, %f2168;
	add.f32 	%f534, %f2169, %f531;
	not.b32 	%r160, %r401;
	add.s32 	%r161, %r399, %r160;
	cvt.rn.f32.s32 	%f535, %r161;
	cvt.f64.f32 	%fd117, %f535;
	{
	.reg .b32 %temp; 
	mov.b64 	{%temp, %r162}, %fd117;
	}
	abs.f64 	%fd118, %fd117;
	{ // callseq 25, 0
	.param .b64 param0;
	st.param.f64 	[param0], %fd118;
	.param .b64 retval0;
	call.uni (retval0), 
	__internal_accurate_pow, 
	(
	param0
	);
	ld.param.f64 	%fd119, [retval0];
	} // callseq 25
	setp.lt.s32 	%p63, %r162, 0;
	neg.f64 	%fd121, %fd119;
	selp.f64 	%fd122, %fd121, %fd119, %p58;
	selp.f64 	%fd123, %fd122, %fd119, %p63;
	setp.eq.s32 	%p64, %r161, 0;
	selp.b32 	%r163, %r162, 0, %p58;
	or.b32  	%r164, %r163, 2146435072;
	selp.b32 	%r165, %r164, %r163, %p57;
	mov.b64 	%fd124, {%r158, %r165};
	selp.f64 	%fd125, %fd124, %fd123, %p64;
	setp.eq.s32 	%p65, %r161, 1;
	neg.f64 	%fd126, %fd125;
	selp.f64 	%fd127, 0dBFF0000000000000, %fd126, %p65;
	mul.f64 	%fd128, %fd127, %fd1;
	cvt.rn.f32.f64 	%f536, %fd128;
	mul.f32 	%f537, %f536, 0f3FB8AA3B;
	ex2.approx.f32 	%f538, %f537;
	mul.f32 	%f539, %f53, %f538;
	ld.global.f32 	%f540, [%rd55+4];
	fma.rn.f32 	%f541, %f539, %f540, %f533;
	add.f32 	%f542, %f534, %f539;
	add.s32 	%r166, %r153, -2;
	cvt.rn.f32.s32 	%f543, %r166;
	cvt.f64.f32 	%fd129, %f543;
	{
	.reg .b32 %temp; 
	mov.b64 	{%temp, %r167}, %fd129;
	}
	abs.f64 	%fd130, %fd129;
	{ // callseq 26, 0
	.param .b64 param0;
	st.param.f64 	[param0], %fd130;
	.param .b64 retval0;
	call.uni (retval0), 
	__internal_accurate_pow, 
	(
	param0
	);
	ld.param.f64 	%fd131, [retval0];
	} // callseq 26
	setp.lt.s32 	%p66, %r167, 0;
	neg.f64 	%fd133, %fd131;
	selp.f64 	%fd134, %fd133, %fd131, %p58;
	selp.f64 	%fd135, %fd134, %fd131, %p66;
	setp.eq.s32 	%p67, %r166, 0;
	selp.b32 	%r168, %r167, 0, %p58;
	or.b32  	%r169, %r168, 2146435072;
	selp.b32 	%r170, %r169, %r168, %p57;
	mov.b64 	%fd136, {%r158, %r170};
	selp.f64 	%fd137, %fd136, %fd135, %p67;
	setp.eq.s32 	%p68, %r166, 1;
	neg.f64 	%fd138, %fd137;
	selp.f64 	%fd139, 0dBFF0000000000000, %fd138, %p68;
	mul.f64 	%fd140, %fd139, %fd1;
	cvt.rn.f32.f64 	%f544, %fd140;
	mul.f32 	%f545, %f544, 0f3FB8AA3B;
	ex2.approx.f32 	%f546, %f545;
	mul.f32 	%f547, %f53, %f546;
	ld.global.f32 	%f548, [%rd55+8];
	fma.rn.f32 	%f549, %f547, %f548, %f541;
	add.f32 	%f550, %f542, %f547;
	add.s32 	%r171, %r153, -3;
	cvt.rn.f32.s32 	%f551, %r171;
	cvt.f64.f32 	%fd141, %f551;
	{
	.reg .b32 %temp; 
	mov.b64 	{%temp, %r172}, %fd141;
	}
	abs.f64 	%fd142, %fd141;
	{ // callseq 27, 0
	.param .b64 param0;
	st.param.f64 	[param0], %fd142;
	.param .b64 retval0;
	call.uni (retval0), 
	__internal_accurate_pow, 
	(
	param0
	);
	ld.param.f64 	%fd143, [retval0];
	} // callseq 27
	setp.lt.s32 	%p69, %r172, 0;
	neg.f64 	%fd145, %fd143;
	selp.f64 	%fd146, %fd145, %fd143, %p58;
	selp.f64 	%fd147, %fd146, %fd143, %p69;
	setp.eq.s32 	%p70, %r171, 0;
	selp.b32 	%r173, %r172, 0, %p58;
	or.b32  	%r174, %r173, 2146435072;
	selp.b32 	%r175, %r174, %r173, %p57;
	mov.b64 	%fd148, {%r158, %r175};
	selp.f64 	%fd149, %fd148, %fd147, %p70;
	setp.eq.s32 	%p71, %r171, 1;
	neg.f64 	%fd150, %fd149;
	selp.f64 	%fd151, 0dBFF0000000000000, %fd150, %p71;
	mul.f64 	%fd152, %fd151, %fd1;
	cvt.rn.f32.f64 	%f552, %fd152;
	mul.f32 	%f553, %f552, 0f3FB8AA3B;
	ex2.approx.f32 	%f554, %f553;
	mul.f32 	%f555, %f53, %f554;
	ld.global.f32 	%f556, [%rd55+12];
	fma.rn.f32 	%f2168, %f555, %f556, %f549;
	add.f32 	%f2169, %f550, %f555;
	add.s32 	%r401, %r401, 4;
	setp.ne.s32 	%p72, %r401, %r22;
	mov.u32 	%r403, %r22;
	@%p72 bra 	$L__BB1_22;
$L__BB1_23:
	setp.eq.s32 	%p73, %r20, 0;
	@%p73 bra 	$L__BB1_36;
	setp.eq.s32 	%p74, %r21, 0;
	@%p74 bra 	$L__BB1_26;
	setp.lt.s32 	%p75, %r17, 0;
	setp.eq.s32 	%p76, %r18, 1062207488;
	neg.f64 	%fd153, %fd3;
	mul.f64 	%fd154, %fd153, %fd1;
	cvt.rn.f32.f64 	%f558, %fd154;
	mul.f32 	%f559, %f558, 0f3FB8AA3B;
	ex2.approx.f32 	%f560, %f559;
	sub.s32 	%r176, %r399, %r403;
	cvt.rn.f32.s32 	%f561, %r176;
	cvt.f64.f32 	%fd155, %f561;
	{
	.reg .b32 %temp; 
	mov.b64 	{%temp, %r177}, %fd155;
	}
	abs.f64 	%fd156, %fd155;
	{ // callseq 28, 0
	.param .b64 param0;
	st.param.f64 	[param0], %fd156;
	.param .b64 retval0;
	call.uni (retval0), 
	__internal_accurate_pow, 
	(
	param0
	);
	ld.param.f64 	%fd157, [retval0];
	} // callseq 28
	setp.lt.s32 	%p78, %r177, 0;
	neg.f64 	%fd159, %fd157;
	selp.f64 	%fd160, %fd159, %fd157, %p76;
	selp.f64 	%fd161, %fd160, %fd157, %p78;
	setp.eq.s32 	%p79, %r176, 0;
	selp.b32 	%r178, %r177, 0, %p76;
	or.b32  	%r179, %r178, 2146435072;
	selp.b32 	%r180, %r179, %r178, %p75;
	mov.b32 	%r181, 0;
	mov.b64 	%fd162, {%r181, %r180};
	selp.f64 	%fd163, %fd162, %fd161, %p79;
	setp.eq.s32 	%p80, %r176, 1;
	neg.f64 	%fd164, %fd163;
	selp.f64 	%fd165, 0dBFF0000000000000, %fd164, %p80;
	mul.f64 	%fd166, %fd165, %fd1;
	cvt.rn.f32.f64 	%f562, %fd166;
	mul.f32 	%f563, %f562, 0f3FB8AA3B;
	ex2.approx.f32 	%f564, %f563;
	mul.f32 	%f565, %f560, %f564;
	add.s32 	%r182, %r403, %r28;
	mul.wide.u32 	%rd56, %r182, 4;
	add.s64 	%rd57, %rd2, %rd56;
	ld.global.f32 	%f566, [%rd57];
	fma.rn.f32 	%f567, %f565, %f566, %f2168;
	add.f32 	%f568, %f2169, %f565;
	not.b32 	%r183, %r403;
	add.s32 	%r184, %r399, %r183;
	cvt.rn.f32.s32 	%f569, %r184;
	cvt.f64.f32 	%fd167, %f569;
	{
	.reg .b32 %temp; 
	mov.b64 	{%temp, %r185}, %fd167;
	}
	abs.f64 	%fd168, %fd167;
	{ // callseq 29, 0
	.param .b64 param0;
	st.param.f64 	[param0], %fd168;
	.param .b64 retval0;
	call.uni (retval0), 
	__internal_accurate_pow, 
	(
	param0
	);
	ld.param.f64 	%fd169, [retval0];
	} // callseq 29
	setp.lt.s32 	%p81, %r185, 0;
	neg.f64 	%fd171, %fd169;
	selp.f64 	%fd172, %fd171, %fd169, %p76;
	selp.f64 	%fd173, %fd172, %fd169, %p81;
	setp.eq.s32 	%p82, %r184, 0;
	selp.b32 	%r186, %r185, 0, %p76;
	or.b32  	%r187, %r186, 2146435072;
	selp.b32 	%r188, %r187, %r186, %p75;
	mov.b64 	%fd174, {%r181, %r188};
	selp.f64 	%fd175, %fd174, %fd173, %p82;
	setp.eq.s32 	%p83, %r184, 1;
	neg.f64 	%fd176, %fd175;
	selp.f64 	%fd177, 0dBFF0000000000000, %fd176, %p83;
	mul.f64 	%fd178, %fd177, %fd1;
	cvt.rn.f32.f64 	%f570, %fd178;
	mul.f32 	%f571, %f570, 0f3FB8AA3B;
	ex2.approx.f32 	%f572, %f571;
	mul.f32 	%f573, %f560, %f572;
	cvt.u64.u32 	%rd58, %r28;
	cvt.u64.u32 	%rd59, %r403;
	add.s64 	%rd60, %rd59, %rd58;
	shl.b64 	%rd61, %rd60, 2;
	add.s64 	%rd62, %rd2, %rd61;
	ld.global.f32 	%f574, [%rd62+4];
	fma.rn.f32 	%f2168, %f573, %f574, %f567;
	add.f32 	%f2169, %f568, %f573;
	add.s32 	%r403, %r403, 2;
$L__BB1_26:
	setp.eq.s32 	%p84, %r23, 0;
	@%p84 bra 	$L__BB1_36;
	setp.lt.s32 	%p85, %r17, 0;
	setp.eq.s32 	%p86, %r18, 1062207488;
	neg.f64 	%fd179, %fd3;
	mul.f64 	%fd180, %fd179, %fd1;
	cvt.rn.f32.f64 	%f575, %fd180;
	mul.f32 	%f576, %f575, 0f3FB8AA3B;
	ex2.approx.f32 	%f577, %f576;
	sub.s32 	%r189, %r399, %r403;
	cvt.rn.f32.s32 	%f578, %r189;
	cvt.f64.f32 	%fd181, %f578;
	{
	.reg .b32 %temp; 
	mov.b64 	{%temp, %r190}, %fd181;
	}
	abs.f64 	%fd182, %fd181;
	{ // callseq 30, 0
	.param .b64 param0;
	st.param.f64 	[param0], %fd182;
	.param .b64 retval0;
	call.uni (retval0), 
	__internal_accurate_pow, 
	(
	param0
	);
	ld.param.f64 	%fd183, [retval0];
	} // callseq 30
	setp.lt.s32 	%p88, %r190, 0;
	neg.f64 	%fd185, %fd183;
	selp.f64 	%fd186, %fd185, %fd183, %p86;
	selp.f64 	%fd187, %fd186, %fd183, %p88;
	setp.eq.s32 	%p89, %r189, 0;
	selp.b32 	%r191, %r190, 0, %p86;
	or.b32  	%r192, %r191, 2146435072;
	selp.b32 	%r193, %r192, %r191, %p85;
	mov.b32 	%r194, 0;
	mov.b64 	%fd188, {%r194, %r193};
	selp.f64 	%fd189, %fd188, %fd187, %p89;
	setp.eq.s32 	%p90, %r189, 1;
	neg.f64 	%fd190, %fd189;
	selp.f64 	%fd191, 0dBFF0000000000000, %fd190, %p90;
	mul.f64 	%fd192, %fd191, %fd1;
	cvt.rn.f32.f64 	%f579, %fd192;
	mul.f32 	%f580, %f579, 0f3FB8AA3B;
	ex2.approx.f32 	%f581, %f580;
	mul.f32 	%f582, %f577, %f581;
	add.s32 	%r195, %r403, %r28;
	mul.wide.u32 	%rd63, %r195, 4;
	add.s64 	%rd64, %rd2, %rd63;
	ld.global.f32 	%f583, [%rd64];
	fma.rn.f32 	%f2168, %f582, %f583, %f2168;
	add.f32 	%f2169, %f2169, %f582;
	bra.uni 	$L__BB1_36;
$L__BB1_28:
	setp.lt.u32 	%p18, %r19, 3;
	mov.b32 	%r406, 0;
	@%p18 bra 	$L__BB1_31;
	setp.eq.s32 	%p19, %r27, 1;
	neg.f64 	%fd8, %fd7;
	selp.f64 	%fd9, %fd7, %fd8, %p1;
	selp.f64 	%fd10, 0dBFF0000000000000, %fd9, %p19;
	mul.f64 	%fd11, %fd10, %fd1;
	cvt.rn.f32.f64 	%f465, %fd11;
	mul.f32 	%f466, %f465, 0f3FB8AA3B;
	ex2.approx.f32 	%f70, %f466;
	mov.b32 	%r404, 0;
$L__BB1_30:
	.pragma "nounroll";
	setp.lt.s32 	%p20, %r17, 0;
	setp.eq.s32 	%p21, %r18, 1062207488;
	sub.s32 	%r108, %r399, %r404;
	cvt.rn.f32.s32 	%f467, %r108;
	cvt.f64.f32 	%fd12, %f467;
	{
	.reg .b32 %temp; 
	mov.b64 	{%temp, %r109}, %fd12;
	}
	abs.f64 	%fd13, %fd12;
	{ // callseq 17, 0
	.param .b64 param0;
	st.param.f64 	[param0], %fd13;
	.param .b64 retval0;
	call.uni (retval0), 
	__internal_accurate_pow, 
	(
	param0
	);
	ld.param.f64 	%fd14, [retval0];
	} // callseq 17
	setp.lt.s32 	%p23, %r109, 0;
	neg.f64 	%fd16, %fd14;
	selp.f64 	%fd17, %fd16, %fd14, %p21;
	selp.f64 	%fd18, %fd17, %fd14, %p23;
	setp.eq.s32 	%p24, %r108, 0;
	selp.b32 	%r110, %r109, 0, %p21;
	or.b32  	%r111, %r110, 2146435072;
	selp.b32 	%r112, %r111, %r110, %p20;
	mov.b32 	%r113, 0;
	mov.b64 	%fd19, {%r113, %r112};
	selp.f64 	%fd20, %fd19, %fd18, %p24;
	setp.eq.s32 	%p25, %r108, 1;
	neg.f64 	%fd21, %fd20;
	selp.f64 	%fd22, 0dBFF0000000000000, %fd21, %p25;
	mul.f64 	%fd23, %fd22, %fd1;
	cvt.rn.f32.f64 	%f468, %fd23;
	mul.f32 	%f469, %f468, 0f3FB8AA3B;
	ex2.approx.f32 	%f470, %f469;
	mul.f32 	%f471, %f70, %f470;
	add.s32 	%r114, %r404, %r28;
	mul.wide.u32 	%rd43, %r114, 4;
	add.s64 	%rd44, %rd2, %rd43;
	ld.global.f32 	%f472, [%rd44];
	fma.rn.f32 	%f473, %f471, %f472, %f2168;
	add.f32 	%f474, %f2169, %f471;
	not.b32 	%r115, %r404;
	add.s32 	%r116, %r399, %r115;
	cvt.rn.f32.s32 	%f475, %r116;
	cvt.f64.f32 	%fd24, %f475;
	{
	.reg .b32 %temp; 
	mov.b64 	{%temp, %r117}, %fd24;
	}
	abs.f64 	%fd25, %fd24;
	{ // callseq 18, 0
	.param .b64 param0;
	st.param.f64 	[param0], %fd25;
	.param .b64 retval0;
	call.uni (retval0), 
	__internal_accurate_pow, 
	(
	param0
	);
	ld.param.f64 	%fd26, [retval0];
	} // callseq 18
	setp.lt.s32 	%p26, %r117, 0;
	neg.f64 	%fd28, %fd26;
	selp.f64 	%fd29, %fd28, %fd26, %p21;
	selp.f64 	%fd30, %fd29, %fd26, %p26;
	setp.eq.s32 	%p27, %r116, 0;
	selp.b32 	%r118, %r117, 0, %p21;
	or.b32  	%r119, %r118, 2146435072;
	selp.b32 	%r120, %r119, %r118, %p20;
	mov.b64 	%fd31, {%r113, %r120};
	selp.f64 	%fd32, %fd31, %fd30, %p27;
	setp.eq.s32 	%p28, %r116, 1;
	neg.f64 	%fd33, %fd32;
	selp.f64 	%fd34, 0dBFF0000000000000, %fd33, %p28;
	mul.f64 	%fd35, %fd34, %fd1;
	cvt.rn.f32.f64 	%f476, %fd35;
	mul.f32 	%f477, %f476, 0f3FB8AA3B;
	ex2.approx.f32 	%f478, %f477;
	mul.f32 	%f479, %f70, %f478;
	ld.global.f32 	%f480, [%rd44+4];
	fma.rn.f32 	%f481, %f479, %f480, %f473;
	add.f32 	%f482, %f474, %f479;
	add.s32 	%r121, %r108, -2;
	cvt.rn.f32.s32 	%f483, %r121;
	cvt.f64.f32 	%fd36, %f483;
	{
	.reg .b32 %temp; 
	mov.b64 	{%temp, %r122}, %fd36;
	}
	abs.f64 	%fd37, %fd36;
	{ // callseq 19, 0
	.param .b64 param0;
	st.param.f64 	[param0], %fd37;
	.param .b64 retval0;
	call.uni (retval0), 
	__internal_accurate_pow, 
	(
	param0
	);
	ld.param.f64 	%fd38, [retval0];
	} // callseq 19
	setp.lt.s32 	%p29, %r122, 0;
	neg.f64 	%fd40, %fd38;
	selp.f64 	%fd41, %fd40, %fd38, %p21;
	selp.f64 	%fd42, %fd41, %fd38, %p29;
	setp.eq.s32 	%p30, %r121, 0;
	selp.b32 	%r123, %r122, 0, %p21;
	or.b32  	%r124, %r123, 2146435072;
	selp.b32 	%r125, %r124, %r123, %p20;
	mov.b64 	%fd43, {%r113, %r125};
	selp.f64 	%fd44, %fd43, %fd42, %p30;
	setp.eq.s32 	%p31, %r121, 1;
	neg.f64 	%fd45, %fd44;
	selp.f64 	%fd46, 0dBFF0000000000000, %fd45, %p31;
	mul.f64 	%fd47, %fd46, %fd1;
	cvt.rn.f32.f64 	%f484, %fd47;
	mul.f32 	%f485, %f484, 0f3FB8AA3B;
	ex2.approx.f32 	%f486, %f485;
	mul.f32 	%f487, %f70, %f486;
	ld.global.f32 	%f488, [%rd44+8];
	fma.rn.f32 	%f489, %f487, %f488, %f481;
	add.f32 	%f490, %f482, %f487;
	add.s32 	%r126, %r108, -3;
	cvt.rn.f32.s32 	%f491, %r126;
	cvt.f64.f32 	%fd48, %f491;
	{
	.reg .b32 %temp; 
	mov.b64 	{%temp, %r127}, %fd48;
	}
	abs.f64 	%fd49, %fd48;
	{ // callseq 20, 0
	.param .b64 param0;
	st.param.f64 	[param0], %fd49;
	.param .b64 retval0;
	call.uni (retval0), 
	__internal_accurate_pow, 
	(
	param0
	);
	ld.param.f64 	%fd50, [retval0];
	} // callseq 20
	setp.lt.s32 	%p32, %r127, 0;
	neg.f64 	%fd52, %fd50;
	selp.f64 	%fd53, %fd52, %fd50, %p21;
	selp.f64 	%fd54, %fd53, %fd50, %p32;
	setp.eq.s32 	%p33, %r126, 0;
	selp.b32 	%r128, %r127, 0, %p21;
	or.b32  	%r129, %r128, 2146435072;
	selp.b32 	%r130, %r129, %r128, %p20;
	mov.b64 	%fd55, {%r113, %r130};
	selp.f64 	%fd56, %fd55, %fd54, %p33;
	setp.eq.s32 	%p34, %r126, 1;
	neg.f64 	%fd57, %fd56;
	selp.f64 	%fd58, 0dBFF0000000000000, %fd57, %p34;
	mul.f64 	%fd59, %fd58, %fd1;
	cvt.rn.f32.f64 	%f492, %fd59;
	mul.f32 	%f493, %f492, 0f3FB8AA3B;
	ex2.approx.f32 	%f494, %f493;
	mul.f32 	%f495, %f70, %f494;
	ld.global.f32 	%f496, [%rd44+12];
	fma.rn.f32 	%f2168, %f495, %f496, %f489;
	add.f32 	%f2169, %f490, %f495;
	add.s32 	%r404, %r404, 4;
	setp.ne.s32 	%p35, %r404, %r22;
	mov.u32 	%r406, %r22;
	@%p35 bra 	$L__BB1_30;
$L__BB1_31:
	setp.eq.s32 	%p36, %r20, 0;
	@%p36 bra 	$L__BB1_36;
	setp.eq.s32 	%p37, %r21, 0;
	@%p37 bra 	$L__BB1_34;
	setp.eq.s32 	%p38, %r27, 1;
	setp.lt.s32 	%p39, %r17, 0;
	setp.eq.s32 	%p40, %r18, 1062207488;
	neg.f64 	%fd60, %fd7;
	selp.f64 	%fd61, %fd7, %fd60, %p1;
	selp.f64 	%fd62, 0dBFF0000000000000, %fd61, %p38;
	mul.f64 	%fd63, %fd62, %fd1;
	cvt.rn.f32.f64 	%f498, %fd63;
	mul.f32 	%f499, %f498, 0f3FB8AA3B;
	ex2.approx.f32 	%f500, %f499;
	sub.s32 	%r131, %r399, %r406;
	cvt.rn.f32.s32 	%f501, %r131;
	cvt.f64.f32 	%fd64, %f501;
	{
	.reg .b32 %temp; 
	mov.b64 	{%temp, %r132}, %fd64;
	}
	abs.f64 	%fd65, %fd64;
	{ // callseq 21, 0
	.param .b64 param0;
	st.param.f64 	[param0], %fd65;
	.param .b64 retval0;
	call.uni (retval0), 
	__internal_accurate_pow, 
	(
	param0
	);
	ld.param.f64 	%fd66, [retval0];
	} // callseq 21
	setp.lt.s32 	%p42, %r132, 0;
	neg.f64 	%fd68, %fd66;
	selp.f64 	%fd69, %fd68, %fd66, %p40;
	selp.f64 	%fd70, %fd69, %fd66, %p42;
	setp.eq.s32 	%p43, %r131, 0;
	selp.b32 	%r133, %r132, 0, %p40;
	or.b32  	%r134, %r133, 2146435072;
	selp.b32 	%r135, %r134, %r133, %p39;
	mov.b32 	%r136, 0;
	mov.b64 	%fd71, {%r136, %r135};
	selp.f64 	%fd72, %fd71, %fd70, %p43;
	setp.eq.s32 	%p44, %r131, 1;
	neg.f64 	%fd73, %fd72;
	selp.f64 	%fd74, 0dBFF0000000000000, %fd73, %p44;
	mul.f64 	%fd75, %fd74, %fd1;
	cvt.rn.f32.f64 	%f502, %fd75;
	mul.f32 	%f503, %f502, 0f3FB8AA3B;
	ex2.approx.f32 	%f504, %f503;
	mul.f32 	%f505, %f500, %f504;
	add.s32 	%r137, %r406, %r28;
	mul.wide.u32 	%rd45, %r137, 4;
	add.s64 	%rd46, %rd2, %rd45;
	ld.global.f32 	%f506, [%rd46];
	fma.rn.f32 	%f507, %f505, %f506, %f2168;
	add.f32 	%f508, %f2169, %f505;
	not.b32 	%r138, %r406;
	add.s32 	%r139, %r399, %r138;
	cvt.rn.f32.s32 	%f509, %r139;
	cvt.f64.f32 	%fd76, %f509;
	{
	.reg .b32 %temp; 
	mov.b64 	{%temp, %r140}, %fd76;
	}
	abs.f64 	%fd77, %fd76;
	{ // callseq 22, 0
	.param .b64 param0;
	st.param.f64 	[param0], %fd77;
	.param .b64 retval0;
	call.uni (retval0), 
	__internal_accurate_pow, 
	(
	param0
	);
	ld.param.f64 	%fd78, [retval0];
	} // callseq 22
	setp.lt.s32 	%p45, %r140, 0;
	neg.f64 	%fd80, %fd78;
	selp.f64 	%fd81, %fd80, %fd78, %p40;
	selp.f64 	%fd82, %fd81, %fd78, %p45;
	setp.eq.s32 	%p46, %r139, 0;
	selp.b32 	%r141, %r140, 0, %p40;
	or.b32  	%r142, %r141, 2146435072;
	selp.b32 	%r143, %r142, %r141, %p39;
	mov.b64 	%fd83, {%r136, %r143};
	selp.f64 	%fd84, %fd83, %fd82, %p46;
	setp.eq.s32 	%p47, %r139, 1;
	neg.f64 	%fd85, %fd84;
	selp.f64 	%fd86, 0dBFF0000000000000, %fd85, %p47;
	mul.f64 	%fd87, %fd86, %fd1;
	cvt.rn.f32.f64 	%f510, %fd87;
	mul.f32 	%f511, %f510, 0f3FB8AA3B;
	ex2.approx.f32 	%f512, %f511;
	mul.f32 	%f513, %f500, %f512;
	cvt.u64.u32 	%rd47, %r28;
	cvt.u64.u32 	%rd48, %r406;
	add.s64 	%rd49, %rd48, %rd47;
	shl.b64 	%rd50, %rd49, 2;
	add.s64 	%rd51, %rd2, %rd50;
	ld.global.f32 	%f514, [%rd51+4];
	fma.rn.f32 	%f2168, %f513, %f514, %f507;
	add.f32 	%f2169, %f508, %f513;
	add.s32 	%r406, %r406, 2;
$L__BB1_34:
	setp.eq.s32 	%p48, %r23, 0;
	@%p48 bra 	$L__BB1_36;
	setp.eq.s32 	%p49, %r27, 1;
	setp.lt.s32 	%p50, %r17, 0;
	setp.eq.s32 	%p51, %r18, 1062207488;
	neg.f64 	%fd88, %fd7;
	selp.f64 	%fd89, %fd7, %fd88, %p1;
	selp.f64 	%fd90, 0dBFF0000000000000, %fd89, %p49;
	mul.f64 	%fd91, %fd90, %fd1;
	cvt.rn.f32.f64 	%f515, %fd91;
	mul.f32 	%f516, %f515, 0f3FB8AA3B;
	ex2.approx.f32 	%f517, %f516;
	sub.s32 	%r144, %r399, %r406;
	cvt.rn.f32.s32 	%f518, %r144;
	cvt.f64.f32 	%fd92, %f518;
	{
	.reg .b32 %temp; 
	mov.b64 	{%temp, %r145}, %fd92;
	}
	abs.f64 	%fd93, %fd92;
	{ // callseq 23, 0
	.param .b64 param0;
	st.param.f64 	[param0], %fd93;
	.param .b64 retval0;
	call.uni (retval0), 
	__internal_accurate_pow, 
	(
	param0
	);
	ld.param.f64 	%fd94, [retval0];
	} // callseq 23
	setp.lt.s32 	%p53, %r145, 0;
	neg.f64 	%fd96, %fd94;
	selp.f64 	%fd97, %fd96, %fd94, %p51;
	selp.f64 	%fd98, %fd97, %fd94, %p53;
	setp.eq.s32 	%p54, %r144, 0;
	selp.b32 	%r146, %r145, 0, %p51;
	or.b32  	%r147, %r146, 2146435072;
	selp.b32 	%r148, %r147, %r146, %p50;
	mov.b32 	%r149, 0;
	mov.b64 	%fd99, {%r149, %r148};
	selp.f64 	%fd100, %fd99, %fd98, %p54;
	setp.eq.s32 	%p55, %r144, 1;
	neg.f64 	%fd101, %fd100;
	selp.f64 	%fd102, 0dBFF0000000000000, %fd101, %p55;
	mul.f64 	%fd103, %fd102, %fd1;
	cvt.rn.f32.f64 	%f519, %fd103;
	mul.f32 	%f520, %f519, 0f3FB8AA3B;
	ex2.approx.f32 	%f521, %f520;
	mul.f32 	%f522, %f517, %f521;
	add.s32 	%r150, %r406, %r28;
	mul.wide.u32 	%rd52, %r150, 4;
	add.s64 	%rd53, %rd2, %rd52;
	ld.global.f32 	%f523, [%rd53];
	fma.rn.f32 	%f2168, %f522, %f523, %f2168;
	add.f32 	%f2169, %f2169, %f522;
$L__BB1_36:
	add.s32 	%r400, %r400, 1;
	setp.ne.s32 	%p91, %r400, %r60;
	@%p91 bra 	$L__BB1_19;
	div.rn.f32 	%f584, %f2168, %f2169;
	max.f32 	%f2145, %f2145, %f584;
	min.f32 	%f2144, %f2144, %f584;
	add.s32 	%r399, %r399, 1;
	setp.ne.s32 	%p92, %r399, %r60;
	@%p92 bra 	$L__BB1_18;
	add.s32 	%r398, %r398, 1;
	setp.ne.s32 	%p93, %r398, %r60;
	@%p93 bra 	$L__BB1_17;
$L__BB1_39:
	sub.f32 	%f585, %f2145, %f2144;
	add.f32 	%f586, %f585, %f585;
	mul.f32 	%f587, %f586, 0f40490FDB;
	mul.f32 	%f588, %f2179, %f587;
	mul.f32 	%f589, %f2179, %f588;
	max.f32 	%f2181, %f589, 0f00000000;
	setp.lt.s32 	%p94, %r61, 1;
	@%p94 bra 	$L__BB1_55;
	cvt.rn.f32.s32 	%f591, %r60;
	mul.f32 	%f94, %f591, 0f3F000000;
	mov.b32 	%r407, 0;
$L__BB1_41:
	setp.lt.s32 	%p95, %r60, 1;
	mov.f32 	%f2194, 0f00000000;
	mov.f32 	%f2195, %f2194;
	mov.f32 	%f2196, %f2194;
	mov.f32 	%f2198, %f2194;
	mov.f32 	%f2199, %f2194;
	mov.f32 	%f2200, %f2194;
	mov.f32 	%f2201, %f2194;
	mov.f32 	%f2203, %f2194;
	@%p95 bra 	$L__BB1_105;
	mov.f32 	%f594, 0f3F000000;
	div.rn.f32 	%f595, %f594, %f2179;
	div.rn.f32 	%f596, %f595, %f2179;
	sqrt.rn.f32 	%f110, %f596;
	div.rn.f32 	%f597, %f2181, 0fC0206C99;
	div.rn.f32 	%f111, %f597, %f2179;
	lg2.approx.f32 	%f598, %f2179;
	mul.f32 	%f599, %f598, 0f40400000;
	ex2.approx.f32 	%f600, %f599;
	div.rn.f32 	%f112, %f597, %f600;
	div.rn.f32 	%f113, %f111, %f2179;
	mov.f32 	%f601, 0fC0000000;
	div.rn.f32 	%f114, %f601, %f2179;
	div.rn.f32 	%f602, %f2181, 0f40206C99;
	mul.f32 	%f603, %f598, 0f40A00000;
	ex2.approx.f32 	%f604, %f603;
	div.rn.f32 	%f115, %f602, %f604;
	mov.b32 	%r408, 0;
	mov.f32 	%f2194, 0f00000000;
$L__BB1_43:
	cvt.rn.f32.u32 	%f605, %r408;
	sub.f32 	%f606, %f605, %f2183;
	add.f32 	%f607, %f606, 0f3F000000;
	mul.f32 	%f126, %f607, %f110;
	abs.f32 	%f127, %f126;
	setp.ge.f32 	%p96, %f127, 0f3F8060FE;
	mul.f32 	%f608, %f126, %f126;
	selp.f32 	%f609, %f127, %f608, %p96;
	selp.f32 	%f610, 0f38EB4C3A, 0f38B1E96A, %p96;
	selp.f32 	%f611, 0fBAAE005B, 0fBA574D20, %p96;
	fma.rn.f32 	%f612, %f610, %f609, %f611;
	selp.f32 	%f613, 0f3C09919F, 0f3BAAD5EA, %p96;
	fma.rn.f32 	%f614, %f612, %f609, %f613;
	selp.f32 	%f615, 0fBD24D99A, 0fBCDC1BE7, %p96;
	fma.rn.f32 	%f616, %f614, %f609, %f615;
	selp.f32 	%f617, 0f3E235519, 0f3DE718AF, %p96;
	fma.rn.f32 	%f618, %f616, %f609, %f617;
	selp.f32 	%f619, 0f3F69B4F9, 0fBEC093AC, %p96;
	fma.rn.f32 	%f620, %f618, %f609, %f619;
	selp.f32 	%f621, 0f3F210A14, 0f3E0375D3, %p96;
	fma.rn.f32 	%f622, %f620, %f609, %f621;
	neg.f32 	%f623, %f609;
	selp.f32 	%f624, %f623, %f126, %p96;
	fma.rn.f32 	%f128, %f622, %f624, %f624;
	add.f32 	%f625, %f606, 0fBF000000;
	mul.f32 	%f129, %f625, %f110;
	abs.f32 	%f130, %f129;
	setp.ge.f32 	%p97, %f130, 0f3F8060FE;
	mul.f32 	%f626, %f129, %f129;
	selp.f32 	%f627, %f130, %f626, %p97;
	selp.f32 	%f628, 0f38EB4C3A, 0f38B1E96A, %p97;
	selp.f32 	%f629, 0fBAAE005B, 0fBA574D20, %p97;
	fma.rn.f32 	%f630, %f628, %f627, %f629;
	selp.f32 	%f631, 0f3C09919F, 0f3BAAD5EA, %p97;
	fma.rn.f32 	%f632, %f630, %f627, %f631;
	selp.f32 	%f633, 0fBD24D99A, 0fBCDC1BE7, %p97;
	fma.rn.f32 	%f634, %f632, %f627, %f633;
	selp.f32 	%f635, 0f3E235519, 0f3DE718AF, %p97;
	fma.rn.f32 	%f636, %f634, %f627, %f635;
	selp.f32 	%f637, 0f3F69B4F9, 0fBEC093AC, %p97;
	fma.rn.f32 	%f638, %f636, %f627, %f637;
	selp.f32 	%f639, 0f3F210A14, 0f3E0375D3, %p97;
	fma.rn.f32 	%f640, %f638, %f627, %f639;
	neg.f32 	%f641, %f627;
	selp.f32 	%f642, %f641, %f129, %p97;
	fma.rn.f32 	%f131, %f640, %f642, %f642;
	add.f32 	%f643, %f605, 0f3F000000;
	sub.f32 	%f644, %f643, %f2183;
	div.rn.f32 	%f645, %f644, %f2179;
	lg2.approx.f32 	%f646, %f645;
	add.f32 	%f647, %f646, %f646;
	ex2.approx.f32 	%f648, %f647;
	mul.f32 	%f649, %f648, 0fBF000000;
	fma.rn.f32 	%f650, %f649, 0f3BBB989D, 0f3F000000;
	cvt.sat.f32.f32 	%f651, %f650;
	mov.f32 	%f652, 0f4B400001;
	mov.f32 	%f653, 0f437C0000;
	fma.rm.f32 	%f654, %f651, %f653, %f652;
	add.f32 	%f655, %f654, 0fCB40007F;
	neg.f32 	%f656, %f655;
	fma.rn.f32 	%f657, %f649, 0f3FB8AA3B, %f656;
	fma.rn.f32 	%f658, %f649, 0f32A57060, %f657;
	mov.b32 	%r199, %f654;
	shl.b32 	%r200, %r199, 23;
	mov.b32 	%f659, %r200;
	ex2.approx.ftz.f32 	%f660, %f658;
	mul.f32 	%f661, %f660, %f659;
	add.f32 	%f662, %f605, 0fBF000000;
	sub.f32 	%f663, %f662, %f2183;
	div.rn.f32 	%f664, %f663, %f2179;
	lg2.approx.f32 	%f665, %f664;
	add.f32 	%f666, %f665, %f665;
	ex2.approx.f32 	%f667, %f666;
	mul.f32 	%f668, %f667, 0fBF000000;
	fma.rn.f32 	%f669, %f668, 0f3BBB989D, 0f3F000000;
	cvt.sat.f32.f32 	%f670, %f669;
	fma.rm.f32 	%f671, %f670, %f653, %f652;
	add.f32 	%f672, %f671, 0fCB40007F;
	neg.f32 	%f673, %f672;
	fma.rn.f32 	%f674, %f668, 0f3FB8AA3B, %f673;
	fma.rn.f32 	%f675, %f668, 0f32A57060, %f674;
	mov.b32 	%r201, %f671;
	shl.b32 	%r202, %r201, 23;
	mov.b32 	%f676, %r202;
	ex2.approx.ftz.f32 	%f677, %f675;
	mul.f32 	%f678, %f677, %f676;
	sub.f32 	%f679, %f661, %f678;
	mul.f32 	%f132, %f111, %f679;
	mul.f32 	%f680, %f644, %f661;
	mul.f32 	%f681, %f663, %f678;
	sub.f32 	%f682, %f680, %f681;
	mul.f32 	%f133, %f112, %f682;
	abs.f32 	%f683, %f645;
	setp.lt.f32 	%p98, %f683, 0f00800000;
	mul.f32 	%f685, %f683, 0f4B800000;
	selp.f32 	%f686, %f685, %f683, %p98;
	selp.f32 	%f687, 0fC1C00000, 0f00000000, %p98;
	mov.b32 	%r203, %f686;
	add.s32 	%r204, %r203, -1060439283;
	and.b32  	%r205, %r204, -8388608;
	sub.s32 	%r206, %r203, %r205;
	mov.b32 	%f688, %r206;
	cvt.rn.f32.s32 	%f689, %r205;
	fma.rn.f32 	%f690, %f689, 0f34000000, %f687;
	add.f32 	%f691, %f688, 0fBF800000;
	add.f32 	%f692, %f688, 0f3F800000;
	rcp.approx.ftz.f32 	%f693, %f692;
	add.f32 	%f694, %f691, %f691;
	mul.f32 	%f695, %f694, %f693;
	mul.f32 	%f696, %f695, %f695;
	sub.f32 	%f697, %f691, %f695;
	add.f32 	%f698, %f697, %f697;
	neg.f32 	%f699, %f695;
	fma.rn.f32 	%f700, %f699, %f691, %f698;
	mul.rn.f32 	%f701, %f693, %f700;
	fma.rn.f32 	%f702, %f696, 0f3A2C32E4, 0f3B52E7DB;
	fma.rn.f32 	%f703, %f702, %f696, 0f3C93BB73;
	fma.rn.f32 	%f704, %f703, %f696, 0f3DF6384F;
	mul.rn.f32 	%f705, %f704, %f696;
	fma.rn.f32 	%f706, %f695, 0f3FB8AA3B, %f690;
	sub.f32 	%f707, %f690, %f706;
	fma.rn.f32 	%f708, %f695, 0f3FB8AA3B, %f707;
	fma.rn.f32 	%f709, %f701, 0f3FB8AA3B, %f708;
	fma.rn.f32 	%f710, %f695, 0f32A55E34, %f709;
	mul.f32 	%f711, %f705, 0f40400000;
	fma.rn.f32 	%f712, %f711, %f701, %f710;
	fma.rn.f32 	%f713, %f705, %f695, %f712;
	add.rn.f32 	%f714, %f706, %f713;
	neg.f32 	%f715, %f706;
	add.rn.f32 	%f716, %f714, %f715;
	neg.f32 	%f717, %f716;
	add.rn.f32 	%f718, %f713, %f717;
	mov.f32 	%f719, 0f40000000;
	mul.rn.f32 	%f720, %f714, %f719;
	neg.f32 	%f721, %f720;
	fma.rn.f32 	%f722, %f714, 0f40000000, %f721;
	fma.rn.f32 	%f723, %f718, 0f40000000, %f722;
	cvt.rni.f32.f32 	%f724, %f720;
	sub.f32 	%f725, %f720, %f724;
	add.f32 	%f726, %f725, %f723;
	fma.rn.f32 	%f727, %f726, 0f391FCB8E, 0f3AAF85ED;
	fma.rn.f32 	%f728, %f727, %f726, 0f3C1D9856;
	fma.rn.f32 	%f729, %f728, %f726, 0f3D6357BB;
	fma.rn.f32 	%f730, %f729, %f726, 0f3E75FDEC;
	fma.rn.f32 	%f731, %f730, %f726, 0f3F317218;
	fma.rn.f32 	%f732, %f731, %f726, 0f3F800000;
	cvt.rzi.s32.f32 	%r207, %f724;
	setp.gt.f32 	%p99, %f724, 0f00000000;
	selp.b32 	%r208, 0, -2097152000, %p99;
	add.s32 	%r209, %r208, 2130706432;
	mov.b32 	%f733, %r209;
	mul.f32 	%f734, %f732, %f733;
	shl.b32 	%r210, %r207, 23;
	sub.s32 	%r211, %r210, %r208;
	mov.b32 	%f735, %r211;
	mul.f32 	%f736, %f734, %f735;
	abs.f32 	%f737, %f720;
	setp.gt.f32 	%p100, %f737, 0f43180000;
	setp.lt.f32 	%p101, %f720, 0f00000000;
	selp.f32 	%f738, 0f00000000, 0f7F800000, %p101;
	selp.f32 	%f739, %f738, %f736, %p100;
	setp.eq.f32 	%p102, %f645, 0f3F800000;
	setp.nan.f32 	%p103, %f683, %f683;
	setp.eq.f32 	%p104, %f645, 0f00000000;
	setp.eq.f32 	%p105, %f683, 0f7F800000;
	add.f32 	%f740, %f645, %f645;
	mov.b32 	%r212, %f740;
	and.b32  	%r213, %r212, 2147483647;
	mov.b32 	%f741, %r213;
	add.rn.f32 	%f742, %f645, %f719;
	abs.f32 	%f743, %f664;
	setp.lt.f32 	%p106, %f743, 0f00800000;
	mul.f32 	%f745, %f743, 0f4B800000;
	selp.f32 	%f746, %f745, %f743, %p106;
	selp.f32 	%f747, 0fC1C00000, 0f00000000, %p106;
	mov.b32 	%r214, %f746;
	add.s32 	%r215, %r214, -1060439283;
	and.b32  	%r216, %r215, -8388608;
	sub.s32 	%r217, %r214, %r216;
	mov.b32 	%f748, %r217;
	cvt.rn.f32.s32 	%f749, %r216;
	fma.rn.f32 	%f750, %f749, 0f34000000, %f747;
	add.f32 	%f751, %f748, 0fBF800000;
	add.f32 	%f752, %f748, 0f3F800000;
	rcp.approx.ftz.f32 	%f753, %f752;
	add.f32 	%f754, %f751, %f751;
	mul.f32 	%f755, %f754, %f753;
	mul.f32 	%f756, %f755, %f755;
	sub.f32 	%f757, %f751, %f755;
	add.f32 	%f758, %f757, %f757;
	neg.f32 	%f759, %f755;
	fma.rn.f32 	%f760, %f759, %f751, %f758;
	mul.rn.f32 	%f761, %f753, %f760;
	fma.rn.f32 	%f762, %f756, 0f3A2C32E4, 0f3B52E7DB;
	fma.rn.f32 	%f763, %f762, %f756, 0f3C93BB73;
	fma.rn.f32 	%f764, %f763, %f756, 0f3DF6384F;
	mul.rn.f32 	%f765, %f764, %f756;
	fma.rn.f32 	%f766, %f755, 0f3FB8AA3B, %f750;
	sub.f32 	%f767, %f750, %f766;
	fma.rn.f32 	%f768, %f755, 0f3FB8AA3B, %f767;
	fma.rn.f32 	%f769, %f761, 0f3FB8AA3B, %f768;
	fma.rn.f32 	%f770, %f755, 0f32A55E34, %f769;
	mul.f32 	%f771, %f765, 0f40400000;
	fma.rn.f32 	%f772, %f771, %f761, %f770;
	fma.rn.f32 	%f773, %f765, %f755, %f772;
	add.rn.f32 	%f774, %f766, %f773;
	neg.f32 	%f775, %f766;
	add.rn.f32 	%f776, %f774, %f775;
	neg.f32 	%f777, %f776;
	add.rn.f32 	%f778, %f773, %f777;
	mul.rn.f32 	%f779, %f774, %f719;
	neg.f32 	%f780, %f779;
	fma.rn.f32 	%f781, %f774, 0f40000000, %f780;
	fma.rn.f32 	%f782, %f778, 0f40000000, %f781;
	cvt.rni.f32.f32 	%f783, %f779;
	sub.f32 	%f784, %f779, %f783;
	add.f32 	%f785, %f784, %f782;
	fma.rn.f32 	%f786, %f785, 0f391FCB8E, 0f3AAF85ED;
	fma.rn.f32 	%f787, %f786, %f785, 0f3C1D9856;
	fma.rn.f32 	%f788, %f787, %f785, 0f3D6357BB;
	fma.rn.f32 	%f789, %f788, %f785, 0f3E75FDEC;
	fma.rn.f32 	%f790, %f789, %f785, 0f3F317218;
	fma.rn.f32 	%f791, %f790, %f785, 0f3F800000;
	cvt.rzi.s32.f32 	%r218, %f783;
	setp.gt.f32 	%p107, %f783, 0f00000000;
	selp.b32 	%r219, 0, -2097152000, %p107;
	add.s32 	%r220, %r219, 2130706432;
	mov.b32 	%f792, %r220;
	mul.f32 	%f793, %f791, %f792;
	shl.b32 	%r221, %r218, 23;
	sub.s32 	%r222, %r221, %r219;
	mov.b32 	%f794, %r222;
	mul.f32 	%f795, %f793, %f794;
	abs.f32 	%f796, %f779;
	setp.gt.f32 	%p108, %f796, 0f43180000;
	setp.lt.f32 	%p109, %f779, 0f00000000;
	selp.f32 	%f797, 0f00000000, 0f7F800000, %p109;
	selp.f32 	%f798, %f797, %f795, %p108;
	setp.eq.f32 	%p110, %f664, 0f3F800000;
	setp.nan.f32 	%p111, %f743, %f743;
	setp.eq.f32 	%p112, %f664, 0f00000000;
	setp.eq.f32 	%p113, %f743, 0f7F800000;
	add.f32 	%f799, %f664, %f664;
	mov.b32 	%r223, %f799;
	and.b32  	%r224, %r223, 2147483647;
	mov.b32 	%f800, %r224;
	add.rn.f32 	%f801, %f664, %f719;
	lg2.approx.f32 	%f802, %f607;
	mul.f32 	%f803, %f802, 0f40400000;
	ex2.approx.f32 	%f804, %f803;
	lg2.approx.f32 	%f805, %f625;
	mul.f32 	%f806, %f805, 0f40400000;
	ex2.approx.f32 	%f807, %f806;
	selp.f32 	%f808, %f741, %f739, %p105;
	selp.f32 	%f809, %f741, %f808, %p104;
	selp.f32 	%f810, %f742, %f809, %p103;
	mul.f32 	%f811, %f810, 0fBF000000;
	selp.f32 	%f812, 0fBF000000, %f811, %p102;
	fma.rn.f32 	%f813, %f812, 0f3BBB989D, 0f3F000000;
	cvt.sat.f32.f32 	%f814, %f813;
	fma.rm.f32 	%f815, %f814, %f653, %f652;
	add.f32 	%f816, %f815, 0fCB40007F;
	neg.f32 	%f817, %f816;
	fma.rn.f32 	%f818, %f812, 0f3FB8AA3B, %f817;
	fma.rn.f32 	%f819, %f812, 0f32A57060, %f818;
	mov.b32 	%r225, %f815;
	shl.b32 	%r226, %r225, 23;
	mov.b32 	%f820, %r226;
	ex2.approx.ftz.f32 	%f821, %f819;
	mul.f32 	%f822, %f821, %f820;
	selp.f32 	%f823, %f800, %f798, %p113;
	selp.f32 	%f824, %f800, %f823, %p112;
	selp.f32 	%f825, %f801, %f824, %p111;
	mul.f32 	%f826, %f825, 0fBF000000;
	selp.f32 	%f827, 0fBF000000, %f826, %p110;
	fma.rn.f32 	%f828, %f827, 0f3BBB989D, 0f3F000000;
	cvt.sat.f32.f32 	%f829, %f828;
	fma.rm.f32 	%f830, %f829, %f653, %f652;
	add.f32 	%f831, %f830, 0fCB40007F;
	neg.f32 	%f832, %f831;
	fma.rn.f32 	%f833, %f827, 0f3FB8AA3B, %f832;
	fma.rn.f32 	%f834, %f827, 0f32A57060, %f833;
	mov.b32 	%r227, %f830;
	shl.b32 	%r228, %r227, 23;
	mov.b32 	%f835, %r228;
	ex2.approx.ftz.f32 	%f836, %f834;
	mul.f32 	%f837, %f836, %f835;
	mul.f32 	%f838, %f607, %f822;
	mul.f32 	%f839, %f625, %f837;
	sub.f32 	%f840, %f838, %f839;
	mul.f32 	%f134, %f113, %f840;
	mul.f32 	%f841, %f822, %f804;
	mul.f32 	%f842, %f807, %f837;
	sub.f32 	%f843, %f841, %f842;
	mul.f32 	%f135, %f115, %f843;
	mov.b32 	%r409, 0;
$L__BB1_44:
	setp.ltu.f32 	%p114, %f127, 0f3F8060FE;
	mov.f32 	%f2204, %f128;
	@%p114 bra 	$L__BB1_46;
	ex2.approx.ftz.f32 	%f844, %f128;
	mov.f32 	%f845, 0f3F800000;
	sub.f32 	%f846, %f845, %f844;
	copysign.f32 	%f2204, %f126, %f846;
$L__BB1_46:
	setp.ltu.f32 	%p115, %f130, 0f3F8060FE;
	mov.f32 	%f2205, %f131;
	@%p115 bra 	$L__BB1_48;
	ex2.approx.ftz.f32 	%f847, %f131;
	mov.f32 	%f848, 0f3F800000;
	sub.f32 	%f849, %f848, %f847;
	copysign.f32 	%f2205, %f129, %f849;
$L__BB1_48:
	sub.f32 	%f850, %f2204, %f2205;
	mul.f32 	%f150, %f850, 0f3F000000;
	cvt.rn.f32.u32 	%f151, %r409;
	sub.f32 	%f152, %f151, %f2182;
	add.f32 	%f153, %f152, 0f3F000000;
	mul.f32 	%f154, %f110, %f153;
	abs.f32 	%f851, %f154;
	setp.ltu.f32 	%p116, %f851, 0f3F8060FE;
	setp.ge.f32 	%p117, %f851, 0f3F8060FE;
	mul.f32 	%f852, %f154, %f154;
	selp.f32 	%f853, %f851, %f852, %p117;
	selp.f32 	%f854, 0f38EB4C3A, 0f38B1E96A, %p117;
	selp.f32 	%f855, 0fBAAE005B, 0fBA574D20, %p117;
	fma.rn.f32 	%f856, %f854, %f853, %f855;
	selp.f32 	%f857, 0f3C09919F, 0f3BAAD5EA, %p117;
	fma.rn.f32 	%f858, %f856, %f853, %f857;
	selp.f32 	%f859, 0fBD24D99A, 0fBCDC1BE7, %p117;
	fma.rn.f32 	%f860, %f858, %f853, %f859;
	selp.f32 	%f861, 0f3E235519, 0f3DE718AF, %p117;
	fma.rn.f32 	%f862, %f860, %f853, %f861;
	selp.f32 	%f863, 0f3F69B4F9, 0fBEC093AC, %p117;
	fma.rn.f32 	%f864, %f862, %f853, %f863;
	selp.f32 	%f865, 0f3F210A14, 0f3E0375D3, %p117;
	fma.rn.f32 	%f866, %f864, %f853, %f865;
	neg.f32 	%f867, %f853;
	selp.f32 	%f868, %f867, %f154, %p117;
	fma.rn.f32 	%f2206, %f866, %f868, %f868;
	@%p116 bra 	$L__BB1_50;
	ex2.approx.ftz.f32 	%f869, %f2206;
	mov.f32 	%f870, 0f3F800000;
	sub.f32 	%f871, %f870, %f869;
	copysign.f32 	%f2206, %f154, %f871;
$L__BB1_50:
	add.f32 	%f158, %f152, 0fBF000000;
	mul.f32 	%f159, %f110, %f158;
	abs.f32 	%f872, %f159;
	setp.ltu.f32 	%p118, %f872, 0f3F8060FE;
	setp.ge.f32 	%p119, %f872, 0f3F8060FE;
	mul.f32 	%f873, %f159, %f159;
	selp.f32 	%f874, %f872, %f873, %p119;
	selp.f32 	%f875, 0f38EB4C3A, 0f38B1E96A, %p119;
	selp.f32 	%f876, 0fBAAE005B, 0fBA574D20, %p119;
	fma.rn.f32 	%f877, %f875, %f874, %f876;
	selp.f32 	%f878, 0f3C09919F, 0f3BAAD5EA, %p119;
	fma.rn.f32 	%f879, %f877, %f874, %f878;
	selp.f32 	%f880, 0fBD24D99A, 0fBCDC1BE7, %p119;
	fma.rn.f32 	%f881, %f879, %f874, %f880;
	selp.f32 	%f882, 0f3E235519, 0f3DE718AF, %p119;
	fma.rn.f32 	%f883, %f881, %f874, %f882;
	selp.f32 	%f884, 0f3F69B4F9, 0fBEC093AC, %p119;
	fma.rn.f32 	%f885, %f883, %f874, %f884;
	selp.f32 	%f886, 0f3F210A14, 0f3E0375D3, %p119;
	fma.rn.f32 	%f887, %f885, %f874, %f886;
	neg.f32 	%f888, %f874;
	selp.f32 	%f889, %f888, %f159, %p119;
	fma.rn.f32 	%f2207, %f887, %f889, %f889;
	@%p118 bra 	$L__BB1_52;
	ex2.approx.ftz.f32 	%f890, %f2207;
	mov.f32 	%f891, 0f3F800000;
	sub.f32 	%f892, %f891, %f890;
	copysign.f32 	%f2207, %f159, %f892;
$L__BB1_52:
	sub.f32 	%f894, %f2206, %f2207;
	mul.f32 	%f163, %f894, 0f3F000000;
	mul.f32 	%f895, %f150, %f2181;
	fma.rn.f32 	%f164, %f163, %f895, %f2144;
	mad.lo.s32 	%r229, %r409, %r60, %r408;
	mul.wide.u32 	%rd65, %r229, 4;
	add.s64 	%rd66, %rd2, %rd65;
	ld.global.f32 	%f165, [%rd66];
	mul.f32 	%f166, %f163, %f132;
	add.f32 	%f896, %f151, 0f3F000000;
	sub.f32 	%f897, %f896, %f2182;
	div.rn.f32 	%f167, %f897, %f2179;
	lg2.approx.f32 	%f898, %f167;
	add.f32 	%f899, %f898, %f898;
	ex2.approx.f32 	%f900, %f899;
	mul.f32 	%f901, %f900, 0fBF000000;
	fma.rn.f32 	%f902, %f901, 0f3BBB989D, 0f3F000000;
	cvt.sat.f32.f32 	%f903, %f902;
	mov.f32 	%f904, 0f4B400001;
	mov.f32 	%f905, 0f437C0000;
	fma.rm.f32 	%f906, %f903, %f905, %f904;
	add.f32 	%f907, %f906, 0fCB40007F;
	neg.f32 	%f908, %f907;
	fma.rn.f32 	%f909, %f901, 0f3FB8AA3B, %f908;
	fma.rn.f32 	%f910, %f901, 0f32A57060, %f909;
	mov.b32 	%r230, %f906;
	shl.b32 	%r231, %r230, 23;
	mov.b32 	%f911, %r231;
	ex2.approx.ftz.f32 	%f912, %f910;
	mul.f32 	%f913, %f912, %f911;
	add.f32 	%f914, %f151, 0fBF000000;
	sub.f32 	%f915, %f914, %f2182;
	div.rn.f32 	%f168, %f915, %f2179;
	lg2.approx.f32 	%f916, %f168;
	add.f32 	%f917, %f916, %f916;
	ex2.approx.f32 	%f918, %f917;
	mul.f32 	%f919, %f918, 0fBF000000;
	fma.rn.f32 	%f920, %f919, 0f3BBB989D, 0f3F000000;
	cvt.sat.f32.f32 	%f921, %f920;
	fma.rm.f32 	%f922, %f921, %f905, %f904;
	add.f32 	%f923, %f922, 0fCB40007F;
	neg.f32 	%f924, %f923;
	fma.rn.f32 	%f925, %f919, 0f3FB8AA3B, %f924;
	fma.rn.f32 	%f926, %f919, 0f32A57060, %f925;
	mov.b32 	%r232, %f922;
	shl.b32 	%r233, %r232, 23;
	mov.b32 	%f927, %r233;
	ex2.approx.ftz.f32 	%f928, %f926;
	mul.f32 	%f929, %f928, %f927;
	sub.f32 	%f930, %f913, %f929;
	mul.f32 	%f931, %f111, %f930;
	mul.f32 	%f169, %f150, %f931;
	mul.f32 	%f932, %f897, %f913;
	mul.f32 	%f933, %f915, %f929;
	sub.f32 	%f934, %f932, %f933;
	mul.f32 	%f170, %f112, %f934;
	abs.f32 	%f171, %f167;
	setp.eq.f32 	%p120, %f167, 0f3F800000;
	mov.f32 	%f2208, 0f3F800000;
	@%p120 bra 	$L__BB1_71;
	setp.num.f32 	%p121, %f171, %f171;
	@%p121 bra 	$L__BB1_69;
	mov.f32 	%f990, 0f40000000;
	add.rn.f32 	%f2208, %f167, %f990;
	bra.uni 	$L__BB1_71;
$L__BB1_55:
	setp.lt.s32 	%p186, %r60, 1;
	mov.f32 	%f2284, 0f00000000;
	mov.f32 	%f2285, %f2284;
	mov.f32 	%f2260, %f2284;
	mov.f32 	%f2261, %f2284;
	mov.f32 	%f2262, %f2284;
	mov.f32 	%f2270, %f2284;
	@%p186 bra 	$L__BB1_123;
	sqrt.rn.f32 	%f100, %f46;
	div.rn.f32 	%f1420, %f2181, 0fC0206C99;
	div.rn.f32 	%f101, %f1420, %f2179;
	div.rn.f32 	%f102, %f101, %f2179;
	neg.s32 	%r42, %r60;
	mov.b32 	%r410, 0;
	mov.f32 	%f2251, 0f00000000;
	mov.f32 	%f2252, %f2251;
	mov.f32 	%f2253, %f2251;
	mov.f32 	%f2254, %f2251;
	mov.f32 	%f2255, %f2251;
	mov.f32 	%f2256, %f2251;
	mov.f32 	%f2257, %f2251;
	mov.f32 	%f2284, %f2251;
	mov.f32 	%f2285, %f2251;
	mov.f32 	%f2260, %f2251;
	mov.f32 	%f2261, %f2251;
	mov.f32 	%f2262, %f2251;
	mov.f32 	%f2270, %f2251;
$L__BB1_57:
	cvt.rn.f32.u32 	%f1421, %r410;
	sub.f32 	%f1422, %f1421, %f2183;
	add.f32 	%f1423, %f1422, 0f3F000000;
	mul.f32 	%f275, %f100, %f1423;
	abs.f32 	%f276, %f275;
	setp.ge.f32 	%p187, %f276, 0f3F8060FE;
	mul.f32 	%f1424, %f275, %f275;
	selp.f32 	%f1425, %f276, %f1424, %p187;
	selp.f32 	%f1426, 0f38EB4C3A, 0f38B1E96A, %p187;
	selp.f32 	%f1427, 0fBAAE005B, 0fBA574D20, %p187;
	fma.rn.f32 	%f1428, %f1426, %f1425, %f1427;
	selp.f32 	%f1429, 0f3C09919F, 0f3BAAD5EA, %p187;
	fma.rn.f32 	%f1430, %f1428, %f1425, %f1429;
	selp.f32 	%f1431, 0fBD24D99A, 0fBCDC1BE7, %p187;
	fma.rn.f32 	%f1432, %f1430, %f1425, %f1431;
	selp.f32 	%f1433, 0f3E235519, 0f3DE718AF, %p187;
	fma.rn.f32 	%f1434, %f1432, %f1425, %f1433;
	selp.f32 	%f1435, 0f3F69B4F9, 0fBEC093AC, %p187;
	fma.rn.f32 	%f1436, %f1434, %f1425, %f1435;
	selp.f32 	%f1437, 0f3F210A14, 0f3E0375D3, %p187;
	fma.rn.f32 	%f1438, %f1436, %f1425, %f1437;
	neg.f32 	%f1439, %f1425;
	selp.f32 	%f1440, %f1439, %f275, %p187;
	fma.rn.f32 	%f277, %f1438, %f1440, %f1440;
	add.f32 	%f1441, %f1422, 0fBF000000;
	mul.f32 	%f278, %f100, %f1441;
	abs.f32 	%f279, %f278;
	setp.ge.f32 	%p188, %f279, 0f3F8060FE;
	mul.f32 	%f1442, %f278, %f278;
	selp.f32 	%f1443, %f279, %f1442, %p188;
	selp.f32 	%f1444, 0f38EB4C3A, 0f38B1E96A, %p188;
	selp.f32 	%f1445, 0fBAAE005B, 0fBA574D20, %p188;
	fma.rn.f32 	%f1446, %f1444, %f1443, %f1445;
	selp.f32 	%f1447, 0f3C09919F, 0f3BAAD5EA, %p188;
	fma.rn.f32 	%f1448, %f1446, %f1443, %f1447;
	selp.f32 	%f1449, 0fBD24D99A, 0fBCDC1BE7, %p188;
	fma.rn.f32 	%f1450, %f1448, %f1443, %f1449;
	selp.f32 	%f1451, 0f3E235519, 0f3DE718AF, %p188;
	fma.rn.f32 	%f1452, %f1450, %f1443, %f1451;
	selp.f32 	%f1453, 0f3F69B4F9, 0fBEC093AC, %p188;
	fma.rn.f32 	%f1454, %f1452, %f1443, %f1453;
	selp.f32 	%f1455, 0f3F210A14, 0f3E0375D3, %p188;
	fma.rn.f32 	%f1456, %f1454, %f1443, %f1455;
	neg.f32 	%f1457, %f1443;
	selp.f32 	%f1458, %f1457, %f278, %p188;
	fma.rn.f32 	%f280, %f1456, %f1458, %f1458;
	add.f32 	%f1459, %f1421, 0f3F000000;
	sub.f32 	%f1460, %f1459, %f2183;
	div.rn.f32 	%f1461, %f1460, %f2179;
	lg2.approx.f32 	%f1462, %f1461;
	add.f32 	%f1463, %f1462, %f1462;
	ex2.approx.f32 	%f1464, %f1463;
	mul.f32 	%f1465, %f1464, 0fBF000000;
	fma.rn.f32 	%f1466, %f1465, 0f3BBB989D, 0f3F000000;
	cvt.sat.f32.f32 	%f1467, %f1466;
	mov.f32 	%f1468, 0f4B400001;
	mov.f32 	%f1469, 0f437C0000;
	fma.rm.f32 	%f1470, %f1467, %f1469, %f1468;
	add.f32 	%f1471, %f1470, 0fCB40007F;
	neg.f32 	%f1472, %f1471;
	fma.rn.f32 	%f1473, %f1465, 0f3FB8AA3B, %f1472;
	fma.rn.f32 	%f1474, %f1465, 0f32A57060, %f1473;
	mov.b32 	%r317, %f1470;
	shl.b32 	%r318, %r317, 23;
	mov.b32 	%f1475, %r318;
	ex2.approx.ftz.f32 	%f1476, %f1474;
	mul.f32 	%f1477, %f1476, %f1475;
	add.f32 	%f1478, %f1421, 0fBF000000;
	sub.f32 	%f1479, %f1478, %f2183;
	div.rn.f32 	%f1480, %f1479, %f2179;
	lg2.approx.f32 	%f1481, %f1480;
	add.f32 	%f1482, %f1481, %f1481;
	ex2.approx.f32 	%f1483, %f1482;
	mul.f32 	%f1484, %f1483, 0fBF000000;
	fma.rn.f32 	%f1485, %f1484, 0f3BBB989D, 0f3F000000;
	cvt.sat.f32.f32 	%f1486, %f1485;
	fma.rm.f32 	%f1487, %f1486, %f1469, %f1468;
	add.f32 	%f1488, %f1487, 0fCB40007F;
	neg.f32 	%f1489, %f1488;
	fma.rn.f32 	%f1490, %f1484, 0f3FB8AA3B, %f1489;
	fma.rn.f32 	%f1491, %f1484, 0f32A57060, %f1490;
	mov.b32 	%r319, %f1487;
	shl.b32 	%r320, %r319, 23;
	mov.b32 	%f1492, %r320;
	ex2.approx.ftz.f32 	%f1493, %f1491;
	mul.f32 	%f1494, %f1493, %f1492;
	sub.f32 	%f1495, %f1477, %f1494;
	mul.f32 	%f281, %f101, %f1495;
	abs.f32 	%f1496, %f1461;
	setp.lt.f32 	%p189, %f1496, 0f00800000;
	mul.f32 	%f1498, %f1496, 0f4B800000;
	selp.f32 	%f1499, %f1498, %f1496, %p189;
	selp.f32 	%f1500, 0fC1C00000, 0f00000000, %p189;
	mov.b32 	%r321, %f1499;
	add.s32 	%r322, %r321, -1060439283;
	and.b32  	%r323, %r322, -8388608;
	sub.s32 	%r324, %r321, %r323;
	mov.b32 	%f1501, %r324;
	cvt.rn.f32.s32 	%f1502, %r323;
	fma.rn.f32 	%f1503, %f1502, 0f34000000, %f1500;
	add.f32 	%f1504, %f1501, 0fBF800000;
	add.f32 	%f1505, %f1501, 0f3F800000;
	rcp.approx.ftz.f32 	%f1506, %f1505;
	add.f32 	%f1507, %f1504, %f1504;
	mul.f32 	%f1508, %f1507, %f1506;
	mul.f32 	%f1509, %f1508, %f1508;
	sub.f32 	%f1510, %f1504, %f1508;
	add.f32 	%f1511, %f1510, %f1510;
	neg.f32 	%f1512, %f1508;
	fma.rn.f32 	%f1513, %f1512, %f1504, %f1511;
	mul.rn.f32 	%f1514, %f1506, %f1513;
	fma.rn.f32 	%f1515, %f1509, 0f3A2C32E4, 0f3B52E7DB;
	fma.rn.f32 	%f1516, %f1515, %f1509, 0f3C93BB73;
	fma.rn.f32 	%f1517, %f1516, %f1509, 0f3DF6384F;
	mul.rn.f32 	%f1518, %f1517, %f1509;
	fma.rn.f32 	%f1519, %f1508, 0f3FB8AA3B, %f1503;
	sub.f32 	%f1520, %f1503, %f1519;
	fma.rn.f32 	%f1521, %f1508, 0f3FB8AA3B, %f1520;
	fma.rn.f32 	%f1522, %f1514, 0f3FB8AA3B, %f1521;
	fma.rn.f32 	%f1523, %f1508, 0f32A55E34, %f1522;
	mul.f32 	%f1524, %f1518, 0f40400000;
	fma.rn.f32 	%f1525, %f1524, %f1514, %f1523;
	fma.rn.f32 	%f1526, %f1518, %f1508, %f1525;
	add.rn.f32 	%f1527, %f1519, %f1526;
	neg.f32 	%f1528, %f1519;
	add.rn.f32 	%f1529, %f1527, %f1528;
	neg.f32 	%f1530, %f1529;
	add.rn.f32 	%f1531, %f1526, %f1530;
	mov.f32 	%f1532, 0f40000000;
	mul.rn.f32 	%f1533, %f1527, %f1532;
	neg.f32 	%f1534, %f1533;
	fma.rn.f32 	%f1535, %f1527, 0f40000000, %f1534;
	fma.rn.f32 	%f1536, %f1531, 0f40000000, %f1535;
	cvt.rni.f32.f32 	%f1537, %f1533;
	sub.f32 	%f1538, %f1533, %f1537;
	add.f32 	%f1539, %f1538, %f1536;
	fma.rn.f32 	%f1540, %f1539, 0f391FCB8E, 0f3AAF85ED;
	fma.rn.f32 	%f1541, %f1540, %f1539, 0f3C1D9856;
	fma.rn.f32 	%f1542, %f1541, %f1539, 0f3D6357BB;
	fma.rn.f32 	%f1543, %f1542, %f1539, 0f3E75FDEC;
	fma.rn.f32 	%f1544, %f1543, %f1539, 0f3F317218;
	fma.rn.f32 	%f1545, %f1544, %f1539, 0f3F800000;
	cvt.rzi.s32.f32 	%r325, %f1537;
	setp.gt.f32 	%p190, %f1537, 0f00000000;
	selp.b32 	%r326, 0, -2097152000, %p190;
	add.s32 	%r327, %r326, 2130706432;
	mov.b32 	%f1546, %r327;
	mul.f32 	%f1547, %f1545, %f1546;
	shl.b32 	%r328, %r325, 23;
	sub.s32 	%r329, %r328, %r326;
	mov.b32 	%f1548, %r329;
	mul.f32 	%f1549, %f1547, %f1548;
	abs.f32 	%f1550, %f1533;
	setp.gt.f32 	%p191, %f1550, 0f43180000;
	setp.lt.f32 	%p192, %f1533, 0f00000000;
	selp.f32 	%f1551, 0f00000000, 0f7F800000, %p192;
	selp.f32 	%f1552, %f1551, %f1549, %p191;
	setp.eq.f32 	%p193, %f1461, 0f3F800000;
	setp.nan.f32 	%p194, %f1496, %f1496;
	setp.eq.f32 	%p195, %f1461, 0f00000000;
	setp.eq.f32 	%p196, %f1496, 0f7F800000;
	add.f32 	%f1553, %f1461, %f1461;
	mov.b32 	%r330, %f1553;
	and.b32  	%r331, %r330, 2147483647;
	mov.b32 	%f1554, %r331;
	add.rn.f32 	%f1555, %f1461, %f1532;
	abs.f32 	%f1556, %f1480;
	setp.lt.f32 	%p197, %f1556, 0f00800000;
	mul.f32 	%f1558, %f1556, 0f4B800000;
	selp.f32 	%f1559, %f1558, %f1556, %p197;
	selp.f32 	%f1560, 0fC1C00000, 0f00000000, %p197;
	mov.b32 	%r332, %f1559;
	add.s32 	%r333, %r332, -1060439283;
	and.b32  	%r334, %r333, -8388608;
	sub.s32 	%r335, %r332, %r334;
	mov.b32 	%f1561, %r335;
	cvt.rn.f32.s32 	%f1562, %r334;
	fma.rn.f32 	%f1563, %f1562, 0f34000000, %f1560;
	add.f32 	%f1564, %f1561, 0fBF800000;
	add.f32 	%f1565, %f1561, 0f3F800000;
	rcp.approx.ftz.f32 	%f1566, %f1565;
	add.f32 	%f1567, %f1564, %f1564;
	mul.f32 	%f1568, %f1567, %f1566;
	mul.f32 	%f1569, %f1568, %f1568;
	sub.f32 	%f1570, %f1564, %f1568;
	add.f32 	%f1571, %f1570, %f1570;
	neg.f32 	%f1572, %f1568;
	fma.rn.f32 	%f1573, %f1572, %f1564, %f1571;
	mul.rn.f32 	%f1574, %f1566, %f1573;
	fma.rn.f32 	%f1575, %f1569, 0f3A2C32E4, 0f3B52E7DB;
	fma.rn.f32 	%f1576, %f1575, %f1569, 0f3C93BB73;
	fma.rn.f32 	%f1577, %f1576, %f1569, 0f3DF6384F;
	mul.rn.f32 	%f1578, %f1577, %f1569;
	fma.rn.f32 	%f1579, %f1568, 0f3FB8AA3B, %f1563;
	sub.f32 	%f1580, %f1563, %f1579;
	fma.rn.f32 	%f1581, %f1568, 0f3FB8AA3B, %f1580;
	fma.rn.f32 	%f1582, %f1574, 0f3FB8AA3B, %f1581;
	fma.rn.f32 	%f1583, %f1568, 0f32A55E34, %f1582;
	mul.f32 	%f1584, %f1578, 0f40400000;
	fma.rn.f32 	%f1585, %f1584, %f1574, %f1583;
	fma.rn.f32 	%f1586, %f1578, %f1568, %f1585;
	add.rn.f32 	%f1587, %f1579, %f1586;
	neg.f32 	%f1588, %f1579;
	add.rn.f32 	%f1589, %f1587, %f1588;
	neg.f32 	%f1590, %f1589;
	add.rn.f32 	%f1591, %f1586, %f1590;
	mul.rn.f32 	%f1592, %f1587, %f1532;
	neg.f32 	%f1593, %f1592;
	fma.rn.f32 	%f1594, %f1587, 0f40000000, %f1593;
	fma.rn.f32 	%f1595, %f1591, 0f40000000, %f1594;
	cvt.rni.f32.f32 	%f1596, %f1592;
	sub.f32 	%f1597, %f1592, %f1596;
	add.f32 	%f1598, %f1597, %f1595;
	fma.rn.f32 	%f1599, %f1598, 0f391FCB8E, 0f3AAF85ED;
	fma.rn.f32 	%f1600, %f1599, %f1598, 0f3C1D9856;
	fma.rn.f32 	%f1601, %f1600, %f1598, 0f3D6357BB;
	fma.rn.f32 	%f1602, %f1601, %f1598, 0f3E75FDEC;
	fma.rn.f32 	%f1603, %f1602, %f1598, 0f3F317218;
	fma.rn.f32 	%f1604, %f1603, %f1598, 0f3F800000;
	cvt.rzi.s32.f32 	%r336, %f1596;
	setp.gt.f32 	%p198, %f1596, 0f00000000;
	selp.b32 	%r337, 0, -2097152000, %p198;
	add.s32 	%r338, %r337, 2130706432;
	mov.b32 	%f1605, %r338;
	mul.f32 	%f1606, %f1604, %f1605;
	shl.b32 	%r339, %r336, 23;
	sub.s32 	%r340, %r339, %r337;
	mov.b32 	%f1607, %r340;
	mul.f32 	%f1608, %f1606, %f1607;
	abs.f32 	%f1609, %f1592;
	setp.gt.f32 	%p199, %f1609, 0f43180000;
	setp.lt.f32 	%p200, %f1592, 0f00000000;
	selp.f32 	%f1610, 0f00000000, 0f7F800000, %p200;
	selp.f32 	%f1611, %f1610, %f1608, %p199;
	setp.eq.f32 	%p201, %f1480, 0f3F800000;
	setp.nan.f32 	%p202, %f1556, %f1556;
	setp.eq.f32 	%p203, %f1480, 0f00000000;
	setp.eq.f32 	%p204, %f1556, 0f7F800000;
	add.f32 	%f1612, %f1480, %f1480;
	mov.b32 	%r341, %f1612;
	and.b32  	%r342, %r341, 2147483647;
	mov.b32 	%f1613, %r342;
	add.rn.f32 	%f1614, %f1480, %f1532;
	selp.f32 	%f1615, %f1554, %f1552, %p196;
	selp.f32 	%f1616, %f1554, %f1615, %p195;
	selp.f32 	%f1617, %f1555, %f1616, %p194;
	mul.f32 	%f1618, %f1617, 0fBF000000;
	selp.f32 	%f1619, 0fBF000000, %f1618, %p193;
	fma.rn.f32 	%f1620, %f1619, 0f3BBB989D, 0f3F000000;
	cvt.sat.f32.f32 	%f1621, %f1620;
	fma.rm.f32 	%f1622, %f1621, %f1469, %f1468;
	add.f32 	%f1623, %f1622, 0fCB40007F;
	neg.f32 	%f1624, %f1623;
	fma.rn.f32 	%f1625, %f1619, 0f3FB8AA3B, %f1624;
	fma.rn.f32 	%f1626, %f1619, 0f32A57060, %f1625;
	mov.b32 	%r343, %f1622;
	shl.b32 	%r344, %r343, 23;
	mov.b32 	%f1627, %r344;
	ex2.approx.ftz.f32 	%f1628, %f1626;
	mul.f32 	%f1629, %f1628, %f1627;
	selp.f32 	%f1630, %f1613, %f1611, %p204;
	selp.f32 	%f1631, %f1613, %f1630, %p203;
	selp.f32 	%f1632, %f1614, %f1631, %p202;
	mul.f32 	%f1633, %f1632, 0fBF000000;
	selp.f32 	%f1634, 0fBF000000, %f1633, %p201;
	fma.rn.f32 	%f1635, %f1634, 0f3BBB989D, 0f3F000000;
	cvt.sat.f32.f32 	%f1636, %f1635;
	fma.rm.f32 	%f1637, %f1636, %f1469, %f1468;
	add.f32 	%f1638, %f1637, 0fCB40007F;
	neg.f32 	%f1639, %f1638;
	fma.rn.f32 	%f1640, %f1634, 0f3FB8AA3B, %f1639;
	fma.rn.f32 	%f1641, %f1634, 0f32A57060, %f1640;
	mov.b32 	%r345, %f1637;
	shl.b32 	%r346, %r345, 23;
	mov.b32 	%f1642, %r346;
	ex2.approx.ftz.f32 	%f1643, %f1641;
	mul.f32 	%f1644, %f1643, %f1642;
	mul.f32 	%f1645, %f1423, %f1629;
	mul.f32 	%f1646, %f1441, %f1644;
	sub.f32 	%f1647, %f1645, %f1646;
	mul.f32 	%f282, %f102, %f1647;
	mov.b32 	%r413, 0;
	mov.u32 	%r411, %r410;
	mov.u32 	%r412, %r42;
$L__BB1_58:
	setp.ltu.f32 	%p205, %f276, 0f3F8060FE;
	mov.f32 	%f2264, %f277;
	@%p205 bra 	$L__BB1_60;
	ex2.approx.ftz.f32 	%f1648, %f277;
	mov.f32 	%f1649, 0f3F800000;
	sub.f32 	%f1650, %f1649, %f1648;
	copysign.f32 	%f2264, %f275, %f1650;
$L__BB1_60:
	setp.ltu.f32 	%p206, %f279, 0f3F8060FE;
	mov.f32 	%f2265, %f280;
	@%p206 bra 	$L__BB1_62;
	ex2.approx.ftz.f32 	%f1651, %f280;
	mov.f32 	%f1652, 0f3F800000;
	sub.f32 	%f1653, %f1652, %f1651;
	copysign.f32 	%f2265, %f278, %f1653;
$L__BB1_62:
	sub.f32 	%f1654, %f2264, %f2265;
	mul.f32 	%f303, %f1654, 0f3F000000;
	cvt.rn.f32.u32 	%f304, %r413;
	sub.f32 	%f305, %f304, %f2182;
	add.f32 	%f306, %f305, 0f3F000000;
	mul.f32 	%f307, %f100, %f306;
	abs.f32 	%f1655, %f307;
	setp.ltu.f32 	%p207, %f1655, 0f3F8060FE;
	setp.ge.f32 	%p208, %f1655, 0f3F8060FE;
	mul.f32 	%f1656, %f307, %f307;
	selp.f32 	%f1657, %f1655, %f1656, %p208;
	selp.f32 	%f1658, 0f38EB4C3A, 0f38B1E96A, %p208;
	selp.f32 	%f1659, 0fBAAE005B, 0fBA574D20, %p208;
	fma.rn.f32 	%f1660, %f1658, %f1657, %f1659;
	selp.f32 	%f1661, 0f3C09919F, 0f3BAAD5EA, %p208;
	fma.rn.f32 	%f1662, %f1660, %f1657, %f1661;
	selp.f32 	%f1663, 0fBD24D99A, 0fBCDC1BE7, %p208;
	fma.rn.f32 	%f1664, %f1662, %f1657, %f1663;
	selp.f32 	%f1665, 0f3E235519, 0f3DE718AF, %p208;
	fma.rn.f32 	%f1666, %f1664, %f1657, %f1665;
	selp.f32 	%f1667, 0f3F69B4F9, 0fBEC093AC, %p208;
	fma.rn.f32 	%f1668, %f1666, %f1657, %f1667;
	selp.f32 	%f1669, 0f3F210A14, 0f3E0375D3, %p208;
	fma.rn.f32 	%f1670, %f1668, %f1657, %f1669;
	neg.f32 	%f1671, %f1657;
	selp.f32 	%f1672, %f1671, %f307, %p208;
	fma.rn.f32 	%f2266, %f1670, %f1672, %f1672;
	@%p207 bra 	$L__BB1_64;
	ex2.approx.ftz.f32 	%f1673, %f2266;
	mov.f32 	%f1674, 0f3F800000;
	sub.f32 	%f1675, %f1674, %f1673;
	copysign.f32 	%f2266, %f307, %f1675;
$L__BB1_64:
	add.f32 	%f311, %f305, 0fBF000000;
	mul.f32 	%f312, %f100, %f311;
	abs.f32 	%f1676, %f312;
	setp.ltu.f32 	%p209, %f1676, 0f3F8060FE;
	setp.ge.f32 	%p210, %f1676, 0f3F8060FE;
	mul.f32 	%f1677, %f312, %f312;
	selp.f32 	%f1678, %f1676, %f1677, %p210;
	selp.f32 	%f1679, 0f38EB4C3A, 0f38B1E96A, %p210;
	selp.f32 	%f1680, 0fBAAE005B, 0fBA574D20, %p210;
	fma.rn.f32 	%f1681, %f1679, %f1678, %f1680;
	selp.f32 	%f1682, 0f3C09919F, 0f3BAAD5EA, %p210;
	fma.rn.f32 	%f1683, %f1681, %f1678, %f1682;
	selp.f32 	%f1684, 0fBD24D99A, 0fBCDC1BE7, %p210;
	fma.rn.f32 	%f1685, %f1683, %f1678, %f1684;
	selp.f32 	%f1686, 0f3E235519, 0f3DE718AF, %p210;
	fma.rn.f32 	%f1687, %f1685, %f1678, %f1686;
	selp.f32 	%f1688, 0f3F69B4F9, 0fBEC093AC, %p210;
	fma.rn.f32 	%f1689, %f1687, %f1678, %f1688;
	selp.f32 	%f1690, 0f3F210A14, 0f3E0375D3, %p210;
	fma.rn.f32 	%f1691, %f1689, %f1678, %f1690;
	neg.f32 	%f1692, %f1678;
	selp.f32 	%f1693, %f1692, %f312, %p210;
	fma.rn.f32 	%f2267, %f1691, %f1693, %f1693;
	@%p209 bra 	$L__BB1_66;
	ex2.approx.ftz.f32 	%f1694, %f2267;
	mov.f32 	%f1695, 0f3F800000;
	sub.f32 	%f1696, %f1695, %f1694;
	copysign.f32 	%f2267, %f312, %f1696;
$L__BB1_66:
	sub.f32 	%f1698, %f2266, %f2267;
	mul.f32 	%f316, %f1698, 0f3F000000;
	mul.f32 	%f1699, %f303, %f2181;
	fma.rn.f32 	%f317, %f316, %f1699, %f2144;
	mul.wide.u32 	%rd67, %r411, 4;
	add.s64 	%rd68, %rd2, %rd67;
	ld.global.f32 	%f318, [%rd68];
	add.f32 	%f1700, %f304, 0f3F000000;
	sub.f32 	%f1701, %f1700, %f2182;
	div.rn.f32 	%f319, %f1701, %f2179;
	add.f32 	%f1702, %f304, 0fBF000000;
	sub.f32 	%f1703, %f1702, %f2182;
	div.rn.f32 	%f320, %f1703, %f2179;
	abs.f32 	%f321, %f319;
	setp.eq.f32 	%p211, %f319, 0f3F800000;
	mov.f32 	%f2268, 0f3F800000;
	@%p211 bra 	$L__BB1_111;
	setp.num.f32 	%p212, %f321, %f321;
	@%p212 bra 	$L__BB1_109;
	mov.f32 	%f1759, 0f40000000;
	add.rn.f32 	%f2268, %f319, %f1759;
	bra.uni 	$L__BB1_111;
$L__BB1_69:
	setp.lt.f32 	%p122, %f171, 0f00800000;
	mul.f32 	%f935, %f171, 0f4B800000;
	selp.f32 	%f936, %f935, %f171, %p122;
	mov.b32 	%r234, %f936;
	add.s32 	%r235, %r234, -1060439283;
	and.b32  	%r236, %r235, -8388608;
	sub.s32 	%r237, %r234, %r236;
	mov.b32 	%f937, %r237;
	cvt.rn.f32.s32 	%f938, %r236;
	selp.f32 	%f939, 0fC1C00000, 0f00000000, %p122;
	fma.rn.f32 	%f940, %f938, 0f34000000, %f939;
	add.f32 	%f941, %f937, 0fBF800000;
	add.f32 	%f942, %f937, 0f3F800000;
	rcp.approx.ftz.f32 	%f943, %f942;
	add.f32 	%f944, %f941, %f941;
	mul.f32 	%f945, %f944, %f943;
	mul.f32 	%f946, %f945, %f945;
	neg.f32 	%f947, %f945;
	sub.f32 	%f948, %f941, %f945;
	add.f32 	%f949, %f948, %f948;
	fma.rn.f32 	%f950, %f947, %f941, %f949;
	mul.rn.f32 	%f951, %f943, %f950;
	fma.rn.f32 	%f952, %f946, 0f3A2C32E4, 0f3B52E7DB;
	fma.rn.f32 	%f953, %f952, %f946, 0f3C93BB73;
	fma.rn.f32 	%f954, %f953, %f946, 0f3DF6384F;
	mul.rn.f32 	%f955, %f954, %f946;
	fma.rn.f32 	%f956, %f945, 0f3FB8AA3B, %f940;
	mul.f32 	%f957, %f955, 0f40400000;
	sub.f32 	%f958, %f940, %f956;
	fma.rn.f32 	%f959, %f945, 0f3FB8AA3B, %f958;
	fma.rn.f32 	%f960, %f951, 0f3FB8AA3B, %f959;
	fma.rn.f32 	%f961, %f945, 0f32A55E34, %f960;
	fma.rn.f32 	%f962, %f957, %f951, %f961;
	fma.rn.f32 	%f963, %f955, %f945, %f962;
	add.rn.f32 	%f964, %f956, %f963;
	mov.f32 	%f965, 0f40000000;
	mul.rn.f32 	%f966, %f964, %f965;
	cvt.rni.f32.f32 	%f967, %f966;
	sub.f32 	%f968, %f966, %f967;
	neg.f32 	%f969, %f966;
	fma.rn.f32 	%f970, %f964, 0f40000000, %f969;
	neg.f32 	%f971, %f956;
	add.rn.f32 	%f972, %f964, %f971;
	neg.f32 	%f973, %f972;
	add.rn.f32 	%f974, %f963, %f973;
	fma.rn.f32 	%f975, %f974, 0f40000000, %f970;
	add.f32 	%f976, %f968, %f975;
	setp.gt.f32 	%p123, %f967, 0f00000000;
	selp.b32 	%r238, 0, -2097152000, %p123;
	setp.neu.f32 	%p124, %f167, 0f00000000;
	setp.neu.f32 	%p125, %f171, 0f7F800000;
	setp.lt.f32 	%p126, %f966, 0f00000000;
	selp.f32 	%f977, 0f00000000, 0f7F800000, %p126;
	abs.f32 	%f978, %f966;
	setp.gt.f32 	%p127, %f978, 0f43180000;
	cvt.rzi.s32.f32 	%r239, %f967;
	shl.b32 	%r240, %r239, 23;
	sub.s32 	%r241, %r240, %r238;
	mov.b32 	%f979, %r241;
	add.s32 	%r242, %r238, 2130706432;
	mov.b32 	%f980, %r242;
	fma.rn.f32 	%f981, %f976, 0f391FCB8E, 0f3AAF85ED;
	fma.rn.f32 	%f982, %f981, %f976, 0f3C1D9856;
	fma.rn.f32 	%f983, %f982, %f976, 0f3D6357BB;
	fma.rn.f32 	%f984, %f983, %f976, 0f3E75FDEC;
	fma.rn.f32 	%f985, %f984, %f976, 0f3F317218;
	fma.rn.f32 	%f986, %f985, %f976, 0f3F800000;
	mul.f32 	%f987, %f986, %f980;
	mul.f32 	%f988, %f987, %f979;
	selp.f32 	%f2208, %f977, %f988, %p127;
	and.pred  	%p128, %p124, %p125;
	@%p128 bra 	$L__BB1_71;
	add.f32 	%f989, %f167, %f167;
	mov.b32 	%r243, %f989;
	and.b32  	%r244, %r243, 2147483647;
	mov.b32 	%f2208, %r244;
$L__BB1_71:
	mul.f32 	%f176, %f2208, 0fBF000000;
	abs.f32 	%f177, %f168;
	setp.eq.f32 	%p129, %f168, 0f3F800000;
	mov.f32 	%f2209, 0f3F800000;
	@%p129 bra 	$L__BB1_76;
	setp.num.f32 	%p130, %f177, %f177;
	@%p130 bra 	$L__BB1_74;
	mov.f32 	%f1047, 0f40000000;
	add.rn.f32 	%f2209, %f168, %f1047;
	bra.uni 	$L__BB1_76;
$L__BB1_74:
	setp.lt.f32 	%p131, %f177, 0f00800000;
	mul.f32 	%f992, %f177, 0f4B800000;
	selp.f32 	%f993, %f992, %f177, %p131;
	mov.b32 	%r245, %f993;
	add.s32 	%r246, %r245, -1060439283;
	and.b32  	%r247, %r246, -8388608;
	sub.s32 	%r248, %r245, %r247;
	mov.b32 	%f994, %r248;
	cvt.rn.f32.s32 	%f995, %r247;
	selp.f32 	%f996, 0fC1C00000, 0f00000000, %p131;
	fma.rn.f32 	%f997, %f995, 0f34000000, %f996;
	add.f32 	%f998, %f994, 0fBF800000;
	add.f32 	%f999, %f994, 0f3F800000;
	rcp.approx.ftz.f32 	%f1000, %f999;
	add.f32 	%f1001, %f998, %f998;
	mul.f32 	%f1002, %f1001, %f1000;
	mul.f32 	%f1003, %f1002, %f1002;
	neg.f32 	%f1004, %f1002;
	sub.f32 	%f1005, %f998, %f1002;
	add.f32 	%f1006, %f1005, %f1005;
	fma.rn.f32 	%f1007, %f1004, %f998, %f1006;
	mul.rn.f32 	%f1008, %f1000, %f1007;
	fma.rn.f32 	%f1009, %f1003, 0f3A2C32E4, 0f3B52E7DB;
	fma.rn.f32 	%f1010, %f1009, %f1003, 0f3C93BB73;
	fma.rn.f32 	%f1011, %f1010, %f1003, 0f3DF6384F;
	mul.rn.f32 	%f1012, %f1011, %f1003;
	fma.rn.f32 	%f1013, %f1002, 0f3FB8AA3B, %f997;
	mul.f32 	%f1014, %f1012, 0f40400000;
	sub.f32 	%f1015, %f997, %f1013;
	fma.rn.f32 	%f1016, %f1002, 0f3FB8AA3B, %f1015;
	fma.rn.f32 	%f1017, %f1008, 0f3FB8AA3B, %f1016;
	fma.rn.f32 	%f1018, %f1002, 0f32A55E34, %f1017;
	fma.rn.f32 	%f1019, %f1014, %f1008, %f1018;
	fma.rn.f32 	%f1020, %f1012, %f1002, %f1019;
	add.rn.f32 	%f1021, %f1013, %f1020;
	mov.f32 	%f1022, 0f40000000;
	mul.rn.f32 	%f1023, %f1021, %f1022;
	cvt.rni.f32.f32 	%f1024, %f1023;
	sub.f32 	%f1025, %f1023, %f1024;
	neg.f32 	%f1026, %f1023;
	fma.rn.f32 	%f1027, %f1021, 0f40000000, %f1026;
	neg.f32 	%f1028, %f1013;
	add.rn.f32 	%f1029, %f1021, %f1028;
	neg.f32 	%f1030, %f1029;
	add.rn.f32 	%f1031, %f1020, %f1030;
	fma.rn.f32 	%f1032, %f1031, 0f40000000, %f1027;
	add.f32 	%f1033, %f1025, %f1032;
	setp.gt.f32 	%p132, %f1024, 0f00000000;
	selp.b32 	%r249, 0, -2097152000, %p132;
	setp.neu.f32 	%p133, %f168, 0f00000000;
	setp.neu.f32 	%p134, %f177, 0f7F800000;
	setp.lt.f32 	%p135, %f1023, 0f00000000;
	selp.f32 	%f1034, 0f00000000, 0f7F800000, %p135;
	abs.f32 	%f1035, %f1023;
	setp.gt.f32 	%p136, %f1035, 0f43180000;
	cvt.rzi.s32.f32 	%r250, %f1024;
	shl.b32 	%r251, %r250, 23;
	sub.s32 	%r252, %r251, %r249;
	mov.b32 	%f1036, %r252;
	add.s32 	%r253, %r249, 2130706432;
	mov.b32 	%f1037, %r253;
	fma.rn.f32 	%f1038, %f1033, 0f391FCB8E, 0f3AAF85ED;
	fma.rn.f32 	%f1039, %f1038, %f1033, 0f3C1D9856;
	fma.rn.f32 	%f1040, %f1039, %f1033, 0f3D6357BB;
	fma.rn.f32 	%f1041, %f1040, %f1033, 0f3E75FDEC;
	fma.rn.f32 	%f1042, %f1041, %f1033, 0f3F317218;
	fma.rn.f32 	%f1043, %f1042, %f1033, 0f3F800000;
	mul.f32 	%f1044, %f1043, %f1037;
	mul.f32 	%f1045, %f1044, %f1036;
	selp.f32 	%f2209, %f1034, %f1045, %p136;
	and.pred  	%p137, %p133, %p134;
	@%p137 bra 	$L__BB1_76;
	add.f32 	%f1046, %f168, %f168;
	mov.b32 	%r254, %f1046;
	and.b32  	%r255, %r254, 2147483647;
	mov.b32 	%f2209, %r255;
$L__BB1_76:
	fma.rn.f32 	%f1049, %f176, 0f3BBB989D, 0f3F000000;
	cvt.sat.f32.f32 	%f1050, %f1049;
	mov.f32 	%f1051, 0f4B400001;
	mov.f32 	%f1052, 0f437C0000;
	fma.rm.f32 	%f1053, %f1050, %f1052, %f1051;
	add.f32 	%f1054, %f1053, 0fCB40007F;
	neg.f32 	%f1055, %f1054;
	fma.rn.f32 	%f1056, %f176, 0f3FB8AA3B, %f1055;
	fma.rn.f32 	%f1057, %f176, 0f32A57060, %f1056;
	ex2.approx.ftz.f32 	%f1058, %f1057;
	mov.b32 	%r256, %f1053;
	shl.b32 	%r257, %r256, 23;
	mov.b32 	%f1059, %r257;
	mul.f32 	%f1060, %f1058, %f1059;
	mul.f32 	%f1061, %f163, %f134;
	mul.f32 	%f1062, %f2209, 0fBF000000;
	fma.rn.f32 	%f1063, %f1062, 0f3BBB989D, 0f3F000000;
	cvt.sat.f32.f32 	%f1064, %f1063;
	fma.rm.f32 	%f1065, %f1064, %f1052, %f1051;
	add.f32 	%f1066, %f1065, 0fCB40007F;
	neg.f32 	%f1067, %f1066;
	fma.rn.f32 	%f1068, %f1062, 0f3FB8AA3B, %f1067;
	fma.rn.f32 	%f1069, %f1062, 0f32A57060, %f1068;
	mov.b32 	%r258, %f1065;
	shl.b32 	%r259, %r258, 23;
	mov.b32 	%f1070, %r259;
	ex2.approx.ftz.f32 	%f1071, %f1069;
	mul.f32 	%f1072, %f1071, %f1070;
	mul.f32 	%f1073, %f153, %f1060;
	mul.f32 	%f1074, %f158, %f1072;
	sub.f32 	%f1075, %f1073, %f1074;
	mul.f32 	%f1076, %f113, %f1075;
	mul.f32 	%f1077, %f150, %f1076;
	mul.f32 	%f1078, %f114, %f1077;
	lg2.approx.f32 	%f1079, %f153;
	mul.f32 	%f1080, %f1079, 0f40400000;
	ex2.approx.f32 	%f1081, %f1080;
	mul.f32 	%f1082, %f1060, %f1081;
	lg2.approx.f32 	%f1083, %f158;
	mul.f32 	%f1084, %f1083, 0f40400000;
	ex2.approx.f32 	%f1085, %f1084;
	mul.f32 	%f1086, %f1085, %f1072;
	sub.f32 	%f1087, %f1082, %f1086;
	mul.f32 	%f1088, %f115, %f1087;
	mul.f32 	%f1089, %f150, %f1088;
	sub.f32 	%f1090, %f1078, %f1089;
	add.f32 	%f182, %f1061, %f1077;
	mul.f32 	%f1091, %f163, %f135;
	mul.f32 	%f1092, %f114, %f1061;
	sub.f32 	%f1093, %f1092, %f1091;
	add.f32 	%f183, %f1093, %f1090;
	mul.f32 	%f184, %f150, %f163;
	setp.leu.f32 	%p138, %f164, 0f3C23D70A;
	mov.f32 	%f2211, 0f00000000;
	mov.f32 	%f2212, %f2211;
	@%p138 bra 	$L__BB1_83;
	abs.f32 	%f185, %f164;
	setp.eq.f32 	%p139, %f164, 0f3F800000;
	mov.f32 	%f2210, 0f3F800000;
	@%p139 bra 	$L__BB1_82;
	setp.num.f32 	%p140, %f185, %f185;
	@%p140 bra 	$L__BB1_80;
	mov.f32 	%f1150, 0f40000000;
	add.rn.f32 	%f2210, %f164, %f1150;
	bra.uni 	$L__BB1_82;
$L__BB1_80:
	setp.lt.f32 	%p141, %f185, 0f00800000;
	mul.f32 	%f1095, %f185, 0f4B800000;
	selp.f32 	%f1096, %f1095, %f185, %p141;
	mov.b32 	%r260, %f1096;
	add.s32 	%r261, %r260, -1060439283;
	and.b32  	%r262, %r261, -8388608;
	sub.s32 	%r263, %r260, %r262;
	mov.b32 	%f1097, %r263;
	cvt.rn.f32.s32 	%f1098, %r262;
	selp.f32 	%f1099, 0fC1C00000, 0f00000000, %p141;
	fma.rn.f32 	%f1100, %f1098, 0f34000000, %f1099;
	add.f32 	%f1101, %f1097, 0fBF800000;
	add.f32 	%f1102, %f1097, 0f3F800000;
	rcp.approx.ftz.f32 	%f1103, %f1102;
	add.f32 	%f1104, %f1101, %f1101;
	mul.f32 	%f1105, %f1104, %f1103;
	mul.f32 	%f1106, %f1105, %f1105;
	neg.f32 	%f1107, %f1105;
	sub.f32 	%f1108, %f1101, %f1105;
	add.f32 	%f1109, %f1108, %f1108;
	fma.rn.f32 	%f1110, %f1107, %f1101, %f1109;
	mul.rn.f32 	%f1111, %f1103, %f1110;
	fma.rn.f32 	%f1112, %f1106, 0f3A2C32E4, 0f3B52E7DB;
	fma.rn.f32 	%f1113, %f1112, %f1106, 0f3C93BB73;
	fma.rn.f32 	%f1114, %f1113, %f1106, 0f3DF6384F;
	mul.rn.f32 	%f1115, %f1114, %f1106;
	fma.rn.f32 	%f1116, %f1105, 0f3FB8AA3B, %f1100;
	mul.f32 	%f1117, %f1115, 0f40400000;
	sub.f32 	%f1118, %f1100, %f1116;
	fma.rn.f32 	%f1119, %f1105, 0f3FB8AA3B, %f1118;
	fma.rn.f32 	%f1120, %f1111, 0f3FB8AA3B, %f1119;
	fma.rn.f32 	%f1121, %f1105, 0f32A55E34, %f1120;
	fma.rn.f32 	%f1122, %f1117, %f1111, %f1121;
	fma.rn.f32 	%f1123, %f1115, %f1105, %f1122;
	add.rn.f32 	%f1124, %f1116, %f1123;
	mov.f32 	%f1125, 0f40000000;
	mul.rn.f32 	%f1126, %f1124, %f1125;
	cvt.rni.f32.f32 	%f1127, %f1126;
	sub.f32 	%f1128, %f1126, %f1127;
	neg.f32 	%f1129, %f1126;
	fma.rn.f32 	%f1130, %f1124, 0f40000000, %f1129;
	neg.f32 	%f1131, %f1116;
	add.rn.f32 	%f1132, %f1124, %f1131;
	neg.f32 	%f1133, %f1132;
	add.rn.f32 	%f1134, %f1123, %f1133;
	fma.rn.f32 	%f1135, %f1134, 0f40000000, %f1130;
	add.f32 	%f1136, %f1128, %f1135;
	setp.gt.f32 	%p142, %f1127, 0f00000000;
	selp.b32 	%r264, 0, -2097152000, %p142;
	setp.neu.f32 	%p143, %f185, 0f7F800000;
	setp.lt.f32 	%p144, %f1126, 0f00000000;
	selp.f32 	%f1137, 0f00000000, 0f7F800000, %p144;
	abs.f32 	%f1138, %f1126;
	setp.gt.f32 	%p145, %f1138, 0f43180000;
	cvt.rzi.s32.f32 	%r265, %f1127;
	shl.b32 	%r266, %r265, 23;
	sub.s32 	%r267, %r266, %r264;
	mov.b32 	%f1139, %r267;
	add.s32 	%r268, %r264, 2130706432;
	mov.b32 	%f1140, %r268;
	fma.rn.f32 	%f1141, %f1136, 0f391FCB8E, 0f3AAF85ED;
	fma.rn.f32 	%f1142, %f1141, %f1136, 0f3C1D9856;
	fma.rn.f32 	%f1143, %f1142, %f1136, 0f3D6357BB;
	fma.rn.f32 	%f1144, %f1143, %f1136, 0f3E75FDEC;
	fma.rn.f32 	%f1145, %f1144, %f1136, 0f3F317218;
	fma.rn.f32 	%f1146, %f1145, %f1136, 0f3F800000;
	mul.f32 	%f1147, %f1146, %f1140;
	mul.f32 	%f1148, %f1147, %f1139;
	selp.f32 	%f2210, %f1137, %f1148, %p145;
	@%p143 bra 	$L__BB1_82;
	add.f32 	%f1149, %f164, %f164;
	mov.b32 	%r269, %f1149;
	and.b32  	%r270, %r269, 2147483647;
	mov.b32 	%f2210, %r270;
$L__BB1_82:
	div.rn.f32 	%f2212, %f165, %f2210;
	div.rn.f32 	%f1151, %f165, %f164;
	add.f32 	%f2211, %f1151, 0fBF800000;
$L__BB1_83:
	min.f32 	%f194, %f2211, 0f47C35000;
	min.f32 	%f195, %f2212, 0f47C35000;
	fma.rn.f32 	%f2194, %f194, %f166, %f2194;
	mul.f32 	%f197, %f163, %f133;
	abs.f32 	%f198, %f166;
	setp.eq.f32 	%p146, %f166, 0f3F800000;
	mov.f32 	%f2213, 0f3F800000;
	@%p146 bra 	$L__BB1_88;
	setp.num.f32 	%p147, %f198, %f198;
	@%p147 bra 	$L__BB1_86;
	mov.f32 	%f1208, 0f40000000;
	add.rn.f32 	%f2213, %f166, %f1208;
	bra.uni 	$L__BB1_88;
$L__BB1_86:
	setp.lt.f32 	%p148, %f198, 0f00800000;
	mul.f32 	%f1153, %f198, 0f4B800000;
	selp.f32 	%f1154, %f1153, %f198, %p148;
	mov.b32 	%r271, %f1154;
	add.s32 	%r272, %r271, -1060439283;
	and.b32  	%r273, %r272, -8388608;
	sub.s32 	%r274, %r271, %r273;
	mov.b32 	%f1155, %r274;
	cvt.rn.f32.s32 	%f1156, %r273;
	selp.f32 	%f1157, 0fC1C00000, 0f00000000, %p148;
	fma.rn.f32 	%f1158, %f1156, 0f34000000, %f1157;
	add.f32 	%f1159, %f1155, 0fBF800000;
	add.f32 	%f1160, %f1155, 0f3F800000;
	rcp.approx.ftz.f32 	%f1161, %f1160;
	add.f32 	%f1162, %f1159, %f1159;
	mul.f32 	%f1163, %f1162, %f1161;
	mul.f32 	%f1164, %f1163, %f1163;
	neg.f32 	%f1165, %f1163;
	sub.f32 	%f1166, %f1159, %f1163;
	add.f32 	%f1167, %f1166, %f1166;
	fma.rn.f32 	%f1168, %f1165, %f1159, %f1167;
	mul.rn.f32 	%f1169, %f1161, %f1168;
	fma.rn.f32 	%f1170, %f1164, 0f3A2C32E4, 0f3B52E7DB;
	fma.rn.f32 	%f1171, %f1170, %f1164, 0f3C93BB73;
	fma.rn.f32 	%f1172, %f1171, %f1164, 0f3DF6384F;
	mul.rn.f32 	%f1173, %f1172, %f1164;
	fma.rn.f32 	%f1174, %f1163, 0f3FB8AA3B, %f1158;
	mul.f32 	%f1175, %f1173, 0f40400000;
	sub.f32 	%f1176, %f1158, %f1174;
	fma.rn.f32 	%f1177, %f1163, 0f3FB8AA3B, %f1176;
	fma.rn.f32 	%f1178, %f1169, 0f3FB8AA3B, %f1177;
	fma.rn.f32 	%f1179, %f1163, 0f32A55E34, %f1178;
	fma.rn.f32 	%f1180, %f1175, %f1169, %f1179;
	fma.rn.f32 	%f1181, %f1173, %f1163, %f1180;
	add.rn.f32 	%f1182, %f1174, %f1181;
	mov.f32 	%f1183, 0f40000000;
	mul.rn.f32 	%f1184, %f1182, %f1183;
	cvt.rni.f32.f32 	%f1185, %f1184;
	sub.f32 	%f1186, %f1184, %f1185;
	neg.f32 	%f1187, %f1184;
	fma.rn.f32 	%f1188, %f1182, 0f40000000, %f1187;
	neg.f32 	%f1189, %f1174;
	add.rn.f32 	%f1190, %f1182, %f1189;
	neg.f32 	%f1191, %f1190;
	add.rn.f32 	%f1192, %f1181, %f1191;
	fma.rn.f32 	%f1193, %f1192, 0f40000000, %f1188;
	add.f32 	%f1194, %f1186, %f1193;
	setp.gt.f32 	%p149, %f1185, 0f00000000;
	selp.b32 	%r275, 0, -2097152000, %p149;
	setp.neu.f32 	%p150, %f166, 0f00000000;
	setp.neu.f32 	%p151, %f198, 0f7F800000;
	setp.lt.f32 	%p152, %f1184, 0f00000000;
	selp.f32 	%f1195, 0f00000000, 0f7F800000, %p152;
	abs.f32 	%f1196, %f1184;
	setp.gt.f32 	%p153, %f1196, 0f43180000;
	cvt.rzi.s32.f32 	%r276, %f1185;
	shl.b32 	%r277, %r276, 23;
	sub.s32 	%r278, %r277, %r275;
	mov.b32 	%f1197, %r278;
	add.s32 	%r279, %r275, 2130706432;
	mov.b32 	%f1198, %r279;
	fma.rn.f32 	%f1199, %f1194, 0f391FCB8E, 0f3AAF85ED;
	fma.rn.f32 	%f1200, %f1199, %f1194, 0f3C1D9856;
	fma.rn.f32 	%f1201, %f1200, %f1194, 0f3D6357BB;
	fma.rn.f32 	%f1202, %f1201, %f1194, 0f3E75FDEC;
	fma.rn.f32 	%f1203, %f1202, %f1194, 0f3F317218;
	fma.rn.f32 	%f1204, %f1203, %f1194, 0f3F800000;
	mul.f32 	%f1205, %f1204, %f1198;
	mul.f32 	%f1206, %f1205, %f1197;
	selp.f32 	%f2213, %f1195, %f1206, %p153;
	and.pred  	%p154, %p150, %p151;
	@%p154 bra 	$L__BB1_88;
	add.f32 	%f1207, %f166, %f166;
	mov.b32 	%r280, %f1207;
	and.b32  	%r281, %r280, 2147483647;
	mov.b32 	%f2213, %r281;
$L__BB1_88:
	mul.f32 	%f1210, %f195, %f2213;
	mul.f32 	%f1211, %f194, %f197;
	sub.f32 	%f1212, %f1211, %f1210;
	add.f32 	%f2199, %f2199, %f1212;
	fma.rn.f32 	%f2195, %f194, %f169, %f2195;
	mul.f32 	%f205, %f150, %f170;
	abs.f32 	%f206, %f169;
	setp.eq.f32 	%p155, %f169, 0f3F800000;
	mov.f32 	%f2214, 0f3F800000;
	@%p155 bra 	$L__BB1_93;
	setp.nan.f32 	%p156, %f206, %f206;
	@%p156 bra 	$L__BB1_92;
	setp.lt.f32 	%p157, %f206, 0f00800000;
	mul.f32 	%f1213, %f206, 0f4B800000;
	selp.f32 	%f1214, %f1213, %f206, %p157;
	mov.b32 	%r282, %f1214;
	add.s32 	%r283, %r282, -1060439283;
	and.b32  	%r284, %r283, -8388608;
	sub.s32 	%r285, %r282, %r284;
	mov.b32 	%f1215, %r285;
	cvt.rn.f32.s32 	%f1216, %r284;
	selp.f32 	%f1217, 0fC1C00000, 0f00000000, %p157;
	fma.rn.f32 	%f1218, %f1216, 0f34000000, %f1217;
	add.f32 	%f1219, %f1215, 0fBF800000;
	add.f32 	%f1220, %f1215, 0f3F800000;
	rcp.approx.ftz.f32 	%f1221, %f1220;
	add.f32 	%f1222, %f1219, %f1219;
	mul.f32 	%f1223, %f1222, %f1221;
	mul.f32 	%f1224, %f1223, %f1223;
	neg.f32 	%f1225, %f1223;
	sub.f32 	%f1226, %f1219, %f1223;
	add.f32 	%f1227, %f1226, %f1226;
	fma.rn.f32 	%f1228, %f1225, %f1219, %f1227;
	mul.rn.f32 	%f1229, %f1221, %f1228;
	fma.rn.f32 	%f1230, %f1224, 0f3A2C32E4, 0f3B52E7DB;
	fma.rn.f32 	%f1231, %f1230, %f1224, 0f3C93BB73;
	fma.rn.f32 	%f1232, %f1231, %f1224, 0f3DF6384F;
	mul.rn.f32 	%f1233, %f1232, %f1224;
	fma.rn.f32 	%f1234, %f1223, 0f3FB8AA3B, %f1218;
	mul.f32 	%f1235, %f1233, 0f40400000;
	sub.f32 	%f1236, %f1218, %f1234;
	fma.rn.f32 	%f1237, %f1223, 0f3FB8AA3B, %f1236;
	fma.rn.f32 	%f1238, %f1229, 0f3FB8AA3B, %f1237;
	fma.rn.f32 	%f1239, %f1223, 0f32A55E34, %f1238;
	fma.rn.f32 	%f1240, %f1235, %f1229, %f1239;
	fma.rn.f32 	%f1241, %f1233, %f1223, %f1240;
	add.rn.f32 	%f1242, %f1234, %f1241;
	mov.f32 	%f1243, 0f40000000;
	mul.rn.f32 	%f1244, %f1242, %f1243;
	cvt.rni.f32.f32 	%f1245, %f1244;
	sub.f32 	%f1246, %f1244, %f1245;
	neg.f32 	%f1247, %f1244;
	fma.rn.f32 	%f1248, %f1242, 0f40000000, %f1247;
	neg.f32 	%f1249, %f1234;
	add.rn.f32 	%f1250, %f1242, %f1249;
	neg.f32 	%f1251, %f1250;
	add.rn.f32 	%f1252, %f1241, %f1251;
	fma.rn.f32 	%f1253, %f1252, 0f40000000, %f1248;
	add.f32 	%f1254, %f1246, %f1253;
	setp.gt.f32 	%p158, %f1245, 0f00000000;
	selp.b32 	%r286, 0, -2097152000, %p158;
	setp.neu.f32 	%p159, %f169, 0f00000000;
	setp.neu.f32 	%p160, %f206, 0f7F800000;
	setp.lt.f32 	%p161, %f1244, 0f00000000;
	selp.f32 	%f1255, 0f00000000, 0f7F800000, %p161;
	abs.f32 	%f1256, %f1244;
	setp.gt.f32 	%p162, %f1256, 0f43180000;
	cvt.rzi.s32.f32 	%r287, %f1245;
	shl.b32 	%r288, %r287, 23;
	sub.s32 	%r289, %r288, %r286;
	mov.b32 	%f1257, %r289;
	add.s32 	%r290, %r286, 2130706432;
	mov.b32 	%f1258, %r290;
	fma.rn.f32 	%f1259, %f1254, 0f391FCB8E, 0f3AAF85ED;
	fma.rn.f32 	%f1260, %f1259, %f1254, 0f3C1D9856;
	fma.rn.f32 	%f1261, %f1260, %f1254, 0f3D6357BB;
	fma.rn.f32 	%f1262, %f1261, %f1254, 0f3E75FDEC;
	fma.rn.f32 	%f1263, %f1262, %f1254, 0f3F317218;
	fma.rn.f32 	%f1264, %f1263, %f1254, 0f3F800000;
	mul.f32 	%f1265, %f1264, %f1258;
	mul.f32 	%f1266, %f1265, %f1257;
	selp.f32 	%f2214, %f1255, %f1266, %p162;
	and.pred  	%p163, %p159, %p160;
	@%p163 bra 	$L__BB1_93;
	add.f32 	%f1267, %f169, %f169;
	mov.b32 	%r291, %f1267;
	and.b32  	%r292, %r291, 2147483647;
	mov.b32 	%f2214, %r292;
	bra.uni 	$L__BB1_93;
$L__BB1_92:
	mov.f32 	%f1268, 0f40000000;
	add.rn.f32 	%f2214, %f169, %f1268;
$L__BB1_93:
	mul.f32 	%f1270, %f195, %f2214;
	mul.f32 	%f1271, %f194, %f205;
	sub.f32 	%f1272, %f1271, %f1270;
	add.f32 	%f2200, %f2200, %f1272;
	fma.rn.f32 	%f2196, %f194, %f184, %f2196;
	abs.f32 	%f213, %f184;
	setp.eq.f32 	%p164, %f184, 0f3F800000;
	mov.f32 	%f2215, 0f3F800000;
	@%p164 bra 	$L__BB1_98;
	setp.nan.f32 	%p165, %f213, %f213;
	@%p165 bra 	$L__BB1_97;
	setp.lt.f32 	%p166, %f213, 0f00800000;
	mul.f32 	%f1273, %f213, 0f4B800000;
	selp.f32 	%f1274, %f1273, %f213, %p166;
	mov.b32 	%r293, %f1274;
	add.s32 	%r294, %r293, -1060439283;
	and.b32  	%r295, %r294, -8388608;
	sub.s32 	%r296, %r293, %r295;
	mov.b32 	%f1275, %r296;
	cvt.rn.f32.s32 	%f1276, %r295;
	selp.f32 	%f1277, 0fC1C00000, 0f00000000, %p166;
	fma.rn.f32 	%f1278, %f1276, 0f34000000, %f1277;
	add.f32 	%f1279, %f1275, 0fBF800000;
	add.f32 	%f1280, %f1275, 0f3F800000;
	rcp.approx.ftz.f32 	%f1281, %f1280;
	add.f32 	%f1282, %f1279, %f1279;
	mul.f32 	%f1283, %f1282, %f1281;
	mul.f32 	%f1284, %f1283, %f1283;
	neg.f32 	%f1285, %f1283;
	sub.f32 	%f1286, %f1279, %f1283;
	add.f32 	%f1287, %f1286, %f1286;
	fma.rn.f32 	%f1288, %f1285, %f1279, %f1287;
	mul.rn.f32 	%f1289, %f1281, %f1288;
	fma.rn.f32 	%f1290, %f1284, 0f3A2C32E4, 0f3B52E7DB;
	fma.rn.f32 	%f1291, %f1290, %f1284, 0f3C93BB73;
	fma.rn.f32 	%f1292, %f1291, %f1284, 0f3DF6384F;
	mul.rn.f32 	%f1293, %f1292, %f1284;
	fma.rn.f32 	%f1294, %f1283, 0f3FB8AA3B, %f1278;
	mul.f32 	%f1295, %f1293, 0f40400000;
	sub.f32 	%f1296, %f1278, %f1294;
	fma.rn.f32 	%f1297, %f1283, 0f3FB8AA3B, %f1296;
	fma.rn.f32 	%f1298, %f1289, 0f3FB8AA3B, %f1297;
	fma.rn.f32 	%f1299, %f1283, 0f32A55E34, %f1298;
	fma.rn.f32 	%f1300, %f1295, %f1289, %f1299;
	fma.rn.f32 	%f1301, %f1293, %f1283, %f1300;
	add.rn.f32 	%f1302, %f1294, %f1301;
	mov.f32 	%f1303, 0f40000000;
	mul.rn.f32 	%f1304, %f1302, %f1303;
	cvt.rni.f32.f32 	%f1305, %f1304;
	sub.f32 	%f1306, %f1304, %f1305;
	neg.f32 	%f1307, %f1304;
	fma.rn.f32 	%f1308, %f1302, 0f40000000, %f1307;
	neg.f32 	%f1309, %f1294;
	add.rn.f32 	%f1310, %f1302, %f1309;
	neg.f32 	%f1311, %f1310;
	add.rn.f32 	%f1312, %f1301, %f1311;
	fma.rn.f32 	%f1313, %f1312, 0f40000000, %f1308;
	add.f32 	%f1314, %f1306, %f1313;
	setp.gt.f32 	%p167, %f1305, 0f00000000;
	selp.b32 	%r297, 0, -2097152000, %p167;
	setp.neu.f32 	%p168, %f184, 0f00000000;
	setp.neu.f32 	%p169, %f213, 0f7F800000;
	setp.lt.f32 	%p170, %f1304, 0f00000000;
	selp.f32 	%f1315, 0f00000000, 0f7F800000, %p170;
	abs.f32 	%f1316, %f1304;
	setp.gt.f32 	%p171, %f1316, 0f43180000;
	cvt.rzi.s32.f32 	%r298, %f1305;
	shl.b32 	%r299, %r298, 23;
	sub.s32 	%r300, %r299, %r297;
	mov.b32 	%f1317, %r300;
	add.s32 	%r301, %r297, 2130706432;
	mov.b32 	%f1318, %r301;
	fma.rn.f32 	%f1319, %f1314, 0f391FCB8E, 0f3AAF85ED;
	fma.rn.f32 	%f1320, %f1319, %f1314, 0f3C1D9856;
	fma.rn.f32 	%f1321, %f1320, %f1314, 0f3D6357BB;
	fma.rn.f32 	%f1322, %f1321, %f1314, 0f3E75FDEC;
	fma.rn.f32 	%f1323, %f1322, %f1314, 0f3F317218;
	fma.rn.f32 	%f1324, %f1323, %f1314, 0f3F800000;
	mul.f32 	%f1325, %f1324, %f1318;
	mul.f32 	%f1326, %f1325, %f1317;
	selp.f32 	%f2215, %f1315, %f1326, %p171;
	and.pred  	%p172, %p168, %p169;
	@%p172 bra 	$L__BB1_98;
	add.f32 	%f1327, %f184, %f184;
	mov.b32 	%r302, %f1327;
	and.b32  	%r303, %r302, 2147483647;
	mov.b32 	%f2215, %r303;
	bra.uni 	$L__BB1_98;
$L__BB1_97:
	mov.f32 	%f1328, 0f40000000;
	add.rn.f32 	%f2215, %f184, %f1328;
$L__BB1_98:
	mul.f32 	%f1330, %f194, 0f00000000;
	mul.f32 	%f1331, %f195, %f2215;
	sub.f32 	%f1332, %f1330, %f1331;
	add.f32 	%f2201, %f2201, %f1332;
	add.f32 	%f2198, %f2198, %f194;
	sub.f32 	%f1333, %f1330, %f195;
	add.f32 	%f2203, %f2203, %f1333;
	fma.rn.f32 	%f2197, %f194, %f182, %f2197;
	mul.f32 	%f222, %f194, %f183;
	abs.f32 	%f223, %f182;
	setp.eq.f32 	%p173, %f182, 0f3F800000;
	mov.f32 	%f2216, 0f3F800000;
	@%p173 bra 	$L__BB1_103;
	setp.nan.f32 	%p174, %f223, %f223;
	@%p174 bra 	$L__BB1_102;
	setp.lt.f32 	%p175, %f223, 0f00800000;
	mul.f32 	%f1334, %f223, 0f4B800000;
	selp.f32 	%f1335, %f1334, %f223, %p175;
	mov.b32 	%r304, %f1335;
	add.s32 	%r305, %r304, -1060439283;
	and.b32  	%r306, %r305, -8388608;
	sub.s32 	%r307, %r304, %r306;
	mov.b32 	%f1336, %r307;
	cvt.rn.f32.s32 	%f1337, %r306;
	selp.f32 	%f1338, 0fC1C00000, 0f00000000, %p175;
	fma.rn.f32 	%f1339, %f1337, 0f34000000, %f1338;
	add.f32 	%f1340, %f1336, 0fBF800000;
	add.f32 	%f1341, %f1336, 0f3F800000;
	rcp.approx.ftz.f32 	%f1342, %f1341;
	add.f32 	%f1343, %f1340, %f1340;
	mul.f32 	%f1344, %f1343, %f1342;
	mul.f32 	%f1345, %f1344, %f1344;
	neg.f32 	%f1346, %f1344;
	sub.f32 	%f1347, %f1340, %f1344;
	add.f32 	%f1348, %f1347, %f1347;
	fma.rn.f32 	%f1349, %f1346, %f1340, %f1348;
	mul.rn.f32 	%f1350, %f1342, %f1349;
	fma.rn.f32 	%f1351, %f1345, 0f3A2C32E4, 0f3B52E7DB;
	fma.rn.f32 	%f1352, %f1351, %f1345, 0f3C93BB73;
	fma.rn.f32 	%f1353, %f1352, %f1345, 0f3DF6384F;
	mul.rn.f32 	%f1354, %f1353, %f1345;
	fma.rn.f32 	%f1355, %f1344, 0f3FB8AA3B, %f1339;
	mul.f32 	%f1356, %f1354, 0f40400000;
	sub.f32 	%f1357, %f1339, %f1355;
	fma.rn.f32 	%f1358, %f1344, 0f3FB8AA3B, %f1357;
	fma.rn.f32 	%f1359, %f1350, 0f3FB8AA3B, %f1358;
	fma.rn.f32 	%f1360, %f1344, 0f32A55E34, %f1359;
	fma.rn.f32 	%f1361, %f1356, %f1350, %f1360;
	fma.rn.f32 	%f1362, %f1354, %f1344, %f1361;
	add.rn.f32 	%f1363, %f1355, %f1362;
	mov.f32 	%f1364, 0f40000000;
	mul.rn.f32 	%f1365, %f1363, %f1364;
	cvt.rni.f32.f32 	%f1366, %f1365;
	sub.f32 	%f1367, %f1365, %f1366;
	neg.f32 	%f1368, %f1365;
	fma.rn.f32 	%f1369, %f1363, 0f40000000, %f1368;
	neg.f32 	%f1370, %f1355;
	add.rn.f32 	%f1371, %f1363, %f1370;
	neg.f32 	%f1372, %f1371;
	add.rn.f32 	%f1373, %f1362, %f1372;
	fma.rn.f32 	%f1374, %f1373, 0f40000000, %f1369;
	add.f32 	%f1375, %f1367, %f1374;
	setp.gt.f32 	%p176, %f1366, 0f00000000;
	selp.b32 	%r308, 0, -2097152000, %p176;
	setp.neu.f32 	%p177, %f182, 0f00000000;
	setp.neu.f32 	%p178, %f223, 0f7F800000;
	setp.lt.f32 	%p179, %f1365, 0f00000000;
	selp.f32 	%f1376, 0f00000000, 0f7F800000, %p179;
	abs.f32 	%f1377, %f1365;
	setp.gt.f32 	%p180, %f1377, 0f43180000;
	cvt.rzi.s32.f32 	%r309, %f1366;
	shl.b32 	%r310, %r309, 23;
	sub.s32 	%r311, %r310, %r308;
	mov.b32 	%f1378, %r311;
	add.s32 	%r312, %r308, 2130706432;
	mov.b32 	%f1379, %r312;
	fma.rn.f32 	%f1380, %f1375, 0f391FCB8E, 0f3AAF85ED;
	fma.rn.f32 	%f1381, %f1380, %f1375, 0f3C1D9856;
	fma.rn.f32 	%f1382, %f1381, %f1375, 0f3D6357BB;
	fma.rn.f32 	%f1383, %f1382, %f1375, 0f3E75FDEC;
	fma.rn.f32 	%f1384, %f1383, %f1375, 0f3F317218;
	fma.rn.f32 	%f1385, %f1384, %f1375, 0f3F800000;
	mul.f32 	%f1386, %f1385, %f1379;
	mul.f32 	%f1387, %f1386, %f1378;
	selp.f32 	%f2216, %f1376, %f1387, %p180;
	and.pred  	%p181, %p177, %p178;
	@%p181 bra 	$L__BB1_103;
	add.f32 	%f1388, %f182, %f182;
	mov.b32 	%r313, %f1388;
	and.b32  	%r314, %r313, 2147483647;
	mov.b32 	%f2216, %r314;
	bra.uni 	$L__BB1_103;
$L__BB1_102:
	mov.f32 	%f1389, 0f40000000;
	add.rn.f32 	%f2216, %f182, %f1389;
$L__BB1_103:
	mul.f32 	%f1390, %f195, %f2216;
	sub.f32 	%f1391, %f222, %f1390;
	add.f32 	%f2202, %f2202, %f1391;
	add.s32 	%r409, %r409, 1;
	setp.ne.s32 	%p182, %r409, %r60;
	@%p182 bra 	$L__BB1_44;
	add.s32 	%r408, %r408, 1;
	setp.ne.s32 	%p183, %r408, %r60;
	@%p183 bra 	$L__BB1_43;
$L__BB1_105:
	setp.gt.u32 	%p184, %r407, 4;
	@%p184 bra 	$L__BB1_107;
	div.rn.f32 	%f1402, %f2194, %f2199;
	max.f32 	%f1403, %f1402, 0fBF800000;
	min.f32 	%f2231, %f1403, 0f3F800000;
	div.rn.f32 	%f1404, %f2195, %f2200;
	max.f32 	%f1405, %f1404, 0fBF800000;
	min.f32 	%f2230, %f1405, 0f3F800000;
	div.rn.f32 	%f1406, %f2196, %f2201;
	max.f32 	%f1407, %f1406, 0fC2C80000;
	min.f32 	%f1408, %f1407, 0f42C80000;
	mul.f32 	%f2229, %f1408, 0f3F000000;
	div.rn.f32 	%f1409, %f2198, %f2203;
	max.f32 	%f1410, %f1409, 0fC0000000;
	min.f32 	%f2228, %f1410, 0f40000000;
	div.rn.f32 	%f1411, %f2197, %f2202;
	max.f32 	%f1412, %f1411, 0fBF000000;
	min.f32 	%f2227, %f1412, 0f3F000000;
	bra.uni 	$L__BB1_108;
$L__BB1_107:
	div.rn.f32 	%f1392, %f2194, %f2199;
	max.f32 	%f1393, %f1392, 0fBF800000;
	min.f32 	%f2231, %f1393, 0f3F800000;
	div.rn.f32 	%f1394, %f2195, %f2200;
	max.f32 	%f1395, %f1394, 0fBF800000;
	min.f32 	%f2230, %f1395, 0f3F800000;
	div.rn.f32 	%f1396, %f2196, %f2201;
	max.f32 	%f1397, %f1396, 0fC2C80000;
	min.f32 	%f2229, %f1397, 0f42C80000;
	div.rn.f32 	%f1398, %f2198, %f2203;
	max.f32 	%f1399, %f1398, 0fC0000000;
	min.f32 	%f2228, %f1399, 0f40000000;
	div.rn.f32 	%f1400, %f2197, %f2202;
	max.f32 	%f1401, %f1400, 0fBF000000;
	min.f32 	%f2227, %f1401, 0f3F000000;
$L__BB1_108:
	sub.f32 	%f2183, %f2183, %f2231;
	sub.f32 	%f2182, %f2182, %f2230;
	sub.f32 	%f1413, %f2181, %f2229;
	sub.f32 	%f1414, %f2144, %f2228;
	sub.f32 	%f1415, %f2179, %f2227;
	max.f32 	%f2181, %f1413, 0f3F800000;
	max.f32 	%f2144, %f1414, 0f3C23D70A;
	max.f32 	%f1416, %f1415, 0f3F000000;
	min.f32 	%f2179, %f1416, %f94;
	add.s32 	%r407, %r407, 1;
	setp.eq.s32 	%p185, %r407, %r61;
	@%p185 bra 	$L__BB1_55;
	bra.uni 	$L__BB1_41;
$L__BB1_109:
	setp.lt.f32 	%p213, %f321, 0f00800000;
	mul.f32 	%f1704, %f321, 0f4B800000;
	selp.f32 	%f1705, %f1704, %f321, %p213;
	mov.b32 	%r347, %f1705;
	add.s32 	%r348, %r347, -1060439283;
	and.b32  	%r349, %r348, -8388608;
	sub.s32 	%r350, %r347, %r349;
	mov.b32 	%f1706, %r350;
	cvt.rn.f32.s32 	%f1707, %r349;
	selp.f32 	%f1708, 0fC1C00000, 0f00000000, %p213;
	fma.rn.f32 	%f1709, %f1707, 0f34000000, %f1708;
	add.f32 	%f1710, %f1706, 0fBF800000;
	add.f32 	%f1711, %f1706, 0f3F800000;
	rcp.approx.ftz.f32 	%f1712, %f1711;
	add.f32 	%f1713, %f1710, %f1710;
	mul.f32 	%f1714, %f1713, %f1712;
	mul.f32 	%f1715, %f1714, %f1714;
	neg.f32 	%f1716, %f1714;
	sub.f32 	%f1717, %f1710, %f1714;
	add.f32 	%f1718, %f1717, %f1717;
	fma.rn.f32 	%f1719, %f1716, %f1710, %f1718;
	mul.rn.f32 	%f1720, %f1712, %f1719;
	fma.rn.f32 	%f1721, %f1715, 0f3A2C32E4, 0f3B52E7DB;
	fma.rn.f32 	%f1722, %f1721, %f1715, 0f3C93BB73;
	fma.rn.f32 	%f1723, %f1722, %f1715, 0f3DF6384F;
	mul.rn.f32 	%f1724, %f1723, %f1715;
	fma.rn.f32 	%f1725, %f1714, 0f3FB8AA3B, %f1709;
	mul.f32 	%f1726, %f1724, 0f40400000;
	sub.f32 	%f1727, %f1709, %f1725;
	fma.rn.f32 	%f1728, %f1714, 0f3FB8AA3B, %f1727;
	fma.rn.f32 	%f1729, %f1720, 0f3FB8AA3B, %f1728;
	fma.rn.f32 	%f1730, %f1714, 0f32A55E34, %f1729;
	fma.rn.f32 	%f1731, %f1726, %f1720, %f1730;
	fma.rn.f32 	%f1732, %f1724, %f1714, %f1731;
	add.rn.f32 	%f1733, %f1725, %f1732;
	mov.f32 	%f1734, 0f40000000;
	mul.rn.f32 	%f1735, %f1733, %f1734;
	cvt.rni.f32.f32 	%f1736, %f1735;
	sub.f32 	%f1737, %f1735, %f1736;
	neg.f32 	%f1738, %f1735;
	fma.rn.f32 	%f1739, %f1733, 0f40000000, %f1738;
	neg.f32 	%f1740, %f1725;
	add.rn.f32 	%f1741, %f1733, %f1740;
	neg.f32 	%f1742, %f1741;
	add.rn.f32 	%f1743, %f1732, %f1742;
	fma.rn.f32 	%f1744, %f1743, 0f40000000, %f1739;
	add.f32 	%f1745, %f1737, %f1744;
	setp.gt.f32 	%p214, %f1736, 0f00000000;
	selp.b32 	%r351, 0, -2097152000, %p214;
	setp.neu.f32 	%p215, %f319, 0f00000000;
	setp.neu.f32 	%p216, %f321, 0f7F800000;
	setp.lt.f32 	%p217, %f1735, 0f00000000;
	selp.f32 	%f1746, 0f00000000, 0f7F800000, %p217;
	abs.f32 	%f1747, %f1735;
	setp.gt.f32 	%p218, %f1747, 0f43180000;
	cvt.rzi.s32.f32 	%r352, %f1736;
	shl.b32 	%r353, %r352, 23;
	sub.s32 	%r354, %r353, %r351;
	mov.b32 	%f1748, %r354;
	add.s32 	%r355, %r351, 2130706432;
	mov.b32 	%f1749, %r355;
	fma.rn.f32 	%f1750, %f1745, 0f391FCB8E, 0f3AAF85ED;
	fma.rn.f32 	%f1751, %f1750, %f1745, 0f3C1D9856;
	fma.rn.f32 	%f1752, %f1751, %f1745, 0f3D6357BB;
	fma.rn.f32 	%f1753, %f1752, %f1745, 0f3E75FDEC;
	fma.rn.f32 	%f1754, %f1753, %f1745, 0f3F317218;
	fma.rn.f32 	%f1755, %f1754, %f1745, 0f3F800000;
	mul.f32 	%f1756, %f1755, %f1749;
	mul.f32 	%f1757, %f1756, %f1748;
	selp.f32 	%f2268, %f1746, %f1757, %p218;
	and.pred  	%p219, %p215, %p216;
	@%p219 bra 	$L__BB1_111;
	add.f32 	%f1758, %f319, %f319;
	mov.b32 	%r356, %f1758;
	and.b32  	%r357, %r356, 2147483647;
	mov.b32 	%f2268, %r357;
$L__BB1_111:
	mul.f32 	%f326, %f2268, 0fBF000000;
	abs.f32 	%f327, %f320;
	setp.eq.f32 	%p220, %f320, 0f3F800000;
	mov.f32 	%f2269, 0f3F800000;
	@%p220 bra 	$L__BB1_116;
	setp.num.f32 	%p221, %f327, %f327;
	@%p221 bra 	$L__BB1_114;
	mov.f32 	%f1816, 0f40000000;
	add.rn.f32 	%f2269, %f320, %f1816;
	bra.uni 	$L__BB1_116;
$L__BB1_114:
	setp.lt.f32 	%p222, %f327, 0f00800000;
	mul.f32 	%f1761, %f327, 0f4B800000;
	selp.f32 	%f1762, %f1761, %f327, %p222;
	mov.b32 	%r358, %f1762;
	add.s32 	%r359, %r358, -1060439283;
	and.b32  	%r360, %r359, -8388608;
	sub.s32 	%r361, %r358, %r360;
	mov.b32 	%f1763, %r361;
	cvt.rn.f32.s32 	%f1764, %r360;
	selp.f32 	%f1765, 0fC1C00000, 0f00000000, %p222;
	fma.rn.f32 	%f1766, %f1764, 0f34000000, %f1765;
	add.f32 	%f1767, %f1763, 0fBF800000;
	add.f32 	%f1768, %f1763, 0f3F800000;
	rcp.approx.ftz.f32 	%f1769, %f1768;
	add.f32 	%f1770, %f1767, %f1767;
	mul.f32 	%f1771, %f1770, %f1769;
	mul.f32 	%f1772, %f1771, %f1771;
	neg.f32 	%f1773, %f1771;
	sub.f32 	%f1774, %f1767, %f1771;
	add.f32 	%f1775, %f1774, %f1774;
	fma.rn.f32 	%f1776, %f1773, %f1767, %f1775;
	mul.rn.f32 	%f1777, %f1769, %f1776;
	fma.rn.f32 	%f1778, %f1772, 0f3A2C32E4, 0f3B52E7DB;
	fma.rn.f32 	%f1779, %f1778, %f1772, 0f3C93BB73;
	fma.rn.f32 	%f1780, %f1779, %f1772, 0f3DF6384F;
	mul.rn.f32 	%f1781, %f1780, %f1772;
	fma.rn.f32 	%f1782, %f1771, 0f3FB8AA3B, %f1766;
	mul.f32 	%f1783, %f1781, 0f40400000;
	sub.f32 	%f1784, %f1766, %f1782;
	fma.rn.f32 	%f1785, %f1771, 0f3FB8AA3B, %f1784;
	fma.rn.f32 	%f1786, %f1777, 0f3FB8AA3B, %f1785;
	fma.rn.f32 	%f1787, %f1771, 0f32A55E34, %f1786;
	fma.rn.f32 	%f1788, %f1783, %f1777, %f1787;
	fma.rn.f32 	%f1789, %f1781, %f1771, %f1788;
	add.rn.f32 	%f1790, %f1782, %f1789;
	mov.f32 	%f1791, 0f40000000;
	mul.rn.f32 	%f1792, %f1790, %f1791;
	cvt.rni.f32.f32 	%f1793, %f1792;
	sub.f32 	%f1794, %f1792, %f1793;
	neg.f32 	%f1795, %f1792;
	fma.rn.f32 	%f1796, %f1790, 0f40000000, %f1795;
	neg.f32 	%f1797, %f1782;
	add.rn.f32 	%f1798, %f1790, %f1797;
	neg.f32 	%f1799, %f1798;
	add.rn.f32 	%f1800, %f1789, %f1799;
	fma.rn.f32 	%f1801, %f1800, 0f40000000, %f1796;
	add.f32 	%f1802, %f1794, %f1801;
	setp.gt.f32 	%p223, %f1793, 0f00000000;
	selp.b32 	%r362, 0, -2097152000, %p223;
	setp.neu.f32 	%p224, %f320, 0f00000000;
	setp.neu.f32 	%p225, %f327, 0f7F800000;
	setp.lt.f32 	%p226, %f1792, 0f00000000;
	selp.f32 	%f1803, 0f00000000, 0f7F800000, %p226;
	abs.f32 	%f1804, %f1792;
	setp.gt.f32 	%p227, %f1804, 0f43180000;
	cvt.rzi.s32.f32 	%r363, %f1793;
	shl.b32 	%r364, %r363, 23;
	sub.s32 	%r365, %r364, %r362;
	mov.b32 	%f1805, %r365;
	add.s32 	%r366, %r362, 2130706432;
	mov.b32 	%f1806, %r366;
	fma.rn.f32 	%f1807, %f1802, 0f391FCB8E, 0f3AAF85ED;
	fma.rn.f32 	%f1808, %f1807, %f1802, 0f3C1D9856;
	fma.rn.f32 	%f1809, %f1808, %f1802, 0f3D6357BB;
	fma.rn.f32 	%f1810, %f1809, %f1802, 0f3E75FDEC;
	fma.rn.f32 	%f1811, %f1810, %f1802, 0f3F317218;
	fma.rn.f32 	%f1812, %f1811, %f1802, 0f3F800000;
	mul.f32 	%f1813, %f1812, %f1806;
	mul.f32 	%f1814, %f1813, %f1805;
	selp.f32 	%f2269, %f1803, %f1814, %p227;
	and.pred  	%p228, %p224, %p225;
	@%p228 bra 	$L__BB1_116;
	add.f32 	%f1815, %f320, %f320;
	mov.b32 	%r367, %f1815;
	and.b32  	%r368, %r367, 2147483647;
	mov.b32 	%f2269, %r368;
$L__BB1_116:
	fma.rn.f32 	%f1817, %f326, 0f3BBB989D, 0f3F000000;
	cvt.sat.f32.f32 	%f1818, %f1817;
	mov.f32 	%f1819, 0f4B400001;
	mov.f32 	%f1820, 0f437C0000;
	fma.rm.f32 	%f1821, %f1818, %f1820, %f1819;
	mul.f32 	%f1822, %f316, %f281;
	lg2.approx.f32 	%f1823, %f319;
	add.f32 	%f1824, %f1823, %f1823;
	ex2.approx.f32 	%f1825, %f1824;
	mul.f32 	%f1826, %f1825, 0fBF000000;
	fma.rn.f32 	%f1827, %f1826, 0f3BBB989D, 0f3F000000;
	cvt.sat.f32.f32 	%f1828, %f1827;
	fma.rm.f32 	%f1829, %f1828, %f1820, %f1819;
	lg2.approx.f32 	%f1830, %f320;
	add.f32 	%f1831, %f1830, %f1830;
	ex2.approx.f32 	%f1832, %f1831;
	mul.f32 	%f1833, %f1832, 0fBF000000;
	fma.rn.f32 	%f1834, %f1833, 0f3BBB989D, 0f3F000000;
	cvt.sat.f32.f32 	%f1835, %f1834;
	fma.rm.f32 	%f1836, %f1835, %f1820, %f1819;
	add.f32 	%f1837, %f1836, 0fCB40007F;
	neg.f32 	%f1838, %f1837;
	fma.rn.f32 	%f1839, %f1833, 0f3FB8AA3B, %f1838;
	fma.rn.f32 	%f1840, %f1833, 0f32A57060, %f1839;
	ex2.approx.ftz.f32 	%f1841, %f1840;
	mov.b32 	%r369, %f1836;
	shl.b32 	%r370, %r369, 23;
	mov.b32 	%f1842, %r370;
	mul.f32 	%f1843, %f1841, %f1842;
	add.f32 	%f1844, %f1829, 0fCB40007F;
	neg.f32 	%f1845, %f1844;
	fma.rn.f32 	%f1846, %f1826, 0f3FB8AA3B, %f1845;
	fma.rn.f32 	%f1847, %f1826, 0f32A57060, %f1846;
	ex2.approx.ftz.f32 	%f1848, %f1847;
	mov.b32 	%r371, %f1829;
	shl.b32 	%r372, %r371, 23;
	mov.b32 	%f1849, %r372;
	mul.f32 	%f1850, %f1848, %f1849;
	sub.f32 	%f1851, %f1850, %f1843;
	mul.f32 	%f1852, %f101, %f1851;
	mul.f32 	%f1853, %f303, %f1852;
	mul.f32 	%f1854, %f2269, 0fBF000000;
	fma.rn.f32 	%f1855, %f1854, 0f3BBB989D, 0f3F000000;
	cvt.sat.f32.f32 	%f1856, %f1855;
	fma.rm.f32 	%f1857, %f1856, %f1820, %f1819;
	add.f32 	%f1858, %f1857, 0fCB40007F;
	neg.f32 	%f1859, %f1858;
	fma.rn.f32 	%f1860, %f1854, 0f3FB8AA3B, %f1859;
	fma.rn.f32 	%f1861, %f1854, 0f32A57060, %f1860;
	mov.b32 	%r373, %f1857;
	shl.b32 	%r374, %r373, 23;
	mov.b32 	%f1862, %r374;
	ex2.approx.ftz.f32 	%f1863, %f1861;
	mul.f32 	%f1864, %f1863, %f1862;
	add.f32 	%f1865, %f1821, 0fCB40007F;
	neg.f32 	%f1866, %f1865;
	fma.rn.f32 	%f1867, %f326, 0f3FB8AA3B, %f1866;
	fma.rn.f32 	%f1868, %f326, 0f32A57060, %f1867;
	ex2.approx.ftz.f32 	%f1869, %f1868;
	mov.b32 	%r375, %f1821;
	shl.b32 	%r376, %r375, 23;
	mov.b32 	%f1870, %r376;
	mul.f32 	%f1871, %f1869, %f1870;
	mul.f32 	%f1872, %f306, %f1871;
	mul.f32 	%f1873, %f311, %f1864;
	sub.f32 	%f1874, %f1872, %f1873;
	mul.f32 	%f1875, %f102, %f1874;
	mul.f32 	%f1876, %f303, %f1875;
	fma.rn.f32 	%f1877, %f316, %f282, %f1876;
	mul.f32 	%f1878, %f303, %f316;
	mul.f32 	%f1879, %f1822, %f1822;
	div.rn.f32 	%f1880, %f1879, %f317;
	add.f32 	%f2262, %f2262, %f1880;
	mul.f32 	%f1881, %f1853, %f1822;
	div.rn.f32 	%f1882, %f1881, %f317;
	add.f32 	%f2261, %f2261, %f1882;
	mul.f32 	%f1883, %f1878, %f1822;
	div.rn.f32 	%f1884, %f1883, %f317;
	add.f32 	%f2260, %f2260, %f1884;
	div.rn.f32 	%f1885, %f1822, %f317;
	add.f32 	%f2285, %f2285, %f1885;
	mul.f32 	%f1886, %f1877, %f1822;
	div.rn.f32 	%f1887, %f1886, %f317;
	add.f32 	%f2284, %f2284, %f1887;
	mul.f32 	%f1888, %f1853, %f1853;
	div.rn.f32 	%f1889, %f1888, %f317;
	add.f32 	%f2257, %f2257, %f1889;
	mul.f32 	%f1890, %f1878, %f1853;
	div.rn.f32 	%f1891, %f1890, %f317;
	add.f32 	%f2256, %f2256, %f1891;
	div.rn.f32 	%f1892, %f1853, %f317;
	add.f32 	%f2255, %f2255, %f1892;
	mul.f32 	%f1893, %f1877, %f1853;
	div.rn.f32 	%f1894, %f1893, %f317;
	add.f32 	%f2254, %f2254, %f1894;
	mul.f32 	%f1895, %f1878, %f1878;
	div.rn.f32 	%f1896, %f1895, %f317;
	add.f32 	%f2253, %f2253, %f1896;
	div.rn.f32 	%f1897, %f1878, %f317;
	add.f32 	%f2252, %f2252, %f1897;
	mul.f32 	%f1898, %f1877, %f1878;
	div.rn.f32 	%f1899, %f1898, %f317;
	add.f32 	%f2251, %f2251, %f1899;
	rcp.rn.f32 	%f1900, %f317;
	add.f32 	%f2250, %f2250, %f1900;
	div.rn.f32 	%f1901, %f1877, %f317;
	add.f32 	%f2249, %f2249, %f1901;
	mul.f32 	%f1902, %f1877, %f1877;
	div.rn.f32 	%f1903, %f1902, %f317;
	add.f32 	%f2248, %f2248, %f1903;
	setp.leu.f32 	%p229, %f317, 0f00000000;
	@%p229 bra 	$L__BB1_120;
	setp.leu.f32 	%p230, %f318, 0f00000000;
	@%p230 bra 	$L__BB1_119;
	setp.lt.f32 	%p231, %f317, 0f00800000;
	mul.f32 	%f1904, %f317, 0f4B000000;
	selp.f32 	%f1905, %f1904, %f317, %p231;
	selp.f32 	%f1906, 0fC1B80000, 0f00000000, %p231;
	mov.b32 	%r377, %f1905;
	add.s32 	%r378, %r377, -1059760811;
	and.b32  	%r379, %r378, -8388608;
	sub.s32 	%r380, %r377, %r379;
	mov.b32 	%f1907, %r380;
	cvt.rn.f32.s32 	%f1908, %r379;
	fma.rn.f32 	%f1909, %f1908, 0f34000000, %f1906;
	add.f32 	%f1910, %f1907, 0fBF800000;
	fma.rn.f32 	%f1911, %f1910, 0fBE055027, 0f3E1039F6;
	fma.rn.f32 	%f1912, %f1911, %f1910, 0fBDF8CDCC;
	fma.rn.f32 	%f1913, %f1912, %f1910, 0f3E0F2955;
	fma.rn.f32 	%f1914, %f1913, %f1910, 0fBE2AD8B9;
	fma.rn.f32 	%f1915, %f1914, %f1910, 0f3E4CED0B;
	fma.rn.f32 	%f1916, %f1915, %f1910, 0fBE7FFF22;
	fma.rn.f32 	%f1917, %f1916, %f1910, 0f3EAAAA78;
	fma.rn.f32 	%f1918, %f1917, %f1910, 0fBF000000;
	mul.f32 	%f1919, %f1910, %f1918;
	fma.rn.f32 	%f1920, %f1919, %f1910, %f1910;
	fma.rn.f32 	%f1921, %f1909, 0f3F317218, %f1920;
	setp.gt.u32 	%p232, %r377, 2139095039;
	fma.rn.f32 	%f1922, %f1905, 0f7F800000, 0f7F800000;
	selp.f32 	%f1923, %f1922, %f1921, %p232;
	setp.eq.f32 	%p233, %f1905, 0f00000000;
	selp.f32 	%f1924, 0fFF800000, %f1923, %p233;
	mul.f32 	%f1925, %f318, %f1924;
	sub.f32 	%f1926, %f1925, %f317;
	setp.lt.f32 	%p234, %f318, 0f00800000;
	mul.f32 	%f1927, %f318, 0f4B000000;
	selp.f32 	%f1928, %f1927, %f318, %p234;
	selp.f32 	%f1929, 0fC1B80000, 0f00000000, %p234;
	mov.b32 	%r381, %f1928;
	add.s32 	%r382, %r381, -1059760811;
	and.b32  	%r383, %r382, -8388608;
	sub.s32 	%r384, %r381, %r383;
	mov.b32 	%f1930, %r384;
	cvt.rn.f32.s32 	%f1931, %r383;
	fma.rn.f32 	%f1932, %f1931, 0f34000000, %f1929;
	add.f32 	%f1933, %f1930, 0fBF800000;
	fma.rn.f32 	%f1934, %f1933, 0fBE055027, 0f3E1039F6;
	fma.rn.f32 	%f1935, %f1934, %f1933, 0fBDF8CDCC;
	fma.rn.f32 	%f1936, %f1935, %f1933, 0f3E0F2955;
	fma.rn.f32 	%f1937, %f1936, %f1933, 0fBE2AD8B9;
	fma.rn.f32 	%f1938, %f1937, %f1933, 0f3E4CED0B;
	fma.rn.f32 	%f1939, %f1938, %f1933, 0fBE7FFF22;
	fma.rn.f32 	%f1940, %f1939, %f1933, 0f3EAAAA78;
	fma.rn.f32 	%f1941, %f1940, %f1933, 0fBF000000;
	mul.f32 	%f1942, %f1933, %f1941;
	fma.rn.f32 	%f1943, %f1942, %f1933, %f1933;
	fma.rn.f32 	%f1944, %f1932, 0f3F317218, %f1943;
	setp.gt.u32 	%p235, %r381, 2139095039;
	fma.rn.f32 	%f1945, %f1928, 0f7F800000, 0f7F800000;
	selp.f32 	%f1946, %f1945, %f1944, %p235;
	setp.eq.f32 	%p236, %f1928, 0f00000000;
	selp.f32 	%f1947, 0fFF800000, %f1946, %p236;
	mul.f32 	%f1948, %f318, %f1947;
	sub.f32 	%f1949, %f1926, %f1948;
	add.f32 	%f1950, %f318, %f1949;
	add.f32 	%f2270, %f2270, %f1950;
	bra.uni 	$L__BB1_120;
$L__BB1_119:
	sub.f32 	%f2270, %f2270, %f317;
$L__BB1_120:
	add.s32 	%r413, %r413, 1;
	add.s32 	%r412, %r412, 1;
	setp.ne.s32 	%p237, %r412, 0;
	add.s32 	%r411, %r411, %r60;
	@%p237 bra 	$L__BB1_58;
	add.s32 	%r410, %r410, 1;
	setp.ne.s32 	%p238, %r410, %r60;
	@%p238 bra 	$L__BB1_57;
	st.local.f32 	[%rd1], %f2262;
	st.local.f32 	[%rd1+4], %f2261;
	st.local.f32 	[%rd1+20], %f2261;
	st.local.f32 	[%rd1+8], %f2260;
	st.local.f32 	[%rd1+40], %f2260;
	st.local.f32 	[%rd1+12], %f2285;
	st.local.f32 	[%rd1+60], %f2285;
	st.local.f32 	[%rd1+16], %f2284;
	st.local.f32 	[%rd1+80], %f2284;
	st.local.f32 	[%rd1+24], %f2257;
	st.local.f32 	[%rd1+28], %f2256;
	st.local.f32 	[%rd1+44], %f2256;
	st.local.f32 	[%rd1+32], %f2255;
	st.local.f32 	[%rd1+64], %f2255;
	st.local.f32 	[%rd1+36], %f2254;
	st.local.f32 	[%rd1+84], %f2254;
	st.local.f32 	[%rd1+48], %f2253;
	st.local.f32 	[%rd1+52], %f2252;
	st.local.f32 	[%rd1+68], %f2252;
	st.local.f32 	[%rd1+56], %f2251;
	st.local.f32 	[%rd1+88], %f2251;
	st.local.f32 	[%rd1+72], %f2250;
	st.local.f32 	[%rd1+76], %f2249;
	st.local.f32 	[%rd1+92], %f2249;
	st.local.f32 	[%rd1+96], %f2248;
$L__BB1_123:
	rcp.rn.f32 	%f356, %f2262;
	mov.b32 	%r414, 0;
	mov.f32 	%f2286, %f2260;
	mov.f32 	%f2287, %f2261;
$L__BB1_124:
	mov.u32 	%r57, %r414;
	add.s32 	%r414, %r57, 1;
	mul.lo.s32 	%r386, %r57, 5;
	setp.ne.s32 	%p239, %r57, 0;
	mul.wide.u32 	%rd69, %r386, 4;
	add.s64 	%rd3, %rd1, %rd69;
	@%p239 bra 	$L__BB1_144;
$L__BB1_125:
	setp.gt.u32 	%p243, %r57, 3;
	@%p243 bra 	$L__BB1_141;
	setp.ne.s32 	%p244, %r57, 0;
	@%p244 bra 	$L__BB1_128;
	mul.f32 	%f2287, %f356, %f2287;
	st.local.f32 	[%rd1+4], %f2287;
	mul.f32 	%f2286, %f356, %f2286;
	st.local.f32 	[%rd1+8], %f2286;
	mul.f32 	%f2285, %f356, %f2285;
	st.local.f32 	[%rd1+12], %f2285;
	mul.f32 	%f2284, %f356, %f2284;
	st.local.f32 	[%rd1+16], %f2284;
	bra.uni 	$L__BB1_141;
$L__BB1_128:
	neg.s32 	%r387, %r57;
	and.b32  	%r59, %r387, 3;
	setp.eq.s32 	%p245, %r59, 0;
	@%p245 bra 	$L__BB1_141;
	mul.wide.u32 	%rd70, %r57, 4;
	add.s64 	%rd4, %rd1, %rd70;
	ld.local.f32 	%f1972, [%rd4+4];
	ld.local.f32 	%f365, [%rd3];
	fma.rn.f32 	%f2281, %f1972, %f365, 0f00000000;
	setp.eq.s32 	%p246, %r57, 1;
	@%p246 bra 	$L__BB1_132;
	ld.local.f32 	%f1973, [%rd4+24];
	ld.local.f32 	%f1974, [%rd3+4];
	fma.rn.f32 	%f2281, %f1973, %f1974, %f2281;
	setp.eq.s32 	%p247, %r57, 2;
	@%p247 bra 	$L__BB1_132;
	ld.local.f32 	%f1975, [%rd4+44];
	ld.local.f32 	%f1976, [%rd3+8];
	fma.rn.f32 	%f2281, %f1975, %f1976, %f2281;
$L__BB1_132:
	mul.lo.s32 	%r388, %r57, 6;
	mul.wide.u32 	%rd71, %r388, 4;
	add.s64 	%rd5, %rd1, %rd71;
	ld.local.f32 	%f1977, [%rd5];
	rcp.rn.f32 	%f370, %f1977;
	ld.local.f32 	%f1978, [%rd5+4];
	sub.f32 	%f1979, %f1978, %f2281;
	mul.f32 	%f1980, %f370, %f1979;
	st.local.f32 	[%rd5+4], %f1980;
	setp.eq.s32 	%p248, %r59, 1;
	@%p248 bra 	$L__BB1_141;
	setp.eq.s32 	%p249, %r57, 1;
	ld.local.f32 	%f1981, [%rd4+8];
	fma.rn.f32 	%f2282, %f1981, %f365, 0f00000000;
	@%p249 bra 	$L__BB1_136;
	ld.local.f32 	%f1982, [%rd4+28];
	ld.local.f32 	%f1983, [%rd3+4];
	fma.rn.f32 	%f2282, %f1982, %f1983, %f2282;
	setp.eq.s32 	%p250, %r57, 2;
	@%p250 bra 	$L__BB1_136;
	ld.local.f32 	%f1984, [%rd4+48];
	ld.local.f32 	%f1985, [%rd3+8];
	fma.rn.f32 	%f2282, %f1984, %f1985, %f2282;
$L__BB1_136:
	ld.local.f32 	%f1986, [%rd5+8];
	sub.f32 	%f1987, %f1986, %f2282;
	mul.f32 	%f1988, %f370, %f1987;
	st.local.f32 	[%rd5+8], %f1988;
	setp.eq.s32 	%p251, %r59, 2;
	@%p251 bra 	$L__BB1_141;
	setp.eq.s32 	%p252, %r57, 1;
	ld.local.f32 	%f1989, [%rd4+12];
	fma.rn.f32 	%f2283, %f1989, %f365, 0f00000000;
	@%p252 bra 	$L__BB1_140;
	ld.local.f32 	%f1990, [%rd4+32];
	ld.local.f32 	%f1991, [%rd3+4];
	fma.rn.f32 	%f2283, %f1990, %f1991, %f2283;
	setp.eq.s32 	%p253, %r57, 2;
	@%p253 bra 	$L__BB1_140;
	ld.local.f32 	%f1992, [%rd4+52];
	ld.local.f32 	%f1993, [%rd3+8];
	fma.rn.f32 	%f2283, %f1992, %f1993, %f2283;
$L__BB1_140:
	ld.local.f32 	%f1994, [%rd5+12];
	sub.f32 	%f1995, %f1994, %f2283;
	mul.f32 	%f1996, %f370, %f1995;
	st.local.f32 	[%rd5+12], %f1996;
$L__BB1_141:
	setp.ne.s32 	%p254, %r414, 5;
	@%p254 bra 	$L__BB1_124;
	ld.param.u64 	%rd93, [kernel_MLEFit_sigma_param_6];
	ld.param.u64 	%rd92, [kernel_MLEFit_sigma_param_5];
	ld.param.u64 	%rd91, [kernel_MLEFit_sigma_param_4];
	cvta.to.global.u64 	%rd72, %rd91;
	cvta.to.global.u64 	%rd73, %rd92;
	ld.local.f32 	%f1997, [%rd1+96];
	add.f32 	%f1998, %f2287, 0f00000000;
	mov.f32 	%f1999, 0f00000000;
	sub.f32 	%f2000, %f1999, %f1998;
	add.f32 	%f2001, %f2286, 0f00000000;
	ld.local.f32 	%f2002, [%rd1+28];
	fma.rn.f32 	%f2003, %f2002, %f2000, %f2001;
	sub.f32 	%f2004, %f1999, %f2003;
	add.f32 	%f2005, %f2285, 0f00000000;
	ld.local.f32 	%f2006, [%rd1+32];
	fma.rn.f32 	%f2007, %f2006, %f2000, %f2005;
	ld.local.f32 	%f2008, [%rd1+52];
	fma.rn.f32 	%f2009, %f2008, %f2004, %f2007;
	sub.f32 	%f2010, %f1999, %f2009;
	add.f32 	%f2011, %f2284, 0f00000000;
	ld.local.f32 	%f2012, [%rd1+36];
	fma.rn.f32 	%f2013, %f2012, %f2000, %f2011;
	ld.local.f32 	%f2014, [%rd1+56];
	fma.rn.f32 	%f2015, %f2014, %f2004, %f2013;
	ld.local.f32 	%f2016, [%rd1+76];
	fma.rn.f32 	%f2017, %f2016, %f2010, %f2015;
	sub.f32 	%f2018, %f1999, %f2017;
	div.rn.f32 	%f2019, %f2018, %f1997;
	ld.local.f32 	%f2020, [%rd1+92];
	fma.rn.f32 	%f2021, %f2020, %f2019, 0f00000000;
	ld.local.f32 	%f2022, [%rd1+72];
	rcp.rn.f32 	%f2023, %f2022;
	sub.f32 	%f2024, %f2010, %f2021;
	mul.f32 	%f2025, %f2023, %f2024;
	ld.local.f32 	%f2026, [%rd1+68];
	fma.rn.f32 	%f2027, %f2026, %f2025, 0f00000000;
	ld.local.f32 	%f2028, [%rd1+88];
	fma.rn.f32 	%f2029, %f2028, %f2019, %f2027;
	ld.local.f32 	%f2030, [%rd1+48];
	rcp.rn.f32 	%f2031, %f2030;
	sub.f32 	%f2032, %f2004, %f2029;
	mul.f32 	%f2033, %f2031, %f2032;
	ld.local.f32 	%f2034, [%rd1+44];
	fma.rn.f32 	%f2035, %f2034, %f2033, 0f00000000;
	ld.local.f32 	%f2036, [%rd1+64];
	fma.rn.f32 	%f2037, %f2036, %f2025, %f2035;
	ld.local.f32 	%f2038, [%rd1+84];
	fma.rn.f32 	%f2039, %f2038, %f2019, %f2037;
	ld.local.f32 	%f2040, [%rd1+24];
	rcp.rn.f32 	%f2041, %f2040;
	sub.f32 	%f2042, %f2000, %f2039;
	mul.f32 	%f2043, %f2041, %f2042;
	fma.rn.f32 	%f2044, %f2261, %f2043, 0f00000000;
	fma.rn.f32 	%f2045, %f2260, %f2033, %f2044;
	ld.local.f32 	%f2046, [%rd1+60];
	fma.rn.f32 	%f2047, %f2046, %f2025, %f2045;
	ld.local.f32 	%f2048, [%rd1+80];
	fma.rn.f32 	%f2049, %f2048, %f2019, %f2047;
	mov.f32 	%f2050, 0f3F800000;
	sub.f32 	%f2051, %f2050, %f2049;
	mul.f32 	%f2052, %f356, %f2051;
	fma.rn.f32 	%f2053, %f2287, 0f00000000, 0f00000000;
	sub.f32 	%f2054, %f2050, %f2053;
	fma.rn.f32 	%f2055, %f2286, 0f00000000, 0f00000000;
	fma.rn.f32 	%f2056, %f2002, %f2054, %f2055;
	sub.f32 	%f2057, %f1999, %f2056;
	fma.rn.f32 	%f2058, %f2285, 0f00000000, 0f00000000;
	fma.rn.f32 	%f2059, %f2006, %f2054, %f2058;
	fma.rn.f32 	%f2060, %f2008, %f2057, %f2059;
	sub.f32 	%f2061, %f1999, %f2060;
	fma.rn.f32 	%f2062, %f2284, 0f00000000, 0f00000000;
	fma.rn.f32 	%f2063, %f2012, %f2054, %f2062;
	fma.rn.f32 	%f2064, %f2014, %f2057, %f2063;
	fma.rn.f32 	%f2065, %f2016, %f2061, %f2064;
	sub.f32 	%f2066, %f1999, %f2065;
	div.rn.f32 	%f2067, %f2066, %f1997;
	fma.rn.f32 	%f2068, %f2020, %f2067, 0f00000000;
	sub.f32 	%f2069, %f2061, %f2068;
	mul.f32 	%f2070, %f2023, %f2069;
	fma.rn.f32 	%f2071, %f2026, %f2070, 0f00000000;
	fma.rn.f32 	%f2072, %f2028, %f2067, %f2071;
	sub.f32 	%f2073, %f2057, %f2072;
	mul.f32 	%f2074, %f2031, %f2073;
	fma.rn.f32 	%f2075, %f2034, %f2074, 0f00000000;
	fma.rn.f32 	%f2076, %f2036, %f2070, %f2075;
	fma.rn.f32 	%f2077, %f2038, %f2067, %f2076;
	sub.f32 	%f2078, %f2054, %f2077;
	mul.f32 	%f2079, %f2041, %f2078;
	sub.f32 	%f2080, %f1999, %f2053;
	fma.rn.f32 	%f2081, %f2002, %f2080, %f2055;
	sub.f32 	%f2082, %f2050, %f2081;
	fma.rn.f32 	%f2083, %f2006, %f2080, %f2058;
	fma.rn.f32 	%f2084, %f2008, %f2082, %f2083;
	sub.f32 	%f2085, %f1999, %f2084;
	fma.rn.f32 	%f2086, %f2012, %f2080, %f2062;
	fma.rn.f32 	%f2087, %f2014, %f2082, %f2086;
	fma.rn.f32 	%f2088, %f2016, %f2085, %f2087;
	sub.f32 	%f2089, %f1999, %f2088;
	div.rn.f32 	%f2090, %f2089, %f1997;
	fma.rn.f32 	%f2091, %f2020, %f2090, 0f00000000;
	sub.f32 	%f2092, %f2085, %f2091;
	mul.f32 	%f2093, %f2023, %f2092;
	fma.rn.f32 	%f2094, %f2026, %f2093, 0f00000000;
	fma.rn.f32 	%f2095, %f2028, %f2090, %f2094;
	sub.f32 	%f2096, %f2082, %f2095;
	mul.f32 	%f2097, %f2031, %f2096;
	sub.f32 	%f2098, %f1999, %f2081;
	fma.rn.f32 	%f2099, %f2008, %f2098, %f2083;
	sub.f32 	%f2100, %f2050, %f2099;
	fma.rn.f32 	%f2101, %f2014, %f2098, %f2086;
	fma.rn.f32 	%f2102, %f2016, %f2100, %f2101;
	sub.f32 	%f2103, %f1999, %f2102;
	div.rn.f32 	%f2104, %f2103, %f1997;
	fma.rn.f32 	%f2105, %f2020, %f2104, 0f00000000;
	sub.f32 	%f2106, %f2100, %f2105;
	mul.f32 	%f2107, %f2023, %f2106;
	sub.f32 	%f2108, %f1999, %f2099;
	fma.rn.f32 	%f2109, %f2016, %f2108, %f2101;
	sub.f32 	%f2110, %f2050, %f2109;
	div.rn.f32 	%f2111, %f2110, %f1997;
	mul.wide.u32 	%rd74, %r1, 4;
	add.s64 	%rd75, %rd72, %rd74;
	st.global.f32 	[%rd75], %f2183;
	add.s32 	%r389, %r1, %r62;
	mul.wide.u32 	%rd76, %r389, 4;
	add.s64 	%rd77, %rd72, %rd76;
	st.global.f32 	[%rd77], %f2182;
	add.s32 	%r390, %r389, %r62;
	mul.wide.u32 	%rd78, %r390, 4;
	add.s64 	%rd79, %rd72, %rd78;
	st.global.f32 	[%rd79], %f2181;
	add.s32 	%r391, %r390, %r62;
	mul.wide.u32 	%rd80, %r391, 4;
	add.s64 	%rd81, %rd72, %rd80;
	st.global.f32 	[%rd81], %f2144;
	add.s32 	%r392, %r391, %r62;
	mul.wide.u32 	%rd82, %r392, 4;
	add.s64 	%rd83, %rd72, %rd82;
	st.global.f32 	[%rd83], %f2179;
	add.s64 	%rd84, %rd73, %rd74;
	st.global.f32 	[%rd84], %f2052;
	add.s64 	%rd85, %rd73, %rd76;
	st.global.f32 	[%rd85], %f2079;
	add.s64 	%rd86, %rd73, %rd78;
	st.global.f32 	[%rd86], %f2097;
	add.s64 	%rd87, %rd73, %rd80;
	st.global.f32 	[%rd87], %f2107;
	add.s64 	%rd88, %rd73, %rd82;
	st.global.f32 	[%rd88], %f2111;
	cvta.to.global.u64 	%rd89, %rd93;
	add.s64 	%rd90, %rd89, %rd74;
	st.global.f32 	[%rd90], %f2270;
$L__BB1_143:
	ret;
$L__BB1_144:
	ld.local.f32 	%f379, [%rd3];
	fma.rn.f32 	%f1951, %f2287, %f379, 0f00000000;
	ld.local.f32 	%f1952, [%rd3+4];
	sub.f32 	%f380, %f1952, %f1951;
	st.local.f32 	[%rd3+4], %f380;
	setp.eq.s32 	%p240, %r414, 2;
	@%p240 bra 	$L__BB1_125;
	fma.rn.f32 	%f1953, %f2286, %f379, 0f00000000;
	ld.local.f32 	%f1954, [%rd1+28];
	fma.rn.f32 	%f1955, %f1954, %f380, %f1953;
	ld.local.f32 	%f1956, [%rd3+8];
	sub.f32 	%f381, %f1956, %f1955;
	st.local.f32 	[%rd3+8], %f381;
	setp.eq.s32 	%p241, %r414, 3;
	@%p241 bra 	$L__BB1_125;
	fma.rn.f32 	%f1957, %f2285, %f379, 0f00000000;
	ld.local.f32 	%f1958, [%rd1+32];
	fma.rn.f32 	%f1959, %f1958, %f380, %f1957;
	ld.local.f32 	%f1960, [%rd1+52];
	fma.rn.f32 	%f1961, %f1960, %f381, %f1959;
	ld.local.f32 	%f1962, [%rd3+12];
	sub.f32 	%f382, %f1962, %f1961;
	st.local.f32 	[%rd3+12], %f382;
	setp.eq.s32 	%p242, %r414, 4;
	@%p242 bra 	$L__BB1_125;
	fma.rn.f32 	%f1963, %f2284, %f379, 0f00000000;
	ld.local.f32 	%f1964, [%rd1+36];
	fma.rn.f32 	%f1965, %f1964, %f380, %f1963;
	ld.local.f32 	%f1966, [%rd1+56];
	fma.rn.f32 	%f1967, %f1966, %f381, %f1965;
	ld.local.f32 	%f1968, [%rd1+76];
	fma.rn.f32 	%f1969, %f1968, %f382, %f1967;
	ld.local.f32 	%f1970, [%rd3+16];
	sub.f32 	%f1971, %f1970, %f1969;
	st.local.f32 	[%rd3+16], %f1971;
	bra.uni 	$L__BB1_125;

}
	// .globl	kernel_MLEFit_z
.visible .entry kernel_MLEFit_z(
	.param .u64 .ptr .align 1 kernel_MLEFit_z_param_0,
	.param .f32 kernel_MLEFit_z_param_1,
	.param .f32 kernel_MLEFit_z_param_2,
	.param .f32 kernel_MLEFit_z_param_3,
	.param .f32 kernel_MLEFit_z_param_4,
	.param .f32 kernel_MLEFit_z_param_5,
	.param .f32 kernel_MLEFit_z_param_6,
	.param .f32 kernel_MLEFit_z_param_7,
	.param .f32 kernel_MLEFit_z_param_8,
	.param .u32 kernel_MLEFit_z_param_9,
	.param .u32 kernel_MLEFit_z_param_10,
	.param .u64 .ptr .align 1 kernel_MLEFit_z_param_11,
	.param .u64 .ptr .align 1 kernel_MLEFit_z_param_12,
	.param .u64 .ptr .align 1 kernel_MLEFit_z_param_13,
	.param .u32 kernel_MLEFit_z_param_14
)
{
	.local .align 16 .b8 	__local_depot2[2097264];
	.reg .b64 	%SP;
	.reg .b64 	%SPL;
	.reg .pred 	%p<388>;
	.reg .b32 	%r<714>;
	.reg .b32 	%f<3075>;
	.reg .b64 	%rd<384>;
	.reg .b64 	%fd<295>;

	mov.u64 	%SPL, __local_depot2;
	ld.param.u64 	%rd16, [kernel_MLEFit_z_param_0];
	ld.param.u32 	%r181, [kernel_MLEFit_z_param_9];
	ld.param.u32 	%r183, [kernel_MLEFit_z_param_14];
	cvta.to.global.u64 	%rd1, %rd16;
	add.u64 	%rd2, %SPL, 0;
	add.u64 	%rd3, %SPL, 2097152;
	mov.u32 	%r1, %tid.x;
	mov.u32 	%r184, %ctaid.x;
	mov.u32 	%r185, %ntid.x;
	mul.lo.s32 	%r2, %r184, %r185;
	add.s32 	%r186, %r2, %r1;
	setp.ge.s32 	%p3, %r186, %r183;
	@%p3 bra 	$L__BB2_286;
	mov.b32 	%r187, 0;
	st.local.u32 	[%rd3], %r187;
	st.local.u32 	[%rd3+4], %r187;
	st.local.u32 	[%rd3+8], %r187;
	st.local.u32 	[%rd3+12], %r187;
	st.local.u32 	[%rd3+16], %r187;
	st.local.u32 	[%rd3+20], %r187;
	st.local.u32 	[%rd3+24], %r187;
	st.local.u32 	[%rd3+28], %r187;
	st.local.u32 	[%rd3+32], %r187;
	st.local.u32 	[%rd3+36], %r187;
	st.local.u32 	[%rd3+40], %r187;
	st.local.u32 	[%rd3+44], %r187;
	st.local.u32 	[%rd3+48], %r187;
	st.local.u32 	[%rd3+52], %r187;
	st.local.u32 	[%rd3+56], %r187;
	st.local.u32 	[%rd3+60], %r187;
	st.local.u32 	[%rd3+64], %r187;
	st.local.u32 	[%rd3+68], %r187;
	st.local.u32 	[%rd3+72], %r187;
	st.local.u32 	[%rd3+76], %r187;
	st.local.u32 	[%rd3+80], %r187;
	st.local.u32 	[%rd3+84], %r187;
	st.local.u32 	[%rd3+88], %r187;
	st.local.u32 	[%rd3+92], %r187;
	st.local.u32 	[%rd3+96], %r187;
	setp.lt.s32 	%p4, %r181, 1;
	@%p4 bra 	$L__BB2_17;
	mul.lo.s32 	%r189, %r181, %r181;
	mul.lo.s32 	%r3, %r189, %r1;
	mad.lo.s32 	%r4, %r2, %r189, %r3;
	add.s32 	%r5, %r181, -1;
	and.b32  	%r6, %r181, 15;
	add.s32 	%r7, %r6, -1;
	and.b32  	%r8, %r181, 7;
	add.s32 	%r9, %r8, -1;
	and.b32  	%r10, %r181, 2147483632;
	and.b32  	%r11, %r181, 3;
	mov.b32 	%r667, 0;
	mul.wide.u32 	%rd6, %r181, 4;
$L__BB2_3:
	setp.lt.u32 	%p5, %r5, 15;
	add.s32 	%r13, %r4, %r667;
	add.s32 	%r14, %r667, %r3;
	mov.b32 	%r670, 0;
	@%p5 bra 	$L__BB2_6;
	mov.b32 	%r668, 0;
$L__BB2_5:
	.pragma "nounroll";
	mul.lo.s32 	%r192, %r668, %r181;
	add.s32 	%r193, %r13, %r192;
	mul.wide.s32 	%rd19, %r193, 4;
	add.s64 	%rd20, %rd1, %rd19;
	ld.global.f32 	%f704, [%rd20];
	add.s32 	%r194, %r14, %r192;
	mul.wide.s32 	%rd21, %r194, 4;
	add.s64 	%rd22, %rd2, %rd21;
	st.local.f32 	[%rd22], %f704;
	add.s64 	%rd24, %rd20, %rd6;
	ld.global.f32 	%f705, [%rd24];
	add.s64 	%rd25, %rd22, %rd6;
	st.local.f32 	[%rd25], %f705;
	add.s64 	%rd26, %rd24, %rd6;
	ld.global.f32 	%f706, [%rd26];
	add.s64 	%rd27, %rd25, %rd6;
	st.local.f32 	[%rd27], %f706;
	add.s64 	%rd28, %rd26, %rd6;
	ld.global.f32 	%f707, [%rd28];
	add.s64 	%rd29, %rd27, %rd6;
	st.local.f32 	[%rd29], %f707;
	add.s64 	%rd30, %rd28, %rd6;
	ld.global.f32 	%f708, [%rd30];
	add.s64 	%rd31, %rd29, %rd6;
	st.local.f32 	[%rd31], %f708;
	add.s64 	%rd32, %rd30, %rd6;
	ld.global.f32 	%f709, [%rd32];
	add.s64 	%rd33, %rd31, %rd6;
	st.local.f32 	[%rd33], %f709;
	add.s64 	%rd34, %rd32, %rd6;
	ld.global.f32 	%f710, [%rd34];
	add.s64 	%rd35, %rd33, %rd6;
	st.local.f32 	[%rd35], %f710;
	add.s64 	%rd36, %rd34, %rd6;
	ld.global.f32 	%f711, [%rd36];
	add.s64 	%rd37, %rd35, %rd6;
	st.local.f32 	[%rd37], %f711;
	add.s64 	%rd38, %rd36, %rd6;
	ld.global.f32 	%f712, [%rd38];
	add.s64 	%rd39, %rd37, %rd6;
	st.local.f32 	[%rd39], %f712;
	add.s64 	%rd40, %rd38, %rd6;
	ld.global.f32 	%f713, [%rd40];
	add.s64 	%rd41, %rd39, %rd6;
	st.local.f32 	[%rd41], %f713;
	add.s64 	%rd42, %rd40, %rd6;
	ld.global.f32 	%f714, [%rd42];
	add.s64 	%rd43, %rd41, %rd6;
	st.local.f32 	[%rd43], %f714;
	add.s64 	%rd44, %rd42, %rd6;
	ld.global.f32 	%f715, [%rd44];
	add.s64 	%rd45, %rd43, %rd6;
	st.local.f32 	[%rd45], %f715;
	add.s64 	%rd46, %rd44, %rd6;
	ld.global.f32 	%f716, [%rd46];
	add.s64 	%rd47, %rd45, %rd6;
	st.local.f32 	[%rd47], %f716;
	add.s64 	%rd48, %rd46, %rd6;
	ld.global.f32 	%f717, [%rd48];
	add.s64 	%rd49, %rd47, %rd6;
	st.local.f32 	[%rd49], %f717;
	add.s64 	%rd50, %rd48, %rd6;
	ld.global.f32 	%f718, [%rd50];
	add.s64 	%rd51, %rd49, %rd6;
	st.local.f32 	[%rd51], %f718;
	add.s64 	%rd52, %rd50, %rd6;
	ld.global.f32 	%f719, [%rd52];
	add.s64 	%rd53, %rd51, %rd6;
	st.local.f32 	[%rd53], %f719;
	add.s32 	%r668, %r668, 16;
	setp.ne.s32 	%p6, %r668, %r10;
	mov.u32 	%r670, %r10;
	@%p6 bra 	$L__BB2_5;
$L__BB2_6:
	setp.eq.s32 	%p7, %r6, 0;
	@%p7 bra 	$L__BB2_16;
	setp.lt.u32 	%p8, %r7, 7;
	@%p8 bra 	$L__BB2_9;
	mul.lo.s32 	%r195, %r670, %r181;
	add.s32 	%r196, %r13, %r195;
	mul.wide.s32 	%rd54, %r196, 4;
	add.s64 	%rd55, %rd1, %rd54;
	ld.global.f32 	%f720, [%rd55];
	add.s32 	%r197, %r14, %r195;
	mul.wide.s32 	%rd56, %r197, 4;
	add.s64 	%rd57, %rd2, %rd56;
	st.local.f32 	[%rd57], %f720;
	add.s64 	%rd59, %rd55, %rd6;
	ld.global.f32 	%f721, [%rd59];
	add.s64 	%rd60, %rd57, %rd6;
	st.local.f32 	[%rd60], %f721;
	add.s64 	%rd61, %rd59, %rd6;
	ld.global.f32 	%f722, [%rd61];
	add.s64 	%rd62, %rd60, %rd6;
	st.local.f32 	[%rd62], %f722;
	add.s64 	%rd63, %rd61, %rd6;
	ld.global.f32 	%f723, [%rd63];
	add.s64 	%rd64, %rd62, %rd6;
	st.local.f32 	[%rd64], %f723;
	add.s64 	%rd65, %rd63, %rd6;
	ld.global.f32 	%f724, [%rd65];
	add.s64 	%rd66, %rd64, %rd6;
	st.local.f32 	[%rd66], %f724;
	add.s64 	%rd67, %rd65, %rd6;
	ld.global.f32 	%f725, [%rd67];
	add.s64 	%rd68, %rd66, %rd6;
	st.local.f32 	[%rd68], %f725;
	add.s64 	%rd69, %rd67, %rd6;
	ld.global.f32 	%f726, [%rd69];
	add.s64 	%rd70, %rd68, %rd6;
	st.local.f32 	[%rd70], %f726;
	add.s64 	%rd71, %rd69, %rd6;
	ld.global.f32 	%f727, [%rd71];
	add.s64 	%rd72, %rd70, %rd6;
	st.local.f32 	[%rd72], %f727;
	add.s32 	%r670, %r670, 8;
$L__BB2_9:
	setp.eq.s32 	%p9, %r8, 0;
	@%p9 bra 	$L__BB2_16;
	setp.lt.u32 	%p10, %r9, 3;
	@%p10 bra 	$L__BB2_12;
	mul.lo.s32 	%r198, %r670, %r181;
	add.s32 	%r199, %r13, %r198;
	mul.wide.s32 	%rd73, %r199, 4;
	add.s64 	%rd74, %rd1, %rd73;
	ld.global.f32 	%f728, [%rd74];
	add.s32 	%r200, %r14, %r198;
	mul.wide.s32 	%rd75, %r200, 4;
	add.s64 	%rd76, %rd2, %rd75;
	st.local.f32 	[%rd76], %f728;
	add.s64 	%rd78, %rd74, %rd6;
	ld.global.f32 	%f729, [%rd78];
	add.s64 	%rd79, %rd76, %rd6;
	st.local.f32 	[%rd79], %f729;
	add.s64 	%rd80, %rd78, %rd6;
	ld.global.f32 	%f730, [%rd80];
	add.s64 	%rd81, %rd79, %rd6;
	st.local.f32 	[%rd81], %f730;
	add.s64 	%rd82, %rd80, %rd6;
	ld.global.f32 	%f731, [%rd82];
	add.s64 	%rd83, %rd81, %rd6;
	st.local.f32 	[%rd83], %f731;
	add.s32 	%r670, %r670, 4;
$L__BB2_12:
	setp.eq.s32 	%p11, %r11, 0;
	@%p11 bra 	$L__BB2_16;
	setp.eq.s32 	%p12, %r11, 1;
	mul.lo.s32 	%r201, %r670, %r181;
	add.s32 	%r202, %r13, %r201;
	mul.wide.s32 	%rd84, %r202, 4;
	add.s64 	%rd4, %rd1, %rd84;
	ld.global.f32 	%f732, [%rd4];
	add.s32 	%r203, %r14, %r201;
	mul.wide.s32 	%rd85, %r203, 4;
	add.s64 	%rd5, %rd2, %rd85;
	st.local.f32 	[%rd5], %f732;
	@%p12 bra 	$L__BB2_16;
	setp.eq.s32 	%p13, %r11, 2;
	add.s64 	%rd7, %rd4, %rd6;
	ld.global.f32 	%f733, [%rd7];
	add.s64 	%rd8, %rd5, %rd6;
	st.local.f32 	[%rd8], %f733;
	@%p13 bra 	$L__BB2_16;
	add.s64 	%rd86, %rd7, %rd6;
	ld.global.f32 	%f734, [%rd86];
	add.s64 	%rd87, %rd8, %rd6;
	st.local.f32 	[%rd87], %f734;
$L__BB2_16:
	add.s32 	%r667, %r667, 1;
	setp.ne.s32 	%p14, %r667, %r181;
	@%p14 bra 	$L__BB2_3;
$L__BB2_17:
	setp.lt.s32 	%p15, %r181, 1;
	mul.lo.s32 	%r23, %r181, %r181;
	mul.lo.s32 	%r24, %r23, %r1;
	mul.wide.u32 	%rd88, %r24, 4;
	add.s64 	%rd9, %rd2, %rd88;
	mov.f32 	%f2763, 0f00000000;
	mov.f32 	%f2764, %f2763;
	mov.f32 	%f2765, %f2763;
	@%p15 bra 	$L__BB2_33;
	add.s32 	%r25, %r181, -1;
	and.b32  	%r26, %r181, 15;
	add.s32 	%r27, %r26, -1;
	and.b32  	%r28, %r181, 7;
	add.s32 	%r29, %r28, -1;
	and.b32  	%r30, %r181, 2147483632;
	and.b32  	%r31, %r181, 3;
	mov.f32 	%f2765, 0f00000000;
	mov.b32 	%r672, 0;
	mov.f32 	%f2764, %f2765;
	mov.f32 	%f2763, %f2765;
$L__BB2_19:
	setp.lt.u32 	%p16, %r25, 15;
	cvt.rn.f32.u32 	%f4, %r672;
	mov.b32 	%r675, 0;
	@%p16 bra 	$L__BB2_22;
	mov.b32 	%r673, 0;
$L__BB2_21:
	.pragma "nounroll";
	mad.lo.s32 	%r207, %r673, %r181, %r672;
	mul.wide.u32 	%rd89, %r207, 4;
	add.s64 	%rd90, %rd9, %rd89;
	ld.local.f32 	%f738, [%rd90];
	fma.rn.f32 	%f739, %f738, %f4, %f2763;
	cvt.rn.f32.u32 	%f740, %r673;
	fma.rn.f32 	%f741, %f738, %f740, %f2764;
	add.f32 	%f742, %f2765, %f738;
	add.s32 	%r208, %r673, 1;
	add.s32 	%r209, %r207, %r181;
	mul.wide.u32 	%rd91, %r209, 4;
	add.s64 	%rd92, %rd9, %rd91;
	ld.local.f32 	%f743, [%rd92];
	fma.rn.f32 	%f744, %f743, %f4, %f739;
	cvt.rn.f32.u32 	%f745, %r208;
	fma.rn.f32 	%f746, %f743, %f745, %f741;
	add.f32 	%f747, %f742, %f743;
	add.s32 	%r210, %r673, 2;
	add.s32 	%r211, %r209, %r181;
	mul.wide.u32 	%rd93, %r211, 4;
	add.s64 	%rd94, %rd9, %rd93;
	ld.local.f32 	%f748, [%rd94];
	fma.rn.f32 	%f749, %f748, %f4, %f744;
	cvt.rn.f32.u32 	%f750, %r210;
	fma.rn.f32 	%f751, %f748, %f750, %f746;
	add.f32 	%f752, %f747, %f748;
	add.s32 	%r212, %r673, 3;
	add.s32 	%r213, %r211, %r181;
	mul.wide.u32 	%rd95, %r213, 4;
	add.s64 	%rd96, %rd9, %rd95;
	ld.local.f32 	%f753, [%rd96];
	fma.rn.f32 	%f754, %f753, %f4, %f749;
	cvt.rn.f32.u32 	%f755, %r212;
	fma.rn.f32 	%f756, %f753, %f755, %f751;
	add.f32 	%f757, %f752, %f753;
	add.s32 	%r214, %r673, 4;
	add.s32 	%r215, %r213, %r181;
	mul.wide.u32 	%rd97, %r215, 4;
	add.s64 	%rd98, %rd9, %rd97;
	ld.local.f32 	%f758, [%rd98];
	fma.rn.f32 	%f759, %f758, %f4, %f754;
	cvt.rn.f32.u32 	%f760, %r214;
	fma.rn.f32 	%f761, %f758, %f760, %f756;
	add.f32 	%f762, %f757, %f758;
	add.s32 	%r216, %r673, 5;
	add.s32 	%r217, %r215, %r181;
	mul.wide.u32 	%rd99, %r217, 4;
	add.s64 	%rd100, %rd9, %rd99;
	ld.local.f32 	%f763, [%rd100];
	fma.rn.f32 	%f764, %f763, %f4, %f759;
	cvt.rn.f32.u32 	%f765, %r216;
	fma.rn.f32 	%f766, %f763, %f765, %f761;
	add.f32 	%f767, %f762, %f763;
	add.s32 	%r218, %r673, 6;
	add.s32 	%r219, %r217, %r181;
	mul.wide.u32 	%rd101, %r219, 4;
	add.s64 	%rd102, %rd9, %rd101;
	ld.local.f32 	%f768, [%rd102];
	fma.rn.f32 	%f769, %f768, %f4, %f764;
	cvt.rn.f32.u32 	%f770, %r218;
	fma.rn.f32 	%f771, %f768, %f770, %f766;
	add.f32 	%f772, %f767, %f768;
	add.s32 	%r220, %r673, 7;
	add.s32 	%r221, %r219, %r181;
	mul.wide.u32 	%rd103, %r221, 4;
	add.s64 	%rd104, %rd9, %rd103;
	ld.local.f32 	%f773, [%rd104];
	fma.rn.f32 	%f774, %f773, %f4, %f769;
	cvt.rn.f32.u32 	%f775, %r220;
	fma.rn.f32 	%f776, %f773, %f775, %f771;
	add.f32 	%f777, %f772, %f773;
	add.s32 	%r222, %r673, 8;
	add.s32 	%r223, %r221, %r181;
	mul.wide.u32 	%rd105, %r223, 4;
	add.s64 	%rd106, %rd9, %rd105;
	ld.local.f32 	%f778, [%rd106];
	fma.rn.f32 	%f779, %f778, %f4, %f774;
	cvt.rn.f32.u32 	%f780, %r222;
	fma.rn.f32 	%f781, %f778, %f780, %f776;
	add.f32 	%f782, %f777, %f778;
	add.s32 	%r224, %r673, 9;
	add.s32 	%r225, %r223, %r181;
	mul.wide.u32 	%rd107, %r225, 4;
	add.s64 	%rd108, %rd9, %rd107;
	ld.local.f32 	%f783, [%rd108];
	fma.rn.f32 	%f784, %f783, %f4, %f779;
	cvt.rn.f32.u32 	%f785, %r224;
	fma.rn.f32 	%f786, %f783, %f785, %f781;
	add.f32 	%f787, %f782, %f783;
	add.s32 	%r226, %r673, 10;
	add.s32 	%r227, %r225, %r181;
	mul.wide.u32 	%rd109, %r227, 4;
	add.s64 	%rd110, %rd9, %rd109;
	ld.local.f32 	%f788, [%rd110];
	fma.rn.f32 	%f789, %f788, %f4, %f784;
	cvt.rn.f32.u32 	%f790, %r226;
	fma.rn.f32 	%f791, %f788, %f790, %f786;
	add.f32 	%f792, %f787, %f788;
	add.s32 	%r228, %r673, 11;
	add.s32 	%r229, %r227, %r181;
	mul.wide.u32 	%rd111, %r229, 4;
	add.s64 	%rd112, %rd9, %rd111;
	ld.local.f32 	%f793, [%rd112];
	fma.rn.f32 	%f794, %f793, %f4, %f789;
	cvt.rn.f32.u32 	%f795, %r228;
	fma.rn.f32 	%f796, %f793, %f795, %f791;
	add.f32 	%f797, %f792, %f793;
	add.s32 	%r230, %r673, 12;
	add.s32 	%r231, %r229, %r181;
	mul.wide.u32 	%rd113, %r231, 4;
	add.s64 	%rd114, %rd9, %rd113;
	ld.local.f32 	%f798, [%rd114];
	fma.rn.f32 	%f799, %f798, %f4, %f794;
	cvt.rn.f32.u32 	%f800, %r230;
	fma.rn.f32 	%f801, %f798, %f800, %f796;
	add.f32 	%f802, %f797, %f798;
	add.s32 	%r232, %r673, 13;
	add.s32 	%r233, %r231, %r181;
	mul.wide.u32 	%rd115, %r233, 4;
	add.s64 	%rd116, %rd9, %rd115;
	ld.local.f32 	%f803, [%rd116];
	fma.rn.f32 	%f804, %f803, %f4, %f799;
	cvt.rn.f32.u32 	%f805, %r232;
	fma.rn.f32 	%f806, %f803, %f805, %f801;
	add.f32 	%f807, %f802, %f803;
	add.s32 	%r234, %r673, 14;
	add.s32 	%r235, %r233, %r181;
	mul.wide.u32 	%rd117, %r235, 4;
	add.s64 	%rd118, %rd9, %rd117;
	ld.local.f32 	%f808, [%rd118];
	fma.rn.f32 	%f809, %f808, %f4, %f804;
	cvt.rn.f32.u32 	%f810, %r234;
	fma.rn.f32 	%f811, %f808, %f810, %f806;
	add.f32 	%f812, %f807, %f808;
	add.s32 	%r236, %r673, 15;
	add.s32 	%r237, %r235, %r181;
	mul.wide.u32 	%rd119, %r237, 4;
	add.s64 	%rd120, %rd9, %rd119;
	ld.local.f32 	%f813, [%rd120];
	fma.rn.f32 	%f2763, %f813, %f4, %f809;
	cvt.rn.f32.u32 	%f814, %r236;
	fma.rn.f32 	%f2764, %f813, %f814, %f811;
	add.f32 	%f2765, %f812, %f813;
	add.s32 	%r673, %r673, 16;
	setp.ne.s32 	%p17, %r673, %r30;
	mov.u32 	%r675, %r30;
	@%p17 bra 	$L__BB2_21;
$L__BB2_22:
	setp.eq.s32 	%p18, %r26, 0;
	@%p18 bra 	$L__BB2_32;
	setp.lt.u32 	%p19, %r27, 7;
	@%p19 bra 	$L__BB2_25;
	mad.lo.s32 	%r238, %r675, %r181, %r672;
	mul.wide.u32 	%rd121, %r238, 4;
	add.s64 	%rd122, %rd9, %rd121;
	ld.local.f32 	%f816, [%rd122];
	fma.rn.f32 	%f817, %f816, %f4, %f2763;
	cvt.rn.f32.u32 	%f818, %r675;
	fma.rn.f32 	%f819, %f816, %f818, %f2764;
	add.f32 	%f820, %f2765, %f816;
	add.s32 	%r239, %r675, 1;
	add.s32 	%r240, %r238, %r181;
	mul.wide.u32 	%rd123, %r240, 4;
	add.s64 	%rd124, %rd9, %rd123;
	ld.local.f32 	%f821, [%rd124];
	fma.rn.f32 	%f822, %f821, %f4, %f817;
	cvt.rn.f32.u32 	%f823, %r239;
	fma.rn.f32 	%f824, %f821, %f823, %f819;
	add.f32 	%f825, %f820, %f821;
	add.s32 	%r241, %r675, 2;
	add.s32 	%r242, %r240, %r181;
	mul.wide.u32 	%rd125, %r242, 4;
	add.s64 	%rd126, %rd9, %rd125;
	ld.local.f32 	%f826, [%rd126];
	fma.rn.f32 	%f827, %f826, %f4, %f822;
	cvt.rn.f32.u32 	%f828, %r241;
	fma.rn.f32 	%f829, %f826, %f828, %f824;
	add.f32 	%f830, %f825, %f826;
	add.s32 	%r243, %r675, 3;
	add.s32 	%r244, %r242, %r181;
	mul.wide.u32 	%rd127, %r244, 4;
	add.s64 	%rd128, %rd9, %rd127;
	ld.local.f32 	%f831, [%rd128];
	fma.rn.f32 	%f832, %f831, %f4, %f827;
	cvt.rn.f32.u32 	%f833, %r243;
	fma.rn.f32 	%f834, %f831, %f833, %f829;
	add.f32 	%f835, %f830, %f831;
	add.s32 	%r245, %r675, 4;
	add.s32 	%r246, %r244, %r181;
	mul.wide.u32 	%rd129, %r246, 4;
	add.s64 	%rd130, %rd9, %rd129;
	ld.local.f32 	%f836, [%rd130];
	fma.rn.f32 	%f837, %f836, %f4, %f832;
	cvt.rn.f32.u32 	%f838, %r245;
	fma.rn.f32 	%f839, %f836, %f838, %f834;
	add.f32 	%f840, %f835, %f836;
	add.s32 	%r247, %r675, 5;
	add.s32 	%r248, %r246, %r181;
	mul.wide.u32 	%rd131, %r248, 4;
	add.s64 	%rd132, %rd9, %rd131;
	ld.local.f32 	%f841, [%rd132];
	fma.rn.f32 	%f842, %f841, %f4, %f837;
	cvt.rn.f32.u32 	%f843, %r247;
	fma.rn.f32 	%f844, %f841, %f843, %f839;
	add.f32 	%f845, %f840, %f841;
	add.s32 	%r249, %r675, 6;
	add.s32 	%r250, %r248, %r181;
	mul.wide.u32 	%rd133, %r250, 4;
	add.s64 	%rd134, %rd9, %rd133;
	ld.local.f32 	%f846, [%rd134];
	fma.rn.f32 	%f847, %f846, %f4, %f842;
	cvt.rn.f32.u32 	%f848, %r249;
	fma.rn.f32 	%f849, %f846, %f848, %f844;
	add.f32 	%f850, %f845, %f846;
	add.s32 	%r251, %r675, 7;
	add.s32 	%r252, %r250, %r181;
	mul.wide.u32 	%rd135, %r252, 4;
	add.s64 	%rd136, %rd9, %rd135;
	ld.local.f32 	%f851, [%rd136];
	fma.rn.f32 	%f2763, %f851, %f4, %f847;
	cvt.rn.f32.u32 	%f852, %r251;
	fma.rn.f32 	%f2764, %f851, %f852, %f849;
	add.f32 	%f2765, %f850, %f851;
	add.s32 	%r675, %r675, 8;
$L__BB2_25:
	setp.eq.s32 	%p20, %r28, 0;
	@%p20 bra 	$L__BB2_32;
	setp.lt.u32 	%p21, %r29, 3;
	@%p21 bra 	$L__BB2_28;
	mad.lo.s32 	%r253, %r675, %r181, %r672;
	mul.wide.u32 	%rd137, %r253, 4;
	add.s64 	%rd138, %rd9, %rd137;
	ld.local.f32 	%f854, [%rd138];
	fma.rn.f32 	%f855, %f854, %f4, %f2763;
	cvt.rn.f32.u32 	%f856, %r675;
	fma.rn.f32 	%f857, %f854, %f856, %f2764;
	add.f32 	%f858, %f2765, %f854;
	add.s32 	%r254, %r675, 1;
	add.s32 	%r255, %r253, %r181;
	mul.wide.u32 	%rd139, %r255, 4;
	add.s64 	%rd140, %rd9, %rd139;
	ld.local.f32 	%f859, [%rd140];
	fma.rn.f32 	%f860, %f859, %f4, %f855;
	cvt.rn.f32.u32 	%f861, %r254;
	fma.rn.f32 	%f862, %f859, %f861, %f857;
	add.f32 	%f863, %f858, %f859;
	add.s32 	%r256, %r675, 2;
	add.s32 	%r257, %r255, %r181;
	mul.wide.u32 	%rd141, %r257, 4;
	add.s64 	%rd142, %rd9, %rd141;
	ld.local.f32 	%f864, [%rd142];
	fma.rn.f32 	%f865, %f864, %f4, %f860;
	cvt.rn.f32.u32 	%f866, %r256;
	fma.rn.f32 	%f867, %f864, %f866, %f862;
	add.f32 	%f868, %f863, %f864;
	add.s32 	%r258, %r675, 3;
	add.s32 	%r259, %r257, %r181;
	mul.wide.u32 	%rd143, %r259, 4;
	add.s64 	%rd144, %rd9, %rd143;
	ld.local.f32 	%f869, [%rd144];
	fma.rn.f32 	%f2763, %f869, %f4, %f865;
	cvt.rn.f32.u32 	%f870, %r258;
	fma.rn.f32 	%f2764, %f869, %f870, %f867;
	add.f32 	%f2765, %f868, %f869;
	add.s32 	%r675, %r675, 4;
$L__BB2_28:
	setp.eq.s32 	%p22, %r31, 0;
	@%p22 bra 	$L__BB2_32;
	setp.eq.s32 	%p23, %r31, 1;
	mad.lo.s32 	%r40, %r675, %r181, %r672;
	mul.wide.u32 	%rd145, %r40, 4;
	add.s64 	%rd146, %rd9, %rd145;
	ld.local.f32 	%f871, [%rd146];
	fma.rn.f32 	%f2763, %f871, %f4, %f2763;
	cvt.rn.f32.u32 	%f872, %r675;
	fma.rn.f32 	%f2764, %f871, %f872, %f2764;
	add.f32 	%f2765, %f2765, %f871;
	@%p23 bra 	$L__BB2_32;
	setp.eq.s32 	%p24, %r31, 2;
	add.s32 	%r260, %r675, 1;
	add.s32 	%r41, %r40, %r181;
	mul.wide.u32 	%rd147, %r41, 4;
	add.s64 	%rd148, %rd9, %rd147;
	ld.local.f32 	%f873, [%rd148];
	fma.rn.f32 	%f2763, %f873, %f4, %f2763;
	cvt.rn.f32.u32 	%f874, %r260;
	fma.rn.f32 	%f2764, %f873, %f874, %f2764;
	add.f32 	%f2765, %f2765, %f873;
	@%p24 bra 	$L__BB2_32;
	add.s32 	%r261, %r675, 2;
	add.s32 	%r262, %r41, %r181;
	mul.wide.u32 	%rd149, %r262, 4;
	add.s64 	%rd150, %rd9, %rd149;
	ld.local.f32 	%f875, [%rd150];
	fma.rn.f32 	%f2763, %f875, %f4, %f2763;
	cvt.rn.f32.u32 	%f876, %r261;
	fma.rn.f32 	%f2764, %f875, %f876, %f2764;
	add.f32 	%f2765, %f2765, %f875;
$L__BB2_32:
	add.s32 	%r672, %r672, 1;
	setp.ne.s32 	%p25, %r672, %r181;
	@%p25 bra 	$L__BB2_19;
$L__BB2_33:
	setp.lt.s32 	%p26, %r181, 1;
	div.rn.f32 	%f2970, %f2763, %f2765;
	div.rn.f32 	%f2969, %f2764, %f2765;
	mov.f32 	%f2772, 0f00000000;
	mov.f32 	%f2771, 0f51BA43B7;
	@%p26 bra 	$L__BB2_57;
	ld.param.f32 	%f2712, [kernel_MLEFit_z_param_1];
	mov.f64 	%fd29, 0d4000000000000000;
	{
	.reg .b32 %temp; 
	mov.b64 	{%temp, %r43}, %fd29;
	}
	and.b32  	%r44, %r43, 2146435072;
	mov.f32 	%f881, 0f3F000000;
	div.rn.f32 	%f882, %f881, %f2712;
	div.rn.f32 	%f883, %f882, %f2712;
	cvt.f64.f32 	%fd1, %f883;
	add.s32 	%r45, %r181, -1;
	and.b32  	%r46, %r181, 3;
	add.s32 	%r47, %r46, -1;
	and.b32  	%r48, %r181, 2147483644;
	and.b32  	%r49, %r181, 1;
	mov.f32 	%f2772, 0f00000000;
	mov.b32 	%r677, 0;
	mov.f32 	%f2771, 0f51BA43B7;
$L__BB2_35:
	mov.b32 	%r678, 0;
$L__BB2_36:
	mov.b32 	%r679, 0;
	mov.f32 	%f2796, 0f00000000;
	mov.f32 	%f2795, %f2796;
$L__BB2_37:
	setp.lt.s32 	%p27, %r43, 0;
	setp.eq.s32 	%p28, %r44, 1062207488;
	sub.s32 	%r53, %r679, %r677;
	cvt.rn.f32.s32 	%f885, %r53;
	cvt.f64.f32 	%fd30, %f885;
	{
	.reg .b32 %temp; 
	mov.b64 	{%temp, %r266}, %fd30;
	}
	abs.f64 	%fd31, %fd30;
	{ // callseq 31, 0
	.param .b64 param0;
	st.param.f64 	[param0], %fd31;
	.param .b64 retval0;
	call.uni (retval0), 
	__internal_accurate_pow, 
	(
	param0
	);
	ld.param.f64 	%fd32, [retval0];
	} // callseq 31
	setp.lt.s32 	%p30, %r266, 0;
	and.pred  	%p1, %p30, %p28;
	setp.ne.s32 	%p31, %r53, 0;
	selp.b32 	%r267, %r266, 0, %p28;
	or.b32  	%r268, %r267, 2146435072;
	selp.b32 	%r269, %r268, %r267, %p27;
	mov.b32 	%r270, 0;
	mov.b64 	%fd3, {%r270, %r269};
	mad.lo.s32 	%r54, %r679, %r181, %r24;
	@%p31 bra 	$L__BB2_46;
	setp.lt.u32 	%p70, %r45, 3;
	mov.b32 	%r682, 0;
	@%p70 bra 	$L__BB2_41;
	mul.f64 	%fd129, %fd3, %fd1;
	cvt.rn.f32.f64 	%f947, %fd129;
	mul.f32 	%f948, %f947, 0fBFB8AA3B;
	ex2.approx.f32 	%f58, %f948;
	mov.b32 	%r680, 0;
$L__BB2_40:
	.pragma "nounroll";
	setp.lt.s32 	%p71, %r43, 0;
	setp.eq.s32 	%p72, %r44, 1062207488;
	sub.s32 	%r318, %r678, %r680;
	cvt.rn.f32.s32 	%f949, %r318;
	cvt.f64.f32 	%fd130, %f949;
	{
	.reg .b32 %temp; 
	mov.b64 	{%temp, %r319}, %fd130;
	}
	abs.f64 	%fd131, %fd130;
	{ // callseq 39, 0
	.param .b64 param0;
	st.param.f64 	[param0], %fd131;
	.param .b64 retval0;
	call.uni (retval0), 
	__internal_accurate_pow, 
	(
	param0
	);
	ld.param.f64 	%fd132, [retval0];
	} // callseq 39
	setp.lt.s32 	%p74, %r319, 0;
	neg.f64 	%fd134, %fd132;
	selp.f64 	%fd135, %fd134, %fd132, %p72;
	selp.f64 	%fd136, %fd135, %fd132, %p74;
	setp.eq.s32 	%p75, %r318, 0;
	selp.b32 	%r320, %r319, 0, %p72;
	or.b32  	%r321, %r320, 2146435072;
	selp.b32 	%r322, %r321, %r320, %p71;
	mov.b32 	%r323, 0;
	mov.b64 	%fd137, {%r323, %r322};
	selp.f64 	%fd138, %fd137, %fd136, %p75;
	setp.eq.s32 	%p76, %r318, 1;
	neg.f64 	%fd139, %fd138;
	selp.f64 	%fd140, 0dBFF0000000000000, %fd139, %p76;
	mul.f64 	%fd141, %fd140, %fd1;
	cvt.rn.f32.f64 	%f950, %fd141;
	mul.f32 	%f951, %f950, 0f3FB8AA3B;
	ex2.approx.f32 	%f952, %f951;
	mul.f32 	%f953, %f58, %f952;
	add.s32 	%r324, %r680, %r54;
	mul.wide.u32 	%rd162, %r324, 4;
	add.s64 	%rd163, %rd2, %rd162;
	ld.local.f32 	%f954, [%rd163];
	fma.rn.f32 	%f955, %f953, %f954, %f2795;
	add.f32 	%f956, %f2796, %f953;
	not.b32 	%r325, %r680;
	add.s32 	%r326, %r678, %r325;
	cvt.rn.f32.s32 	%f957, %r326;
	cvt.f64.f32 	%fd142, %f957;
	{
	.reg .b32 %temp; 
	mov.b64 	{%temp, %r327}, %fd142;
	}
	abs.f64 	%fd143, %fd142;
	{ // callseq 40, 0
	.param .b64 param0;
	st.param.f64 	[param0], %fd143;
	.param .b64 retval0;
	call.uni (retval0), 
	__internal_accurate_pow, 
	(
	param0
	);
	ld.param.f64 	%fd144, [retval0];
	} // callseq 40
	setp.lt.s32 	%p77, %r327, 0;
	neg.f64 	%fd146, %fd144;
	selp.f64 	%fd147, %fd146, %fd144, %p72;
	selp.f64 	%fd148, %fd147, %fd144, %p77;
	setp.eq.s32 	%p78, %r326, 0;
	selp.b32 	%r328, %r327, 0, %p72;
	or.b32  	%r329, %r328, 2146435072;
	selp.b32 	%r330, %r329, %r328, %p71;
	mov.b64 	%fd149, {%r323, %r330};
	selp.f64 	%fd150, %fd149, %fd148, %p78;
	setp.eq.s32 	%p79, %r326, 1;
	neg.f64 	%fd151, %fd150;
	selp.f64 	%fd152, 0dBFF0000000000000, %fd151, %p79;
	mul.f64 	%fd153, %fd152, %fd1;
	cvt.rn.f32.f64 	%f958, %fd153;
	mul.f32 	%f959, %f958, 0f3FB8AA3B;
	ex2.approx.f32 	%f960, %f959;
	mul.f32 	%f961, %f58, %f960;
	ld.local.f32 	%f962, [%rd163+4];
	fma.rn.f32 	%f963, %f961, %f962, %f955;
	add.f32 	%f964, %f956, %f961;
	add.s32 	%r331, %r318, -2;
	cvt.rn.f32.s32 	%f965, %r331;
	cvt.f64.f32 	%fd154, %f965;
	{
	.reg .b32 %temp; 
	mov.b64 	{%temp, %r332}, %fd154;
	}
	abs.f64 	%fd155, %fd154;
	{ // callseq 41, 0
	.param .b64 param0;
	st.param.f64 	[param0], %fd155;
	.param .b64 retval0;
	call.uni (retval0), 
	__internal_accurate_pow, 
	(
	param0
	);
	ld.param.f64 	%fd156, [retval0];
	} // callseq 41
	setp.lt.s32 	%p80, %r332, 0;
	neg.f64 	%fd158, %fd156;
	selp.f64 	%fd159, %fd158, %fd156, %p72;
	selp.f64 	%fd160, %fd159, %fd156, %p80;
	setp.eq.s32 	%p81, %r331, 0;
	selp.b32 	%r333, %r332, 0, %p72;
	or.b32  	%r334, %r333, 2146435072;
	selp.b32 	%r335, %r334, %r333, %p71;
	mov.b64 	%fd161, {%r323, %r335};
	selp.f64 	%fd162, %fd161, %fd160, %p81;
	setp.eq.s32 	%p82, %r331, 1;
	neg.f64 	%fd163, %fd162;
	selp.f64 	%fd164, 0dBFF0000000000000, %fd163, %p82;
	mul.f64 	%fd165, %fd164, %fd1;
	cvt.rn.f32.f64 	%f966, %fd165;
	mul.f32 	%f967, %f966, 0f3FB8AA3B;
	ex2.approx.f32 	%f968, %f967;
	mul.f32 	%f969, %f58, %f968;
	ld.local.f32 	%f970, [%rd163+8];
	fma.rn.f32 	%f971, %f969, %f970, %f963;
	add.f32 	%f972, %f964, %f969;
	add.s32 	%r336, %r318, -3;
	cvt.rn.f32.s32 	%f973, %r336;
	cvt.f64.f32 	%fd166, %f973;
	{
	.reg .b32 %temp; 
	mov.b64 	{%temp, %r337}, %fd166;
	}
	abs.f64 	%fd167, %fd166;
	{ // callseq 42, 0
	.param .b64 param0;
	st.param.f64 	[param0], %fd167;
	.param .b64 retval0;
	call.uni (retval0), 
	__internal_accurate_pow, 
	(
	param0
	);
	ld.param.f64 	%fd168, [retval0];
	} // callseq 42
	setp.lt.s32 	%p83, %r337, 0;
	neg.f64 	%fd170, %fd168;
	selp.f64 	%fd171, %fd170, %fd168, %p72;
	selp.f64 	%fd172, %fd171, %fd168, %p83;
	setp.eq.s32 	%p84, %r336, 0;
	selp.b32 	%r338, %r337, 0, %p72;
	or.b32  	%r339, %r338, 2146435072;
	selp.b32 	%r340, %r339, %r338, %p71;
	mov.b64 	%fd173, {%r323, %r340};
	selp.f64 	%fd174, %fd173, %fd172, %p84;
	setp.eq.s32 	%p85, %r336, 1;
	neg.f64 	%fd175, %fd174;
	selp.f64 	%fd176, 0dBFF0000000000000, %fd175, %p85;
	mul.f64 	%fd177, %fd176, %fd1;
	cvt.rn.f32.f64 	%f974, %fd177;
	mul.f32 	%f975, %f974, 0f3FB8AA3B;
	ex2.approx.f32 	%f976, %f975;
	mul.f32 	%f977, %f58, %f976;
	ld.local.f32 	%f978, [%rd163+12];
	fma.rn.f32 	%f2795, %f977, %f978, %f971;
	add.f32 	%f2796, %f972, %f977;
	add.s32 	%r680, %r680, 4;
	setp.ne.s32 	%p86, %r680, %r48;
	mov.u32 	%r682, %r48;
	@%p86 bra 	$L__BB2_40;
$L__BB2_41:
	setp.eq.s32 	%p87, %r46, 0;
	@%p87 bra 	$L__BB2_54;
	setp.eq.s32 	%p88, %r47, 0;
	@%p88 bra 	$L__BB2_44;
	setp.lt.s32 	%p89, %r43, 0;
	setp.eq.s32 	%p90, %r44, 1062207488;
	neg.f64 	%fd178, %fd3;
	mul.f64 	%fd179, %fd178, %fd1;
	cvt.rn.f32.f64 	%f980, %fd179;
	mul.f32 	%f981, %f980, 0f3FB8AA3B;
	ex2.approx.f32 	%f982, %f981;
	sub.s32 	%r341, %r678, %r682;
	cvt.rn.f32.s32 	%f983, %r341;
	cvt.f64.f32 	%fd180, %f983;
	{
	.reg .b32 %temp; 
	mov.b64 	{%temp, %r342}, %fd180;
	}
	abs.f64 	%fd181, %fd180;
	{ // callseq 43, 0
	.param .b64 param0;
	st.param.f64 	[param0], %fd181;
	.param .b64 retval0;
	call.uni (retval0), 
	__internal_accurate_pow, 
	(
	param0
	);
	ld.param.f64 	%fd182, [retval0];
	} // callseq 43
	setp.lt.s32 	%p92, %r342, 0;
	neg.f64 	%fd184, %fd182;
	selp.f64 	%fd185, %fd184, %fd182, %p90;
	selp.f64 	%fd186, %fd185, %fd182, %p92;
	setp.eq.s32 	%p93, %r341, 0;
	selp.b32 	%r343, %r342, 0, %p90;
	or.b32  	%r344, %r343, 2146435072;
	selp.b32 	%r345, %r344, %r343, %p89;
	mov.b32 	%r346, 0;
	mov.b64 	%fd187, {%r346, %r345};
	selp.f64 	%fd188, %fd187, %fd186, %p93;
	setp.eq.s32 	%p94, %r341, 1;
	neg.f64 	%fd189, %fd188;
	selp.f64 	%fd190, 0dBFF0000000000000, %fd189, %p94;
	mul.f64 	%fd191, %fd190, %fd1;
	cvt.rn.f32.f64 	%f984, %fd191;
	mul.f32 	%f985, %f984, 0f3FB8AA3B;
	ex2.approx.f32 	%f986, %f985;
	mul.f32 	%f987, %f982, %f986;
	add.s32 	%r347, %r682, %r54;
	mul.wide.u32 	%rd164, %r347, 4;
	add.s64 	%rd165, %rd2, %rd164;
	ld.local.f32 	%f988, [%rd165];
	fma.rn.f32 	%f989, %f987, %f988, %f2795;
	add.f32 	%f990, %f2796, %f987;
	not.b32 	%r348, %r682;
	add.s32 	%r349, %r678, %r348;
	cvt.rn.f32.s32 	%f991, %r349;
	cvt.f64.f32 	%fd192, %f991;
	{
	.reg .b32 %temp; 
	mov.b64 	{%temp, %r350}, %fd192;
	}
	abs.f64 	%fd193, %fd192;
	{ // callseq 44, 0
	.param .b64 param0;
	st.param.f64 	[param0], %fd193;
	.param .b64 retval0;
	call.uni (retval0), 
	__internal_accurate_pow, 
	(
	param0
	);
	ld.param.f64 	%fd194, [retval0];
	} // callseq 44
	setp.lt.s32 	%p95, %r350, 0;
	neg.f64 	%fd196, %fd194;
	selp.f64 	%fd197, %fd196, %fd194, %p90;
	selp.f64 	%fd198, %fd197, %fd194, %p95;
	setp.eq.s32 	%p96, %r349, 0;
	selp.b32 	%r351, %r350, 0, %p90;
	or.b32  	%r352, %r351, 2146435072;
	selp.b32 	%r353, %r352, %r351, %p89;
	mov.b64 	%fd199, {%r346, %r353};
	selp.f64 	%fd200, %fd199, %fd198, %p96;
	setp.eq.s32 	%p97, %r349, 1;
	neg.f64 	%fd201, %fd200;
	selp.f64 	%fd202, 0dBFF0000000000000, %fd201, %p97;
	mul.f64 	%fd203, %fd202, %fd1;
	cvt.rn.f32.f64 	%f992, %fd203;
	mul.f32 	%f993, %f992, 0f3FB8AA3B;
	ex2.approx.f32 	%f994, %f993;
	mul.f32 	%f995, %f982, %f994;
	cvt.u64.u32 	%rd166, %r54;
	cvt.u64.u32 	%rd167, %r682;
	add.s64 	%rd168, %rd167, %rd166;
	shl.b64 	%rd169, %rd168, 2;
	add.s64 	%rd170, %rd2, %rd169;
	ld.local.f32 	%f996, [%rd170+4];
	fma.rn.f32 	%f2795, %f995, %f996, %f989;
	add.f32 	%f2796, %f990, %f995;
	add.s32 	%r682, %r682, 2;
$L__BB2_44:
	setp.eq.s32 	%p98, %r49, 0;
	@%p98 bra 	$L__BB2_54;
	setp.lt.s32 	%p99, %r43, 0;
	setp.eq.s32 	%p100, %r44, 1062207488;
	neg.f64 	%fd204, %fd3;
	mul.f64 	%fd205, %fd204, %fd1;
	cvt.rn.f32.f64 	%f997, %fd205;
	mul.f32 	%f998, %f997, 0f3FB8AA3B;
	ex2.approx.f32 	%f999, %f998;
	sub.s32 	%r354, %r678, %r682;
	cvt.rn.f32.s32 	%f1000, %r354;
	cvt.f64.f32 	%fd206, %f1000;
	{
	.reg .b32 %temp; 
	mov.b64 	{%temp, %r355}, %fd206;
	}
	abs.f64 	%fd207, %fd206;
	{ // callseq 45, 0
	.param .b64 param0;
	st.param.f64 	[param0], %fd207;
	.param .b64 retval0;
	call.uni (retval0), 
	__internal_accurate_pow, 
	(
	param0
	);
	ld.param.f64 	%fd208, [retval0];
	} // callseq 45
	setp.lt.s32 	%p102, %r355, 0;
	neg.f64 	%fd210, %fd208;
	selp.f64 	%fd211, %fd210, %fd208, %p100;
	selp.f64 	%fd212, %fd211, %fd208, %p102;
	setp.eq.s32 	%p103, %r354, 0;
	selp.b32 	%r356, %r355, 0, %p100;
	or.b32  	%r357, %r356, 2146435072;
	selp.b32 	%r358, %r357, %r356, %p99;
	mov.b32 	%r359, 0;
	mov.b64 	%fd213, {%r359, %r358};
	selp.f64 	%fd214, %fd213, %fd212, %p103;
	setp.eq.s32 	%p104, %r354, 1;
	neg.f64 	%fd215, %fd214;
	selp.f64 	%fd216, 0dBFF0000000000000, %fd215, %p104;
	mul.f64 	%fd217, %fd216, %fd1;
	cvt.rn.f32.f64 	%f1001, %fd217;
	mul.f32 	%f1002, %f1001, 0f3FB8AA3B;
	ex2.approx.f32 	%f1003, %f1002;
	mul.f32 	%f1004, %f999, %f1003;
	add.s32 	%r360, %r682, %r54;
	mul.wide.u32 	%rd171, %r360, 4;
	add.s64 	%rd172, %rd2, %rd171;
	ld.local.f32 	%f1005, [%rd172];
	fma.rn.f32 	%f2795, %f1004, %f1005, %f2795;
	add.f32 	%f2796, %f2796, %f1004;
	bra.uni 	$L__BB2_54;
$L__BB2_46:
	setp.lt.u32 	%p32, %r45, 3;
	mov.b32 	%r685, 0;
	@%p32 bra 	$L__BB2_49;
	setp.eq.s32 	%p33, %r53, 1;
	neg.f64 	%fd33, %fd32;
	selp.f64 	%fd34, %fd32, %fd33, %p1;
	selp.f64 	%fd35, 0dBFF0000000000000, %fd34, %p33;
	mul.f64 	%fd36, %fd35, %fd1;
	cvt.rn.f32.f64 	%f887, %fd36;
	mul.f32 	%f888, %f887, 0f3FB8AA3B;
	ex2.approx.f32 	%f75, %f888;
	mov.b32 	%r683, 0;
$L__BB2_48:
	.pragma "nounroll";
	setp.lt.s32 	%p34, %r43, 0;
	setp.eq.s32 	%p35, %r44, 1062207488;
	sub.s32 	%r273, %r678, %r683;
	cvt.rn.f32.s32 	%f889, %r273;
	cvt.f64.f32 	%fd37, %f889;
	{
	.reg .b32 %temp; 
	mov.b64 	{%temp, %r274}, %fd37;
	}
	abs.f64 	%fd38, %fd37;
	{ // callseq 32, 0
	.param .b64 param0;
	st.param.f64 	[param0], %fd38;
	.param .b64 retval0;
	call.uni (retval0), 
	__internal_accurate_pow, 
	(
	param0
	);
	ld.param.f64 	%fd39, [retval0];
	} // callseq 32
	setp.lt.s32 	%p37, %r274, 0;
	neg.f64 	%fd41, %fd39;
	selp.f64 	%fd42, %fd41, %fd39, %p35;
	selp.f64 	%fd43, %fd42, %fd39, %p37;
	setp.eq.s32 	%p38, %r273, 0;
	selp.b32 	%r275, %r274, 0, %p35;
	or.b32  	%r276, %r275, 2146435072;
	selp.b32 	%r277, %r276, %r275, %p34;
	mov.b32 	%r278, 0;
	mov.b64 	%fd44, {%r278, %r277};
	selp.f64 	%fd45, %fd44, %fd43, %p38;
	setp.eq.s32 	%p39, %r273, 1;
	neg.f64 	%fd46, %fd45;
	selp.f64 	%fd47, 0dBFF0000000000000, %fd46, %p39;
	mul.f64 	%fd48, %fd47, %fd1;
	cvt.rn.f32.f64 	%f890, %fd48;
	mul.f32 	%f891, %f890, 0f3FB8AA3B;
	ex2.approx.f32 	%f892, %f891;
	mul.f32 	%f893, %f75, %f892;
	add.s32 	%r279, %r683, %r54;
	mul.wide.u32 	%rd151, %r279, 4;
	add.s64 	%rd152, %rd2, %rd151;
	ld.local.f32 	%f894, [%rd152];
	fma.rn.f32 	%f895, %f893, %f894, %f2795;
	add.f32 	%f896, %f2796, %f893;
	not.b32 	%r280, %r683;
	add.s32 	%r281, %r678, %r280;
	cvt.rn.f32.s32 	%f897, %r281;
	cvt.f64.f32 	%fd49, %f897;
	{
	.reg .b32 %temp; 
	mov.b64 	{%temp, %r282}, %fd49;
	}
	abs.f64 	%fd50, %fd49;
	{ // callseq 33, 0
	.param .b64 param0;
	st.param.f64 	[param0], %fd50;
	.param .b64 retval0;
	call.uni (retval0), 
	__internal_accurate_pow, 
	(
	param0
	);
	ld.param.f64 	%fd51, [retval0];
	} // callseq 33
	setp.lt.s32 	%p40, %r282, 0;
	neg.f64 	%fd53, %fd51;
	selp.f64 	%fd54, %fd53, %fd51, %p35;
	selp.f64 	%fd55, %fd54, %fd51, %p40;
	setp.eq.s32 	%p41, %r281, 0;
	selp.b32 	%r283, %r282, 0, %p35;
	or.b32  	%r284, %r283, 2146435072;
	selp.b32 	%r285, %r284, %r283, %p34;
	mov.b64 	%fd56, {%r278, %r285};
	selp.f64 	%fd57, %fd56, %fd55, %p41;
	setp.eq.s32 	%p42, %r281, 1;
	neg.f64 	%fd58, %fd57;
	selp.f64 	%fd59, 0dBFF0000000000000, %fd58, %p42;
	mul.f64 	%fd60, %fd59, %fd1;
	cvt.rn.f32.f64 	%f898, %fd60;
	mul.f32 	%f899, %f898, 0f3FB8AA3B;
	ex2.approx.f32 	%f900, %f899;
	mul.f32 	%f901, %f75, %f900;
	ld.local.f32 	%f902, [%rd152+4];
	fma.rn.f32 	%f903, %f901, %f902, %f895;
	add.f32 	%f904, %f896, %f901;
	add.s32 	%r286, %r273, -2;
	cvt.rn.f32.s32 	%f905, %r286;
	cvt.f64.f32 	%fd61, %f905;
	{
	.reg .b32 %temp; 
	mov.b64 	{%temp, %r287}, %fd61;
	}
	abs.f64 	%fd62, %fd61;
	{ // callseq 34, 0
	.param .b64 param0;
	st.param.f64 	[param0], %fd62;
	.param .b64 retval0;
	call.uni (retval0), 
	__internal_accurate_pow, 
	(
	param0
	);
	ld.param.f64 	%fd63, [retval0];
	} // callseq 34
	setp.lt.s32 	%p43, %r287, 0;
	neg.f64 	%fd65, %fd63;
	selp.f64 	%fd66, %fd65, %fd63, %p35;
	selp.f64 	%fd67, %fd66, %fd63, %p43;
	setp.eq.s32 	%p44, %r286, 0;
	selp.b32 	%r288, %r287, 0, %p35;
	or.b32  	%r289, %r288, 2146435072;
	selp.b32 	%r290, %r289, %r288, %p34;
	mov.b64 	%fd68, {%r278, %r290};
	selp.f64 	%fd69, %fd68, %fd67, %p44;
	setp.eq.s32 	%p45, %r286, 1;
	neg.f64 	%fd70, %fd69;
	selp.f64 	%fd71, 0dBFF0000000000000, %fd70, %p45;
	mul.f64 	%fd72, %fd71, %fd1;
	cvt.rn.f32.f64 	%f906, %fd72;
	mul.f32 	%f907, %f906, 0f3FB8AA3B;
	ex2.approx.f32 	%f908, %f907;
	mul.f32 	%f909, %f75, %f908;
	ld.local.f32 	%f910, [%rd152+8];
	fma.rn.f32 	%f911, %f909, %f910, %f903;
	add.f32 	%f912, %f904, %f909;
	add.s32 	%r291, %r273, -3;
	cvt.rn.f32.s32 	%f913, %r291;
	cvt.f64.f32 	%fd73, %f913;
	{
	.reg .b32 %temp; 
	mov.b64 	{%temp, %r292}, %fd73;
	}
	abs.f64 	%fd74, %fd73;
	{ // callseq 35, 0
	.param .b64 param0;
	st.param.f64 	[param0], %fd74;
	.param .b64 retval0;
	call.uni (retval0), 
	__internal_accurate_pow, 
	(
	param0
	);
	ld.param.f64 	%fd75, [retval0];
	} // callseq 35
	setp.lt.s32 	%p46, %r292, 0;
	neg.f64 	%fd77, %fd75;
	selp.f64 	%fd78, %fd77, %fd75, %p35;
	selp.f64 	%fd79, %fd78, %fd75, %p46;
	setp.eq.s32 	%p47, %r291, 0;
	selp.b32 	%r293, %r292, 0, %p35;
	or.b32  	%r294, %r293, 2146435072;
	selp.b32 	%r295, %r294, %r293, %p34;
	mov.b64 	%fd80, {%r278, %r295};
	selp.f64 	%fd81, %fd80, %fd79, %p47;
	setp.eq.s32 	%p48, %r291, 1;
	neg.f64 	%fd82, %fd81;
	selp.f64 	%fd83, 0dBFF0000000000000, %fd82, %p48;
	mul.f64 	%fd84, %fd83, %fd1;
	cvt.rn.f32.f64 	%f914, %fd84;
	mul.f32 	%f915, %f914, 0f3FB8AA3B;
	ex2.approx.f32 	%f916, %f915;
	mul.f32 	%f917, %f75, %f916;
	ld.local.f32 	%f918, [%rd152+12];
	fma.rn.f32 	%f2795, %f917, %f918, %f911;
	add.f32 	%f2796, %f912, %f917;
	add.s32 	%r683, %r683, 4;
	setp.ne.s32 	%p49, %r683, %r48;
	mov.u32 	%r685, %r48;
	@%p49 bra 	$L__BB2_48;
$L__BB2_49:
	setp.eq.s32 	%p50, %r46, 0;
	@%p50 bra 	$L__BB2_54;
	setp.eq.s32 	%p51, %r47, 0;
	@%p51 bra 	$L__BB2_52;
	setp.eq.s32 	%p52, %r53, 1;
	setp.lt.s32 	%p53, %r43, 0;
	setp.eq.s32 	%p54, %r44, 1062207488;
	neg.f64 	%fd85, %fd32;
	selp.f64 	%fd86, %fd32, %fd85, %p1;
	selp.f64 	%fd87, 0dBFF0000000000000, %fd86, %p52;
	mul.f64 	%fd88, %fd87, %fd1;
	cvt.rn.f32.f64 	%f920, %fd88;
	mul.f32 	%f921, %f920, 0f3FB8AA3B;
	ex2.approx.f32 	%f922, %f921;
	sub.s32 	%r296, %r678, %r685;
	cvt.rn.f32.s32 	%f923, %r296;
	cvt.f64.f32 	%fd89, %f923;
	{
	.reg .b32 %temp; 
	mov.b64 	{%temp, %r297}, %fd89;
	}
	abs.f64 	%fd90, %fd89;
	{ // callseq 36, 0
	.param .b64 param0;
	st.param.f64 	[param0], %fd90;
	.param .b64 retval0;
	call.uni (retval0), 
	__internal_accurate_pow, 
	(
	param0
	);
	ld.param.f64 	%fd91, [retval0];
	} // callseq 36
	setp.lt.s32 	%p56, %r297, 0;
	neg.f64 	%fd93, %fd91;
	selp.f64 	%fd94, %fd93, %fd91, %p54;
	selp.f64 	%fd95, %fd94, %fd91, %p56;
	setp.eq.s32 	%p57, %r296, 0;
	selp.b32 	%r298, %r297, 0, %p54;
	or.b32  	%r299, %r298, 2146435072;
	selp.b32 	%r300, %r299, %r298, %p53;
	mov.b32 	%r301, 0;
	mov.b64 	%fd96, {%r301, %r300};
	selp.f64 	%fd97, %fd96, %fd95, %p57;
	setp.eq.s32 	%p58, %r296, 1;
	neg.f64 	%fd98, %fd97;
	selp.f64 	%fd99, 0dBFF0000000000000, %fd98, %p58;
	mul.f64 	%fd100, %fd99, %fd1;
	cvt.rn.f32.f64 	%f924, %fd100;
	mul.f32 	%f925, %f924, 0f3FB8AA3B;
	ex2.approx.f32 	%f926, %f925;
	mul.f32 	%f927, %f922, %f926;
	add.s32 	%r302, %r685, %r54;
	mul.wide.u32 	%rd153, %r302, 4;
	add.s64 	%rd154, %rd2, %rd153;
	ld.local.f32 	%f928, [%rd154];
	fma.rn.f32 	%f929, %f927, %f928, %f2795;
	add.f32 	%f930, %f2796, %f927;
	not.b32 	%r303, %r685;
	add.s32 	%r304, %r678, %r303;
	cvt.rn.f32.s32 	%f931, %r304;
	cvt.f64.f32 	%fd101, %f931;
	{
	.reg .b32 %temp; 
	mov.b64 	{%temp, %r305}, %fd101;
	}
	abs.f64 	%fd102, %fd101;
	{ // callseq 37, 0
	.param .b64 param0;
	st.param.f64 	[param0], %fd102;
	.param .b64 retval0;
	call.uni (retval0), 
	__internal_accurate_pow, 
	(
	param0
	);
	ld.param.f64 	%fd103, [retval0];
	} // callseq 37
	setp.lt.s32 	%p59, %r305, 0;
	neg.f64 	%fd105, %fd103;
	selp.f64 	%fd106, %fd105, %fd103, %p54;
	selp.f64 	%fd107, %fd106, %fd103, %p59;
	setp.eq.s32 	%p60, %r304, 0;
	selp.b32 	%r306, %r305, 0, %p54;
	or.b32  	%r307, %r306, 2146435072;
	selp.b32 	%r308, %r307, %r306, %p53;
	mov.b64 	%fd108, {%r301, %r308};
	selp.f64 	%fd109, %fd108, %fd107, %p60;
	setp.eq.s32 	%p61, %r304, 1;
	neg.f64 	%fd110, %fd109;
	selp.f64 	%fd111, 0dBFF0000000000000, %fd110, %p61;
	mul.f64 	%fd112, %fd111, %fd1;
	cvt.rn.f32.f64 	%f932, %fd112;
	mul.f32 	%f933, %f932, 0f3FB8AA3B;
	ex2.approx.f32 	%f934, %f933;
	mul.f32 	%f935, %f922, %f934;
	cvt.u64.u32 	%rd155, %r54;
	cvt.u64.u32 	%rd156, %r685;
	add.s64 	%rd157, %rd156, %rd155;
	shl.b64 	%rd158, %rd157, 2;
	add.s64 	%rd159, %rd2, %rd158;
	ld.local.f32 	%f936, [%rd159+4];
	fma.rn.f32 	%f2795, %f935, %f936, %f929;
	add.f32 	%f2796, %f930, %f935;
	add.s32 	%r685, %r685, 2;
$L__BB2_52:
	setp.eq.s32 	%p62, %r49, 0;
	@%p62 bra 	$L__BB2_54;
	setp.eq.s32 	%p63, %r53, 1;
	setp.lt.s32 	%p64, %r43, 0;
	setp.eq.s32 	%p65, %r44, 1062207488;
	neg.f64 	%fd113, %fd32;
	selp.f64 	%fd114, %fd32, %fd113, %p1;
	selp.f64 	%fd115, 0dBFF0000000000000, %fd114, %p63;
	mul.f64 	%fd116, %fd115, %fd1;
	cvt.rn.f32.f64 	%f937, %fd116;
	mul.f32 	%f938, %f937, 0f3FB8AA3B;
	ex2.approx.f32 	%f939, %f938;
	sub.s32 	%r309, %r678, %r685;
	cvt.rn.f32.s32 	%f940, %r309;
	cvt.f64.f32 	%fd117, %f940;
	{
	.reg .b32 %temp; 
	mov.b64 	{%temp, %r310}, %fd117;
	}
	abs.f64 	%fd118, %fd117;
	{ // callseq 38, 0
	.param .b64 param0;
	st.param.f64 	[param0], %fd118;
	.param .b64 retval0;
	call.uni (retval0), 
	__internal_accurate_pow, 
	(
	param0
	);
	ld.param.f64 	%fd119, [retval0];
	} // callseq 38
	setp.lt.s32 	%p67, %r310, 0;
	neg.f64 	%fd121, %fd119;
	selp.f64 	%fd122, %fd121, %fd119, %p65;
	selp.f64 	%fd123, %fd122, %fd119, %p67;
	setp.eq.s32 	%p68, %r309, 0;
	selp.b32 	%r311, %r310, 0, %p65;
	or.b32  	%r312, %r311, 2146435072;
	selp.b32 	%r313, %r312, %r311, %p64;
	mov.b32 	%r314, 0;
	mov.b64 	%fd124, {%r314, %r313};
	selp.f64 	%fd125, %fd124, %fd123, %p68;
	setp.eq.s32 	%p69, %r309, 1;
	neg.f64 	%fd126, %fd125;
	selp.f64 	%fd127, 0dBFF0000000000000, %fd126, %p69;
	mul.f64 	%fd128, %fd127, %fd1;
	cvt.rn.f32.f64 	%f941, %fd128;
	mul.f32 	%f942, %f941, 0f3FB8AA3B;
	ex2.approx.f32 	%f943, %f942;
	mul.f32 	%f944, %f939, %f943;
	add.s32 	%r315, %r685, %r54;
	mul.wide.u32 	%rd160, %r315, 4;
	add.s64 	%rd161, %rd2, %rd160;
	ld.local.f32 	%f945, [%rd161];
	fma.rn.f32 	%f2795, %f944, %f945, %f2795;
	add.f32 	%f2796, %f2796, %f944;
$L__BB2_54:
	add.s32 	%r679, %r679, 1;
	setp.ne.s32 	%p105, %r679, %r181;
	@%p105 bra 	$L__BB2_37;
	div.rn.f32 	%f1006, %f2795, %f2796;
	max.f32 	%f2772, %f2772, %f1006;
	min.f32 	%f2771, %f2771, %f1006;
	add.s32 	%r678, %r678, 1;
	setp.ne.s32 	%p106, %r678, %r181;
	@%p106 bra 	$L__BB2_36;
	add.s32 	%r677, %r677, 1;
	setp.ne.s32 	%p107, %r677, %r181;
	@%p107 bra 	$L__BB2_35;
$L__BB2_57:
	ld.param.f32 	%f2735, [kernel_MLEFit_z_param_8];
	ld.param.f32 	%f2713, [kernel_MLEFit_z_param_1];
	setp.lt.s32 	%p108, %r181, 1;
	sub.f32 	%f1008, %f2772, %f2771;
	add.f32 	%f1009, %f1008, %f1008;
	mul.f32 	%f1010, %f1009, 0f40490FDB;
	mul.f32 	%f1011, %f2713, %f1010;
	mul.f32 	%f1012, %f2735, %f1011;
	mul.f32 	%f1013, %f1012, 0f3FB504F3;
	max.f32 	%f2968, %f1013, 0f00000000;
	add.s32 	%r68, %r181, -1;
	shr.u32 	%r361, %r68, 31;
	add.s32 	%r362, %r68, %r361;
	shr.s32 	%r69, %r362, 1;
	mov.f32 	%f2807, 0f00000000;
	@%p108 bra 	$L__BB2_73;
	and.b32  	%r70, %r181, 15;
	add.s32 	%r71, %r70, -1;
	and.b32  	%r72, %r181, 7;
	add.s32 	%r73, %r72, -1;
	and.b32  	%r74, %r181, 2147483632;
	and.b32  	%r75, %r181, 3;
	mov.b32 	%r686, 0;
	mov.f32 	%f2807, 0f00000000;
$L__BB2_59:
	setp.lt.u32 	%p109, %r68, 15;
	mov.b32 	%r689, 0;
	@%p109 bra 	$L__BB2_62;
	mov.b32 	%r687, 0;
$L__BB2_61:
	.pragma "nounroll";
	mad.lo.s32 	%r366, %r687, %r181, %r686;
	mul.wide.u32 	%rd173, %r366, 4;
	add.s64 	%rd174, %rd9, %rd173;
	ld.local.f32 	%f1016, [%rd174];
	add.f32 	%f1017, %f2807, %f1016;
	add.s32 	%r367, %r366, %r181;
	mul.wide.u32 	%rd175, %r367, 4;
	add.s64 	%rd176, %rd9, %rd175;
	ld.local.f32 	%f1018, [%rd176];
	add.f32 	%f1019, %f1017, %f1018;
	add.s32 	%r368, %r367, %r181;
	mul.wide.u32 	%rd177, %r368, 4;
	add.s64 	%rd178, %rd9, %rd177;
	ld.local.f32 	%f1020, [%rd178];
	add.f32 	%f1021, %f1019, %f1020;
	add.s32 	%r369, %r368, %r181;
	mul.wide.u32 	%rd179, %r369, 4;
	add.s64 	%rd180, %rd9, %rd179;
	ld.local.f32 	%f1022, [%rd180];
	add.f32 	%f1023, %f1021, %f1022;
	add.s32 	%r370, %r369, %r181;
	mul.wide.u32 	%rd181, %r370, 4;
	add.s64 	%rd182, %rd9, %rd181;
	ld.local.f32 	%f1024, [%rd182];
	add.f32 	%f1025, %f1023, %f1024;
	add.s32 	%r371, %r370, %r181;
	mul.wide.u32 	%rd183, %r371, 4;
	add.s64 	%rd184, %rd9, %rd183;
	ld.local.f32 	%f1026, [%rd184];
	add.f32 	%f1027, %f1025, %f1026;
	add.s32 	%r372, %r371, %r181;
	mul.wide.u32 	%rd185, %r372, 4;
	add.s64 	%rd186, %rd9, %rd185;
	ld.local.f32 	%f1028, [%rd186];
	add.f32 	%f1029, %f1027, %f1028;
	add.s32 	%r373, %r372, %r181;
	mul.wide.u32 	%rd187, %r373, 4;
	add.s64 	%rd188, %rd9, %rd187;
	ld.local.f32 	%f1030, [%rd188];
	add.f32 	%f1031, %f1029, %f1030;
	add.s32 	%r374, %r373, %r181;
	mul.wide.u32 	%rd189, %r374, 4;
	add.s64 	%rd190, %rd9, %rd189;
	ld.local.f32 	%f1032, [%rd190];
	add.f32 	%f1033, %f1031, %f1032;
	add.s32 	%r375, %r374, %r181;
	mul.wide.u32 	%rd191, %r375, 4;
	add.s64 	%rd192, %rd9, %rd191;
	ld.local.f32 	%f1034, [%rd192];
	add.f32 	%f1035, %f1033, %f1034;
	add.s32 	%r376, %r375, %r181;
	mul.wide.u32 	%rd193, %r376, 4;
	add.s64 	%rd194, %rd9, %rd193;
	ld.local.f32 	%f1036, [%rd194];
	add.f32 	%f1037, %f1035, %f1036;
	add.s32 	%r377, %r376, %r181;
	mul.wide.u32 	%rd195, %r377, 4;
	add.s64 	%rd196, %rd9, %rd195;
	ld.local.f32 	%f1038, [%rd196];
	add.f32 	%f1039, %f1037, %f1038;
	add.s32 	%r378, %r377, %r181;
	mul.wide.u32 	%rd197, %r378, 4;
	add.s64 	%rd198, %rd9, %rd197;
	ld.local.f32 	%f1040, [%rd198];
	add.f32 	%f1041, %f1039, %f1040;
	add.s32 	%r379, %r378, %r181;
	mul.wide.u32 	%rd199, %r379, 4;
	add.s64 	%rd200, %rd9, %rd199;
	ld.local.f32 	%f1042, [%rd200];
	add.f32 	%f1043, %f1041, %f1042;
	add.s32 	%r380, %r379, %r181;
	mul.wide.u32 	%rd201, %r380, 4;
	add.s64 	%rd202, %rd9, %rd201;
	ld.local.f32 	%f1044, [%rd202];
	add.f32 	%f1045, %f1043, %f1044;
	add.s32 	%r381, %r380, %r181;
	mul.wide.u32 	%rd203, %r381, 4;
	add.s64 	%rd204, %rd9, %rd203;
	ld.local.f32 	%f1046, [%rd204];
	add.f32 	%f2807, %f1045, %f1046;
	add.s32 	%r687, %r687, 16;
	setp.ne.s32 	%p110, %r687, %r74;
	mov.u32 	%r689, %r74;
	@%p110 bra 	$L__BB2_61;
$L__BB2_62:
	setp.eq.s32 	%p111, %r70, 0;
	@%p111 bra 	$L__BB2_72;
	setp.lt.u32 	%p112, %r71, 7;
	@%p112 bra 	$L__BB2_65;
	mad.lo.s32 	%r382, %r689, %r181, %r686;
	mul.wide.u32 	%rd205, %r382, 4;
	add.s64 	%rd206, %rd9, %rd205;
	ld.local.f32 	%f1048, [%rd206];
	add.f32 	%f1049, %f2807, %f1048;
	add.s32 	%r383, %r382, %r181;
	mul.wide.u32 	%rd207, %r383, 4;
	add.s64 	%rd208, %rd9, %rd207;
	ld.local.f32 	%f1050, [%rd208];
	add.f32 	%f1051, %f1049, %f1050;
	add.s32 	%r384, %r383, %r181;
	mul.wide.u32 	%rd209, %r384, 4;
	add.s64 	%rd210, %rd9, %rd209;
	ld.local.f32 	%f1052, [%rd210];
	add.f32 	%f1053, %f1051, %f1052;
	add.s32 	%r385, %r384, %r181;
	mul.wide.u32 	%rd211, %r385, 4;
	add.s64 	%rd212, %rd9, %rd211;
	ld.local.f32 	%f1054, [%rd212];
	add.f32 	%f1055, %f1053, %f1054;
	add.s32 	%r386, %r385, %r181;
	mul.wide.u32 	%rd213, %r386, 4;
	add.s64 	%rd214, %rd9, %rd213;
	ld.local.f32 	%f1056, [%rd214];
	add.f32 	%f1057, %f1055, %f1056;
	add.s32 	%r387, %r386, %r181;
	mul.wide.u32 	%rd215, %r387, 4;
	add.s64 	%rd216, %rd9, %rd215;
	ld.local.f32 	%f1058, [%rd216];
	add.f32 	%f1059, %f1057, %f1058;
	add.s32 	%r388, %r387, %r181;
	mul.wide.u32 	%rd217, %r388, 4;
	add.s64 	%rd218, %rd9, %rd217;
	ld.local.f32 	%f1060, [%rd218];
	add.f32 	%f1061, %f1059, %f1060;
	add.s32 	%r389, %r388, %r181;
	mul.wide.u32 	%rd219, %r389, 4;
	add.s64 	%rd220, %rd9, %rd219;
	ld.local.f32 	%f1062, [%rd220];
	add.f32 	%f2807, %f1061, %f1062;
	add.s32 	%r689, %r689, 8;
$L__BB2_65:
	setp.eq.s32 	%p113, %r72, 0;
	@%p113 bra 	$L__BB2_72;
	setp.lt.u32 	%p114, %r73, 3;
	@%p114 bra 	$L__BB2_68;
	mad.lo.s32 	%r390, %r689, %r181, %r686;
	mul.wide.u32 	%rd221, %r390, 4;
	add.s64 	%rd222, %rd9, %rd221;
	ld.local.f32 	%f1064, [%rd222];
	add.f32 	%f1065, %f2807, %f1064;
	add.s32 	%r391, %r390, %r181;
	mul.wide.u32 	%rd223, %r391, 4;
	add.s64 	%rd224, %rd9, %rd223;
	ld.local.f32 	%f1066, [%rd224];
	add.f32 	%f1067, %f1065, %f1066;
	add.s32 	%r392, %r391, %r181;
	mul.wide.u32 	%rd225, %r392, 4;
	add.s64 	%rd226, %rd9, %rd225;
	ld.local.f32 	%f1068, [%rd226];
	add.f32 	%f1069, %f1067, %f1068;
	add.s32 	%r393, %r392, %r181;
	mul.wide.u32 	%rd227, %r393, 4;
	add.s64 	%rd228, %rd9, %rd227;
	ld.local.f32 	%f1070, [%rd228];
	add.f32 	%f2807, %f1069, %f1070;
	add.s32 	%r689, %r689, 4;
$L__BB2_68:
	setp.eq.s32 	%p115, %r75, 0;
	@%p115 bra 	$L__BB2_72;
	setp.eq.s32 	%p116, %r75, 1;
	mad.lo.s32 	%r84, %r689, %r181, %r686;
	mul.wide.u32 	%rd229, %r84, 4;
	add.s64 	%rd230, %rd9, %rd229;
	ld.local.f32 	%f1071, [%rd230];
	add.f32 	%f2807, %f2807, %f1071;
	@%p116 bra 	$L__BB2_72;
	setp.eq.s32 	%p117, %r75, 2;
	add.s32 	%r85, %r84, %r181;
	mul.wide.u32 	%rd231, %r85, 4;
	add.s64 	%rd232, %rd9, %rd231;
	ld.local.f32 	%f1072, [%rd232];
	add.f32 	%f2807, %f2807, %f1072;
	@%p117 bra 	$L__BB2_72;
	add.s32 	%r394, %r85, %r181;
	mul.wide.u32 	%rd233, %r394, 4;
	add.s64 	%rd234, %rd9, %rd233;
	ld.local.f32 	%f1073, [%rd234];
	add.f32 	%f2807, %f2807, %f1073;
$L__BB2_72:
	add.s32 	%r686, %r686, 1;
	setp.ne.s32 	%p118, %r686, %r181;
	@%p118 bra 	$L__BB2_59;
$L__BB2_73:
	setp.lt.s32 	%p119, %r181, 1;
	cvt.rn.f32.u32 	%f1075, %r23;
	div.rn.f32 	%f115, %f2807, %f1075;
	mov.f32 	%f2815, 0f00000000;
	mov.f32 	%f2816, %f2815;
	mov.f32 	%f2817, %f2815;
	@%p119 bra 	$L__BB2_116;
	and.b32  	%r87, %r181, 7;
	add.s32 	%r88, %r87, -1;
	and.b32  	%r89, %r181, 3;
	and.b32  	%r90, %r181, 2147483640;
	and.b32  	%r91, %r181, 1;
	mov.f32 	%f2817, 0f00000000;
	mov.b32 	%r691, 0;
	mov.f32 	%f2816, %f2817;
	mov.f32 	%f2815, %f2817;
$L__BB2_75:
	setp.lt.u32 	%p120, %r68, 7;
	cvt.rn.f32.u32 	%f119, %r691;
	mov.b32 	%r694, 0;
	@%p120 bra 	$L__BB2_94;
	mov.b32 	%r692, 0;
$L__BB2_77:
	.pragma "nounroll";
	mad.lo.s32 	%r94, %r692, %r181, %r691;
	mul.wide.u32 	%rd235, %r94, 4;
	add.s64 	%rd236, %rd9, %rd235;
	ld.local.f32 	%f123, [%rd236];
	setp.leu.f32 	%p121, %f123, %f115;
	@%p121 bra 	$L__BB2_79;
	fma.rn.f32 	%f2816, %f123, %f119, %f2816;
	cvt.rn.f32.u32 	%f1078, %r692;
	fma.rn.f32 	%f2815, %f123, %f1078, %f2815;
	add.f32 	%f2817, %f2817, %f123;
$L__BB2_79:
	add.s32 	%r95, %r94, %r181;
	mul.wide.u32 	%rd237, %r95, 4;
	add.s64 	%rd238, %rd9, %rd237;
	ld.local.f32 	%f130, [%rd238];
	setp.leu.f32 	%p122, %f130, %f115;
	@%p122 bra 	$L__BB2_81;
	add.s32 	%r398, %r692, 1;
	fma.rn.f32 	%f2816, %f130, %f119, %f2816;
	cvt.rn.f32.u32 	%f1079, %r398;
	fma.rn.f32 	%f2815, %f130, %f1079, %f2815;
	add.f32 	%f2817, %f2817, %f130;
$L__BB2_81:
	add.s32 	%r96, %r95, %r181;
	mul.wide.u32 	%rd239, %r96, 4;
	add.s64 	%rd240, %rd9, %rd239;
	ld.local.f32 	%f137, [%rd240];
	setp.leu.f32 	%p123, %f137, %f115;
	@%p123 bra 	$L__BB2_83;
	add.s32 	%r399, %r692, 2;
	fma.rn.f32 	%f2816, %f137, %f119, %f2816;
	cvt.rn.f32.u32 	%f1080, %r399;
	fma.rn.f32 	%f2815, %f137, %f1080, %f2815;
	add.f32 	%f2817, %f2817, %f137;
$L__BB2_83:
	add.s32 	%r97, %r96, %r181;
	mul.wide.u32 	%rd241, %r97, 4;
	add.s64 	%rd242, %rd9, %rd241;
	ld.local.f32 	%f144, [%rd242];
	setp.leu.f32 	%p124, %f144, %f115;
	@%p124 bra 	$L__BB2_85;
	add.s32 	%r400, %r692, 3;
	fma.rn.f32 	%f2816, %f144, %f119, %f2816;
	cvt.rn.f32.u32 	%f1081, %r400;
	fma.rn.f32 	%f2815, %f144, %f1081, %f2815;
	add.f32 	%f2817, %f2817, %f144;
$L__BB2_85:
	add.s32 	%r98, %r97, %r181;
	mul.wide.u32 	%rd243, %r98, 4;
	add.s64 	%rd244, %rd9, %rd243;
	ld.local.f32 	%f151, [%rd244];
	setp.leu.f32 	%p125, %f151, %f115;
	@%p125 bra 	$L__BB2_87;
	add.s32 	%r401, %r692, 4;
	fma.rn.f32 	%f2816, %f151, %f119, %f2816;
	cvt.rn.f32.u32 	%f1082, %r401;
	fma.rn.f32 	%f2815, %f151, %f1082, %f2815;
	add.f32 	%f2817, %f2817, %f151;
$L__BB2_87:
	add.s32 	%r99, %r98, %r181;
	mul.wide.u32 	%rd245, %r99, 4;
	add.s64 	%rd246, %rd9, %rd245;
	ld.local.f32 	%f158, [%rd246];
	setp.leu.f32 	%p126, %f158, %f115;
	@%p126 bra 	$L__BB2_89;
	add.s32 	%r402, %r692, 5;
	fma.rn.f32 	%f2816, %f158, %f119, %f2816;
	cvt.rn.f32.u32 	%f1083, %r402;
	fma.rn.f32 	%f2815, %f158, %f1083, %f2815;
	add.f32 	%f2817, %f2817, %f158;
$L__BB2_89:
	add.s32 	%r100, %r99, %r181;
	mul.wide.u32 	%rd247, %r100, 4;
	add.s64 	%rd248, %rd9, %rd247;
	ld.local.f32 	%f165, [%rd248];
	setp.leu.f32 	%p127, %f165, %f115;
	@%p127 bra 	$L__BB2_91;
	add.s32 	%r403, %r692, 6;
	fma.rn.f32 	%f2816, %f165, %f119, %f2816;
	cvt.rn.f32.u32 	%f1084, %r403;
	fma.rn.f32 	%f2815, %f165, %f1084, %f2815;
	add.f32 	%f2817, %f2817, %f165;
$L__BB2_91:
	add.s32 	%r404, %r100, %r181;
	mul.wide.u32 	%rd249, %r404, 4;
	add.s64 	%rd250, %rd9, %rd249;
	ld.local.f32 	%f172, [%rd250];
	setp.leu.f32 	%p128, %f172, %f115;
	@%p128 bra 	$L__BB2_93;
	add.s32 	%r405, %r692, 7;
	fma.rn.f32 	%f2816, %f172, %f119, %f2816;
	cvt.rn.f32.u32 	%f1085, %r405;
	fma.rn.f32 	%f2815, %f172, %f1085, %f2815;
	add.f32 	%f2817, %f2817, %f172;
$L__BB2_93:
	add.s32 	%r692, %r692, 8;
	setp.ne.s32 	%p129, %r692, %r90;
	mov.u32 	%r694, %r90;
	@%p129 bra 	$L__BB2_77;
$L__BB2_94:
	setp.eq.s32 	%p130, %r87, 0;
	@%p130 bra 	$L__BB2_115;
	setp.lt.u32 	%p131, %r88, 3;
	@%p131 bra 	$L__BB2_105;
	mad.lo.s32 	%r103, %r694, %r181, %r691;
	mul.wide.u32 	%rd251, %r103, 4;
	add.s64 	%rd252, %rd9, %rd251;
	ld.local.f32 	%f185, [%rd252];
	setp.leu.f32 	%p132, %f185, %f115;
	@%p132 bra 	$L__BB2_98;
	fma.rn.f32 	%f2816, %f185, %f119, %f2816;
	cvt.rn.f32.u32 	%f1087, %r694;
	fma.rn.f32 	%f2815, %f185, %f1087, %f2815;
	add.f32 	%f2817, %f2817, %f185;
$L__BB2_98:
	add.s32 	%r104, %r103, %r181;
	mul.wide.u32 	%rd253, %r104, 4;
	add.s64 	%rd254, %rd9, %rd253;
	ld.local.f32 	%f192, [%rd254];
	setp.leu.f32 	%p133, %f192, %f115;
	@%p133 bra 	$L__BB2_100;
	add.s32 	%r406, %r694, 1;
	fma.rn.f32 	%f2816, %f192, %f119, %f2816;
	cvt.rn.f32.u32 	%f1088, %r406;
	fma.rn.f32 	%f2815, %f192, %f1088, %f2815;
	add.f32 	%f2817, %f2817, %f192;
$L__BB2_100:
	add.s32 	%r105, %r104, %r181;
	mul.wide.u32 	%rd255, %r105, 4;
	add.s64 	%rd256, %rd9, %rd255;
	ld.local.f32 	%f199, [%rd256];
	setp.leu.f32 	%p134, %f199, %f115;
	@%p134 bra 	$L__BB2_102;
	add.s32 	%r407, %r694, 2;
	fma.rn.f32 	%f2816, %f199, %f119, %f2816;
	cvt.rn.f32.u32 	%f1089, %r407;
	fma.rn.f32 	%f2815, %f199, %f1089, %f2815;
	add.f32 	%f2817, %f2817, %f199;
$L__BB2_102:
	add.s32 	%r408, %r105, %r181;
	mul.wide.u32 	%rd257, %r408, 4;
	add.s64 	%rd258, %rd9, %rd257;
	ld.local.f32 	%f206, [%rd258];
	setp.leu.f32 	%p135, %f206, %f115;
	@%p135 bra 	$L__BB2_104;
	add.s32 	%r409, %r694, 3;
	fma.rn.f32 	%f2816, %f206, %f119, %f2816;
	cvt.rn.f32.u32 	%f1090, %r409;
	fma.rn.f32 	%f2815, %f206, %f1090, %f2815;
	add.f32 	%f2817, %f2817, %f206;
$L__BB2_104:
	add.s32 	%r694, %r694, 4;
$L__BB2_105:
	setp.eq.s32 	%p136, %r89, 0;
	@%p136 bra 	$L__BB2_115;
	setp.eq.s32 	%p137, %r89, 1;
	@%p137 bra 	$L__BB2_112;
	mad.lo.s32 	%r108, %r694, %r181, %r691;
	mul.wide.u32 	%rd259, %r108, 4;
	add.s64 	%rd260, %rd9, %rd259;
	ld.local.f32 	%f219, [%rd260];
	setp.leu.f32 	%p138, %f219, %f115;
	@%p138 bra 	$L__BB2_109;
	fma.rn.f32 	%f2816, %f219, %f119, %f2816;
	cvt.rn.f32.u32 	%f1092, %r694;
	fma.rn.f32 	%f2815, %f219, %f1092, %f2815;
	add.f32 	%f2817, %f2817, %f219;
$L__BB2_109:
	add.s32 	%r410, %r108, %r181;
	mul.wide.u32 	%rd261, %r410, 4;
	add.s64 	%rd262, %rd9, %rd261;
	ld.local.f32 	%f226, [%rd262];
	setp.leu.f32 	%p139, %f226, %f115;
	@%p139 bra 	$L__BB2_111;
	add.s32 	%r411, %r694, 1;
	fma.rn.f32 	%f2816, %f226, %f119, %f2816;
	cvt.rn.f32.u32 	%f1093, %r411;
	fma.rn.f32 	%f2815, %f226, %f1093, %f2815;
	add.f32 	%f2817, %f2817, %f226;
$L__BB2_111:
	add.s32 	%r694, %r694, 2;
$L__BB2_112:
	setp.eq.s32 	%p140, %r91, 0;
	@%p140 bra 	$L__BB2_115;
	mad.lo.s32 	%r412, %r694, %r181, %r691;
	mul.wide.u32 	%rd263, %r412, 4;
	add.s64 	%rd264, %rd9, %rd263;
	ld.local.f32 	%f239, [%rd264];
	setp.leu.f32 	%p141, %f239, %f115;
	@%p141 bra 	$L__BB2_115;
	fma.rn.f32 	%f2816, %f239, %f119, %f2816;
	cvt.rn.f32.u32 	%f1094, %r694;
	fma.rn.f32 	%f2815, %f239, %f1094, %f2815;
	add.f32 	%f2817, %f2817, %f239;
$L__BB2_115:
	add.s32 	%r691, %r691, 1;
	setp.ne.s32 	%p142, %r691, %r181;
	@%p142 bra 	$L__BB2_75;
$L__BB2_116:
	div.rn.f32 	%f249, %f2816, %f2817;
	div.rn.f32 	%f250, %f2815, %f2817;
	add.s32 	%r413, %r69, 1;
	cvt.rn.f32.s32 	%f2882, %r413;
	setp.gt.f32 	%p143, %f249, %f2882;
	mov.f32 	%f2881, %f2882;
	@%p143 bra 	$L__BB2_119;
	add.s32 	%r414, %r69, -1;
	cvt.rn.f32.s32 	%f252, %r414;
	setp.geu.f32 	%p144, %f249, %f252;
	mov.f32 	%f2881, %f249;
	@%p144 bra 	$L__BB2_119;
	mov.f32 	%f2881, %f252;
$L__BB2_119:
	setp.gt.f32 	%p145, %f250, %f2882;
	@%p145 bra 	$L__BB2_122;
	add.s32 	%r415, %r69, -1;
	cvt.rn.f32.s32 	%f254, %r415;
	setp.geu.f32 	%p146, %f250, %f254;
	mov.f32 	%f2882, %f250;
	@%p146 bra 	$L__BB2_122;
	mov.f32 	%f2882, %f254;
$L__BB2_122:
	setp.lt.s32 	%p147, %r181, 1;
	mov.f32 	%f2892, 0f461C4000;
	@%p147 bra 	$L__BB2_139;
	and.b32  	%r112, %r181, 15;
	add.s32 	%r113, %r112, -1;
	and.b32  	%r114, %r181, 7;
	add.s32 	%r115, %r114, -1;
	and.b32  	%r116, %r181, 2147483632;
	and.b32  	%r117, %r181, 3;
	mov.f32 	%f2892, 0f461C4000;
	mov.b32 	%r696, 0;
$L__BB2_124:
	setp.lt.u32 	%p148, %r68, 15;
	mov.b32 	%r699, 0;
	@%p148 bra 	$L__BB2_127;
	mov.b32 	%r697, 0;
$L__BB2_126:
	.pragma "nounroll";
	mad.lo.s32 	%r419, %r697, %r181, %r696;
	mul.wide.u32 	%rd265, %r419, 4;
	add.s64 	%rd266, %rd9, %rd265;
	ld.local.f32 	%f1098, [%rd266];
	setp.lt.f32 	%p149, %f1098, %f2892;
	selp.f32 	%f1099, %f1098, %f2892, %p149;
	add.s32 	%r420, %r419, %r181;
	mul.wide.u32 	%rd267, %r420, 4;
	add.s64 	%rd268, %rd9, %rd267;
	ld.local.f32 	%f1100, [%rd268];
	setp.lt.f32 	%p150, %f1100, %f1099;
	selp.f32 	%f1101, %f1100, %f1099, %p150;
	add.s32 	%r421, %r420, %r181;
	mul.wide.u32 	%rd269, %r421, 4;
	add.s64 	%rd270, %rd9, %rd269;
	ld.local.f32 	%f1102, [%rd270];
	setp.lt.f32 	%p151, %f1102, %f1101;
	selp.f32 	%f1103, %f1102, %f1101, %p151;
	add.s32 	%r422, %r421, %r181;
	mul.wide.u32 	%rd271, %r422, 4;
	add.s64 	%rd272, %rd9, %rd271;
	ld.local.f32 	%f1104, [%rd272];
	setp.lt.f32 	%p152, %f1104, %f1103;
	selp.f32 	%f1105, %f1104, %f1103, %p152;
	add.s32 	%r423, %r422, %r181;
	mul.wide.u32 	%rd273, %r423, 4;
	add.s64 	%rd274, %rd9, %rd273;
	ld.local.f32 	%f1106, [%rd274];
	setp.lt.f32 	%p153, %f1106, %f1105;
	selp.f32 	%f1107, %f1106, %f1105, %p153;
	add.s32 	%r424, %r423, %r181;
	mul.wide.u32 	%rd275, %r424, 4;
	add.s64 	%rd276, %rd9, %rd275;
	ld.local.f32 	%f1108, [%rd276];
	setp.lt.f32 	%p154, %f1108, %f1107;
	selp.f32 	%f1109, %f1108, %f1107, %p154;
	add.s32 	%r425, %r424, %r181;
	mul.wide.u32 	%rd277, %r425, 4;
	add.s64 	%rd278, %rd9, %rd277;
	ld.local.f32 	%f1110, [%rd278];
	setp.lt.f32 	%p155, %f1110, %f1109;
	selp.f32 	%f1111, %f1110, %f1109, %p155;
	add.s32 	%r426, %r425, %r181;
	mul.wide.u32 	%rd279, %r426, 4;
	add.s64 	%rd280, %rd9, %rd279;
	ld.local.f32 	%f1112, [%rd280];
	setp.lt.f32 	%p156, %f1112, %f1111;
	selp.f32 	%f1113, %f1112, %f1111, %p156;
	add.s32 	%r427, %r426, %r181;
	mul.wide.u32 	%rd281, %r427, 4;
	add.s64 	%rd282, %rd9, %rd281;
	ld.local.f32 	%f1114, [%rd282];
	setp.lt.f32 	%p157, %f1114, %f1113;
	selp.f32 	%f1115, %f1114, %f1113, %p157;
	add.s32 	%r428, %r427, %r181;
	mul.wide.u32 	%rd283, %r428, 4;
	add.s64 	%rd284, %rd9, %rd283;
	ld.local.f32 	%f1116, [%rd284];
	setp.lt.f32 	%p158, %f1116, %f1115;
	selp.f32 	%f1117, %f1116, %f1115, %p158;
	add.s32 	%r429, %r428, %r181;
	mul.wide.u32 	%rd285, %r429, 4;
	add.s64 	%rd286, %rd9, %rd285;
	ld.local.f32 	%f1118, [%rd286];
	setp.lt.f32 	%p159, %f1118, %f1117;
	selp.f32 	%f1119, %f1118, %f1117, %p159;
	add.s32 	%r430, %r429, %r181;
	mul.wide.u32 	%rd287, %r430, 4;
	add.s64 	%rd288, %rd9, %rd287;
	ld.local.f32 	%f1120, [%rd288];
	setp.lt.f32 	%p160, %f1120, %f1119;
	selp.f32 	%f1121, %f1120, %f1119, %p160;
	add.s32 	%r431, %r430, %r181;
	mul.wide.u32 	%rd289, %r431, 4;
	add.s64 	%rd290, %rd9, %rd289;
	ld.local.f32 	%f1122, [%rd290];
	setp.lt.f32 	%p161, %f1122, %f1121;
	selp.f32 	%f1123, %f1122, %f1121, %p161;
	add.s32 	%r432, %r431, %r181;
	mul.wide.u32 	%rd291, %r432, 4;
	add.s64 	%rd292, %rd9, %rd291;
	ld.local.f32 	%f1124, [%rd292];
	setp.lt.f32 	%p162, %f1124, %f1123;
	selp.f32 	%f1125, %f1124, %f1123, %p162;
	add.s32 	%r433, %r432, %r181;
	mul.wide.u32 	%rd293, %r433, 4;
	add.s64 	%rd294, %rd9, %rd293;
	ld.local.f32 	%f1126, [%rd294];
	setp.lt.f32 	%p163, %f1126, %f1125;
	selp.f32 	%f1127, %f1126, %f1125, %p163;
	add.s32 	%r434, %r433, %r181;
	mul.wide.u32 	%rd295, %r434, 4;
	add.s64 	%rd296, %rd9, %rd295;
	ld.local.f32 	%f1128, [%rd296];
	setp.lt.f32 	%p164, %f1128, %f1127;
	selp.f32 	%f2892, %f1128, %f1127, %p164;
	add.s32 	%r697, %r697, 16;
	setp.ne.s32 	%p165, %r697, %r116;
	mov.u32 	%r699, %r116;
	@%p165 bra 	$L__BB2_126;
$L__BB2_127:
	setp.eq.s32 	%p166, %r112, 0;
	@%p166 bra 	$L__BB2_138;
	setp.lt.u32 	%p167, %r113, 7;
	@%p167 bra 	$L__BB2_130;
	mad.lo.s32 	%r435, %r699, %r181, %r696;
	mul.wide.u32 	%rd297, %r435, 4;
	add.s64 	%rd298, %rd9, %rd297;
	ld.local.f32 	%f1130, [%rd298];
	setp.lt.f32 	%p168, %f1130, %f2892;
	selp.f32 	%f1131, %f1130, %f2892, %p168;
	add.s32 	%r436, %r435, %r181;
	mul.wide.u32 	%rd299, %r436, 4;
	add.s64 	%rd300, %rd9, %rd299;
	ld.local.f32 	%f1132, [%rd300];
	setp.lt.f32 	%p169, %f1132, %f1131;
	selp.f32 	%f1133, %f1132, %f1131, %p169;
	add.s32 	%r437, %r436, %r181;
	mul.wide.u32 	%rd301, %r437, 4;
	add.s64 	%rd302, %rd9, %rd301;
	ld.local.f32 	%f1134, [%rd302];
	setp.lt.f32 	%p170, %f1134, %f1133;
	selp.f32 	%f1135, %f1134, %f1133, %p170;
	add.s32 	%r438, %r437, %r181;
	mul.wide.u32 	%rd303, %r438, 4;
	add.s64 	%rd304, %rd9, %rd303;
	ld.local.f32 	%f1136, [%rd304];
	setp.lt.f32 	%p171, %f1136, %f1135;
	selp.f32 	%f1137, %f1136, %f1135, %p171;
	add.s32 	%r439, %r438, %r181;
	mul.wide.u32 	%rd305, %r439, 4;
	add.s64 	%rd306, %rd9, %rd305;
	ld.local.f32 	%f1138, [%rd306];
	setp.lt.f32 	%p172, %f1138, %f1137;
	selp.f32 	%f1139, %f1138, %f1137, %p172;
	add.s32 	%r440, %r439, %r181;
	mul.wide.u32 	%rd307, %r440, 4;
	add.s64 	%rd308, %rd9, %rd307;
	ld.local.f32 	%f1140, [%rd308];
	setp.lt.f32 	%p173, %f1140, %f1139;
	selp.f32 	%f1141, %f1140, %f1139, %p173;
	add.s32 	%r441, %r440, %r181;
	mul.wide.u32 	%rd309, %r441, 4;
	add.s64 	%rd310, %rd9, %rd309;
	ld.local.f32 	%f1142, [%rd310];
	setp.lt.f32 	%p174, %f1142, %f1141;
	selp.f32 	%f1143, %f1142, %f1141, %p174;
	add.s32 	%r442, %r441, %r181;
	mul.wide.u32 	%rd311, %r442, 4;
	add.s64 	%rd312, %rd9, %rd311;
	ld.local.f32 	%f1144, [%rd312];
	setp.lt.f32 	%p175, %f1144, %f1143;
	selp.f32 	%f2892, %f1144, %f1143, %p175;
	add.s32 	%r699, %r699, 8;
$L__BB2_130:
	setp.eq.s32 	%p176, %r114, 0;
	@%p176 bra 	$L__BB2_138;
	setp.lt.u32 	%p177, %r115, 3;
	@%p177 bra 	$L__BB2_133;
	mad.lo.s32 	%r443, %r699, %r181, %r696;
	mul.wide.u32 	%rd313, %r443, 4;
	add.s64 	%rd314, %rd9, %rd313;
	ld.local.f32 	%f1146, [%rd314];
	setp.lt.f32 	%p178, %f1146, %f2892;
	selp.f32 	%f1147, %f1146, %f2892, %p178;
	add.s32 	%r444, %r443, %r181;
	mul.wide.u32 	%rd315, %r444, 4;
	add.s64 	%rd316, %rd9, %rd315;
	ld.local.f32 	%f1148, [%rd316];
	setp.lt.f32 	%p179, %f1148, %f1147;
	selp.f32 	%f1149, %f1148, %f1147, %p179;
	add.s32 	%r445, %r444, %r181;
	mul.wide.u32 	%rd317, %r445, 4;
	add.s64 	%rd318, %rd9, %rd317;
	ld.local.f32 	%f1150, [%rd318];
	setp.lt.f32 	%p180, %f1150, %f1149;
	selp.f32 	%f1151, %f1150, %f1149, %p180;
	add.s32 	%r446, %r445, %r181;
	mul.wide.u32 	%rd319, %r446, 4;
	add.s64 	%rd320, %rd9, %rd319;
	ld.local.f32 	%f1152, [%rd320];
	setp.lt.f32 	%p181, %f1152, %f1151;
	selp.f32 	%f2892, %f1152, %f1151, %p181;
	add.s32 	%r699, %r699, 4;
$L__BB2_133:
	setp.eq.s32 	%p182, %r117, 0;
	@%p182 bra 	$L__BB2_138;
	setp.eq.s32 	%p183, %r117, 1;
	mad.lo.s32 	%r131, %r699, %r181, %r696;
	mul.wide.u32 	%rd321, %r131, 4;
	add.s64 	%rd322, %rd9, %rd321;
	ld.local.f32 	%f1153, [%rd322];
	setp.lt.f32 	%p184, %f1153, %f2892;
	selp.f32 	%f2892, %f1153, %f2892, %p184;
	@%p183 bra 	$L__BB2_138;
	setp.eq.s32 	%p185, %r117, 2;
	add.s32 	%r132, %r131, %r181;
	mul.wide.u32 	%rd323, %r132, 4;
	add.s64 	%rd324, %rd9, %rd323;
	ld.local.f32 	%f1154, [%rd324];
	setp.lt.f32 	%p186, %f1154, %f2892;
	selp.f32 	%f2892, %f1154, %f2892, %p186;
	@%p185 bra 	$L__BB2_138;
	add.s32 	%r447, %r132, %r181;
	mul.wide.u32 	%rd325, %r447, 4;
	add.s64 	%rd326, %rd9, %rd325;
	ld.local.f32 	%f270, [%rd326];
	setp.geu.f32 	%p187, %f270, %f2892;
	@%p187 bra 	$L__BB2_138;
	mov.f32 	%f2892, %f270;
$L__BB2_138:
	add.s32 	%r696, %r696, 1;
	setp.eq.s32 	%p188, %r696, %r181;
	@%p188 bra 	$L__BB2_139;
	bra.uni 	$L__BB2_124;
$L__BB2_139:
	setp.lt.s32 	%p189, %r181, 1;
	mov.f32 	%f2899, 0f00000000;
	mov.f32 	%f2900, %f2899;
	mov.f32 	%f2901, %f2899;
	@%p189 bra 	$L__BB2_182;
	and.b32  	%r119, %r181, 7;
	add.s32 	%r120, %r119, -1;
	and.b32  	%r121, %r181, 3;
	and.b32  	%r122, %r181, 2147483640;
	and.b32  	%r123, %r181, 1;
	mov.f32 	%f2901, 0f00000000;
	mov.b32 	%r701, 0;
	mov.f32 	%f2900, %f2901;
	mov.f32 	%f2899, %f2901;
$L__BB2_141:
	setp.lt.u32 	%p190, %r68, 7;
	cvt.rn.f32.u32 	%f1158, %r701;
	sub.f32 	%f275, %f1158, %f2881;
	mov.b32 	%r704, 0;
	@%p190 bra 	$L__BB2_160;
	mov.b32 	%r702, 0;
$L__BB2_143:
	.pragma "nounroll";
	mad.lo.s32 	%r136, %r702, %r181, %r701;
	mul.wide.u32 	%rd327, %r136, 4;
	add.s64 	%rd328, %rd9, %rd327;
	ld.local.f32 	%f279, [%rd328];
	setp.leu.f32 	%p191, %f279, %f115;
	@%p191 bra 	$L__BB2_145;
	sub.f32 	%f1159, %f279, %f2892;
	add.f32 	%f2901, %f2901, %f1159;
	mul.f32 	%f1160, %f275, %f1159;
	fma.rn.f32 	%f2900, %f275, %f1160, %f2900;
	cvt.rn.f32.u32 	%f1161, %r702;
	sub.f32 	%f1162, %f1161, %f2882;
	mul.f32 	%f1163, %f1162, %f1159;
	fma.rn.f32 	%f2899, %f1162, %f1163, %f2899;
$L__BB2_145:
	add.s32 	%r137, %r136, %r181;
	mul.wide.u32 	%rd329, %r137, 4;
	add.s64 	%rd330, %rd9, %rd329;
	ld.local.f32 	%f286, [%rd330];
	setp.leu.f32 	%p192, %f286, %f115;
	@%p192 bra 	$L__BB2_147;
	add.s32 	%r451, %r702, 1;
	sub.f32 	%f1164, %f286, %f2892;
	add.f32 	%f2901, %f2901, %f1164;
	mul.f32 	%f1165, %f275, %f1164;
	fma.rn.f32 	%f2900, %f275, %f1165, %f2900;
	cvt.rn.f32.u32 	%f1166, %r451;
	sub.f32 	%f1167, %f1166, %f2882;
	mul.f32 	%f1168, %f1167, %f1164;
	fma.rn.f32 	%f2899, %f1167, %f1168, %f2899;
$L__BB2_147:
	add.s32 	%r138, %r137, %r181;
	mul.wide.u32 	%rd331, %r138, 4;
	add.s64 	%rd332, %rd9, %rd331;
	ld.local.f32 	%f293, [%rd332];
	setp.leu.f32 	%p193, %f293, %f115;
	@%p193 bra 	$L__BB2_149;
	add.s32 	%r452, %r702, 2;
	sub.f32 	%f1169, %f293, %f2892;
	add.f32 	%f2901, %f2901, %f1169;
	mul.f32 	%f1170, %f275, %f1169;
	fma.rn.f32 	%f2900, %f275, %f1170, %f2900;
	cvt.rn.f32.u32 	%f1171, %r452;
	sub.f32 	%f1172, %f1171, %f2882;
	mul.f32 	%f1173, %f1172, %f1169;
	fma.rn.f32 	%f2899, %f1172, %f1173, %f2899;
$L__BB2_149:
	add.s32 	%r139, %r138, %r181;
	mul.wide.u32 	%rd333, %r139, 4;
	add.s64 	%rd334, %rd9, %rd333;
	ld.local.f32 	%f300, [%rd334];
	setp.leu.f32 	%p194, %f300, %f115;
	@%p194 bra 	$L__BB2_151;
	add.s32 	%r453, %r702, 3;
	sub.f32 	%f1174, %f300, %f2892;
	add.f32 	%f2901, %f2901, %f1174;
	mul.f32 	%f1175, %f275, %f1174;
	fma.rn.f32 	%f2900, %f275, %f1175, %f2900;
	cvt.rn.f32.u32 	%f1176, %r453;
	sub.f32 	%f1177, %f1176, %f2882;
	mul.f32 	%f1178, %f1177, %f1174;
	fma.rn.f32 	%f2899, %f1177, %f1178, %f2899;
$L__BB2_151:
	add.s32 	%r140, %r139, %r181;
	mul.wide.u32 	%rd335, %r140, 4;
	add.s64 	%rd336, %rd9, %rd335;
	ld.local.f32 	%f307, [%rd336];
	setp.leu.f32 	%p195, %f307, %f115;
	@%p195 bra 	$L__BB2_153;
	add.s32 	%r454, %r702, 4;
	sub.f32 	%f1179, %f307, %f2892;
	add.f32 	%f2901, %f2901, %f1179;
	mul.f32 	%f1180, %f275, %f1179;
	fma.rn.f32 	%f2900, %f275, %f1180, %f2900;
	cvt.rn.f32.u32 	%f1181, %r454;
	sub.f32 	%f1182, %f1181, %f2882;
	mul.f32 	%f1183, %f1182, %f1179;
	fma.rn.f32 	%f2899, %f1182, %f1183, %f2899;
$L__BB2_153:
	add.s32 	%r141, %r140, %r181;
	mul.wide.u32 	%rd337, %r141, 4;
	add.s64 	%rd338, %rd9, %rd337;
	ld.local.f32 	%f314, [%rd338];
	setp.leu.f32 	%p196, %f314, %f115;
	@%p196 bra 	$L__BB2_155;
	add.s32 	%r455, %r702, 5;
	sub.f32 	%f1184, %f314, %f2892;
	add.f32 	%f2901, %f2901, %f1184;
	mul.f32 	%f1185, %f275, %f1184;
	fma.rn.f32 	%f2900, %f275, %f1185, %f2900;
	cvt.rn.f32.u32 	%f1186, %r455;
	sub.f32 	%f1187, %f1186, %f2882;
	mul.f32 	%f1188, %f1187, %f1184;
	fma.rn.f32 	%f2899, %f1187, %f1188, %f2899;
$L__BB2_155:
	add.s32 	%r142, %r141, %r181;
	mul.wide.u32 	%rd339, %r142, 4;
	add.s64 	%rd340, %rd9, %rd339;
	ld.local.f32 	%f321, [%rd340];
	setp.leu.f32 	%p197, %f321, %f115;
	@%p197 bra 	$L__BB2_157;
	add.s32 	%r456, %r702, 6;
	sub.f32 	%f1189, %f321, %f2892;
	add.f32 	%f2901, %f2901, %f1189;
	mul.f32 	%f1190, %f275, %f1189;
	fma.rn.f32 	%f2900, %f275, %f1190, %f2900;
	cvt.rn.f32.u32 	%f1191, %r456;
	sub.f32 	%f1192, %f1191, %f2882;
	mul.f32 	%f1193, %f1192, %f1189;
	fma.rn.f32 	%f2899, %f1192, %f1193, %f2899;
$L__BB2_157:
	add.s32 	%r457, %r142, %r181;
	mul.wide.u32 	%rd341, %r457, 4;
	add.s64 	%rd342, %rd9, %rd341;
	ld.local.f32 	%f328, [%rd342];
	setp.leu.f32 	%p198, %f328, %f115;
	@%p198 bra 	$L__BB2_159;
	add.s32 	%r458, %r702, 7;
	sub.f32 	%f1194, %f328, %f2892;
	add.f32 	%f2901, %f2901, %f1194;
	mul.f32 	%f1195, %f275, %f1194;
	fma.rn.f32 	%f2900, %f275, %f1195, %f2900;
	cvt.rn.f32.u32 	%f1196, %r458;
	sub.f32 	%f1197, %f1196, %f2882;
	mul.f32 	%f1198, %f1197, %f1194;
	fma.rn.f32 	%f2899, %f1197, %f1198, %f2899;
$L__BB2_159:
	add.s32 	%r702, %r702, 8;
	setp.ne.s32 	%p199, %r702, %r122;
	mov.u32 	%r704, %r122;
	@%p199 bra 	$L__BB2_143;
$L__BB2_160:
	setp.eq.s32 	%p200, %r119, 0;
	@%p200 bra 	$L__BB2_181;
	setp.lt.u32 	%p201, %r120, 3;
	@%p201 bra 	$L__BB2_171;
	mad.lo.s32 	%r145, %r704, %r181, %r701;
	mul.wide.u32 	%rd343, %r145, 4;
	add.s64 	%rd344, %rd9, %rd343;
	ld.local.f32 	%f341, [%rd344];
	setp.leu.f32 	%p202, %f341, %f115;
	@%p202 bra 	$L__BB2_164;
	sub.f32 	%f1200, %f341, %f2892;
	add.f32 	%f2901, %f2901, %f1200;
	mul.f32 	%f1201, %f275, %f1200;
	fma.rn.f32 	%f2900, %f275, %f1201, %f2900;
	cvt.rn.f32.u32 	%f1202, %r704;
	sub.f32 	%f1203, %f1202, %f2882;
	mul.f32 	%f1204, %f1203, %f1200;
	fma.rn.f32 	%f2899, %f1203, %f1204, %f2899;
$L__BB2_164:
	add.s32 	%r146, %r145, %r181;
	mul.wide.u32 	%rd345, %r146, 4;
	add.s64 	%rd346, %rd9, %rd345;
	ld.local.f32 	%f348, [%rd346];
	setp.leu.f32 	%p203, %f348, %f115;
	@%p203 bra 	$L__BB2_166;
	add.s32 	%r459, %r704, 1;
	sub.f32 	%f1205, %f348, %f2892;
	add.f32 	%f2901, %f2901, %f1205;
	mul.f32 	%f1206, %f275, %f1205;
	fma.rn.f32 	%f2900, %f275, %f1206, %f2900;
	cvt.rn.f32.u32 	%f1207, %r459;
	sub.f32 	%f1208, %f1207, %f2882;
	mul.f32 	%f1209, %f1208, %f1205;
	fma.rn.f32 	%f2899, %f1208, %f1209, %f2899;
$L__BB2_166:
	add.s32 	%r147, %r146, %r181;
	mul.wide.u32 	%rd347, %r147, 4;
	add.s64 	%rd348, %rd9, %rd347;
	ld.local.f32 	%f355, [%rd348];
	setp.leu.f32 	%p204, %f355, %f115;
	@%p204 bra 	$L__BB2_168;
	add.s32 	%r460, %r704, 2;
	sub.f32 	%f1210, %f355, %f2892;
	add.f32 	%f2901, %f2901, %f1210;
	mul.f32 	%f1211, %f275, %f1210;
	fma.rn.f32 	%f2900, %f275, %f1211, %f2900;
	cvt.rn.f32.u32 	%f1212, %r460;
	sub.f32 	%f1213, %f1212, %f2882;
	mul.f32 	%f1214, %f1213, %f1210;
	fma.rn.f32 	%f2899, %f1213, %f1214, %f2899;
$L__BB2_168:
	add.s32 	%r461, %r147, %r181;
	mul.wide.u32 	%rd349, %r461, 4;
	add.s64 	%rd350, %rd9, %rd349;
	ld.local.f32 	%f362, [%rd350];
	setp.leu.f32 	%p205, %f362, %f115;
	@%p205 bra 	$L__BB2_170;
	add.s32 	%r462, %r704, 3;
	sub.f32 	%f1215, %f362, %f2892;
	add.f32 	%f2901, %f2901, %f1215;
	mul.f32 	%f1216, %f275, %f1215;
	fma.rn.f32 	%f2900, %f275, %f1216, %f2900;
	cvt.rn.f32.u32 	%f1217, %r462;
	sub.f32 	%f1218, %f1217, %f2882;
	mul.f32 	%f1219, %f1218, %f1215;
	fma.rn.f32 	%f2899, %f1218, %f1219, %f2899;
$L__BB2_170:
	add.s32 	%r704, %r704, 4;
$L__BB2_171:
	setp.eq.s32 	%p206, %r121, 0;
	@%p206 bra 	$L__BB2_181;
	setp.eq.s32 	%p207, %r121, 1;
	@%p207 bra 	$L__BB2_178;
	mad.lo.s32 	%r150, %r704, %r181, %r701;
	mul.wide.u32 	%rd351, %r150, 4;
	add.s64 	%rd352, %rd9, %rd351;
	ld.local.f32 	%f375, [%rd352];
	setp.leu.f32 	%p208, %f375, %f115;
	@%p208 bra 	$L__BB2_175;
	sub.f32 	%f1221, %f375, %f2892;
	add.f32 	%f2901, %f2901, %f1221;
	mul.f32 	%f1222, %f275, %f1221;
	fma.rn.f32 	%f2900, %f275, %f1222, %f2900;
	cvt.rn.f32.u32 	%f1223, %r704;
	sub.f32 	%f1224, %f1223, %f2882;
	mul.f32 	%f1225, %f1224, %f1221;
	fma.rn.f32 	%f2899, %f1224, %f1225, %f2899;
$L__BB2_175:
	add.s32 	%r463, %r150, %r181;
	mul.wide.u32 	%rd353, %r463, 4;
	add.s64 	%rd354, %rd9, %rd353;
	ld.local.f32 	%f382, [%rd354];
	setp.leu.f32 	%p209, %f382, %f115;
	@%p209 bra 	$L__BB2_177;
	add.s32 	%r464, %r704, 1;
	sub.f32 	%f1226, %f382, %f2892;
	add.f32 	%f2901, %f2901, %f1226;
	mul.f32 	%f1227, %f275, %f1226;
	fma.rn.f32 	%f2900, %f275, %f1227, %f2900;
	cvt.rn.f32.u32 	%f1228, %r464;
	sub.f32 	%f1229, %f1228, %f2882;
	mul.f32 	%f1230, %f1229, %f1226;
	fma.rn.f32 	%f2899, %f1229, %f1230, %f2899;
$L__BB2_177:
	add.s32 	%r704, %r704, 2;
$L__BB2_178:
	setp.eq.s32 	%p210, %r123, 0;
	@%p210 bra 	$L__BB2_181;
	mad.lo.s32 	%r465, %r704, %r181, %r701;
	mul.wide.u32 	%rd355, %r465, 4;
	add.s64 	%rd356, %rd9, %rd355;
	ld.local.f32 	%f395, [%rd356];
	setp.leu.f32 	%p211, %f395, %f115;
	@%p211 bra 	$L__BB2_181;
	sub.f32 	%f1231, %f395, %f2892;
	add.f32 	%f2901, %f2901, %f1231;
	mul.f32 	%f1232, %f275, %f1231;
	fma.rn.f32 	%f2900, %f275, %f1232, %f2900;
	cvt.rn.f32.u32 	%f1233, %r704;
	sub.f32 	%f1234, %f1233, %f2882;
	mul.f32 	%f1235, %f1234, %f1231;
	fma.rn.f32 	%f2899, %f1234, %f1235, %f2899;
$L__BB2_181:
	add.s32 	%r701, %r701, 1;
	setp.ne.s32 	%p212, %r701, %r181;
	@%p212 bra 	$L__BB2_141;
$L__BB2_182:
	ld.param.f32 	%f2728, [kernel_MLEFit_z_param_7];
	div.rn.f32 	%f1237, %f2900, %f2901;
	div.rn.f32 	%f1238, %f2899, %f2901;
	sub.f32 	%f405, %f1238, %f1237;
	abs.f32 	%f406, %f2728;
	setp.eq.f32 	%p213, %f2728, 0f3F800000;
	mov.f32 	%f2965, 0f3F800000;
	@%p213 bra 	$L__BB2_187;
	setp.num.f32 	%p214, %f406, %f406;
	@%p214 bra 	$L__BB2_185;
	ld.param.f32 	%f2731, [kernel_MLEFit_z_param_7];
	mov.f32 	%f1294, 0f40000000;
	add.rn.f32 	%f2965, %f2731, %f1294;
	bra.uni 	$L__BB2_187;
$L__BB2_185:
	ld.param.f32 	%f2729, [kernel_MLEFit_z_param_7];
	setp.lt.f32 	%p215, %f406, 0f00800000;
	mul.f32 	%f1239, %f406, 0f4B800000;
	selp.f32 	%f1240, %f1239, %f406, %p215;
	mov.b32 	%r466, %f1240;
	add.s32 	%r467, %r466, -1060439283;
	and.b32  	%r468, %r467, -8388608;
	sub.s32 	%r469, %r466, %r468;
	mov.b32 	%f1241, %r469;
	cvt.rn.f32.s32 	%f1242, %r468;
	selp.f32 	%f1243, 0fC1C00000, 0f00000000, %p215;
	fma.rn.f32 	%f1244, %f1242, 0f34000000, %f1243;
	add.f32 	%f1245, %f1241, 0fBF800000;
	add.f32 	%f1246, %f1241, 0f3F800000;
	rcp.approx.ftz.f32 	%f1247, %f1246;
	add.f32 	%f1248, %f1245, %f1245;
	mul.f32 	%f1249, %f1248, %f1247;
	mul.f32 	%f1250, %f1249, %f1249;
	neg.f32 	%f1251, %f1249;
	sub.f32 	%f1252, %f1245, %f1249;
	add.f32 	%f1253, %f1252, %f1252;
	fma.rn.f32 	%f1254, %f1251, %f1245, %f1253;
	mul.rn.f32 	%f1255, %f1247, %f1254;
	fma.rn.f32 	%f1256, %f1250, 0f3A2C32E4, 0f3B52E7DB;
	fma.rn.f32 	%f1257, %f1256, %f1250, 0f3C93BB73;
	fma.rn.f32 	%f1258, %f1257, %f1250, 0f3DF6384F;
	mul.rn.f32 	%f1259, %f1258, %f1250;
	fma.rn.f32 	%f1260, %f1249, 0f3FB8AA3B, %f1244;
	mul.f32 	%f1261, %f1259, 0f40400000;
	sub.f32 	%f1262, %f1244, %f1260;
	fma.rn.f32 	%f1263, %f1249, 0f3FB8AA3B, %f1262;
	fma.rn.f32 	%f1264, %f1255, 0f3FB8AA3B, %f1263;
	fma.rn.f32 	%f1265, %f1249, 0f32A55E34, %f1264;
	fma.rn.f32 	%f1266, %f1261, %f1255, %f1265;
	fma.rn.f32 	%f1267, %f1259, %f1249, %f1266;
	add.rn.f32 	%f1268, %f1260, %f1267;
	mov.f32 	%f1269, 0f40000000;
	mul.rn.f32 	%f1270, %f1268, %f1269;
	cvt.rni.f32.f32 	%f1271, %f1270;
	sub.f32 	%f1272, %f1270, %f1271;
	neg.f32 	%f1273, %f1270;
	fma.rn.f32 	%f1274, %f1268, 0f40000000, %f1273;
	neg.f32 	%f1275, %f1260;
	add.rn.f32 	%f1276, %f1268, %f1275;
	neg.f32 	%f1277, %f1276;
	add.rn.f32 	%f1278, %f1267, %f1277;
	fma.rn.f32 	%f1279, %f1278, 0f40000000, %f1274;
	add.f32 	%f1280, %f1272, %f1279;
	setp.gt.f32 	%p216, %f1271, 0f00000000;
	selp.b32 	%r470, 0, -2097152000, %p216;
	setp.neu.f32 	%p217, %f2729, 0f00000000;
	setp.neu.f32 	%p218, %f406, 0f7F800000;
	setp.lt.f32 	%p219, %f1270, 0f00000000;
	selp.f32 	%f1281, 0f00000000, 0f7F800000, %p219;
	abs.f32 	%f1282, %f1270;
	setp.gt.f32 	%p220, %f1282, 0f43180000;
	cvt.rzi.s32.f32 	%r471, %f1271;
	shl.b32 	%r472, %r471, 23;
	sub.s32 	%r473, %r472, %r470;
	mov.b32 	%f1283, %r473;
	add.s32 	%r474, %r470, 2130706432;
	mov.b32 	%f1284, %r474;
	fma.rn.f32 	%f1285, %f1280, 0f391FCB8E, 0f3AAF85ED;
	fma.rn.f32 	%f1286, %f1285, %f1280, 0f3C1D9856;
	fma.rn.f32 	%f1287, %f1286, %f1280, 0f3D6357BB;
	fma.rn.f32 	%f1288, %f1287, %f1280, 0f3E75FDEC;
	fma.rn.f32 	%f1289, %f1288, %f1280, 0f3F317218;
	fma.rn.f32 	%f1290, %f1289, %f1280, 0f3F800000;
	mul.f32 	%f1291, %f1290, %f1284;
	mul.f32 	%f1292, %f1291, %f1283;
	selp.f32 	%f2965, %f1281, %f1292, %p220;
	and.pred  	%p221, %p217, %p218;
	@%p221 bra 	$L__BB2_187;
	ld.param.f32 	%f2730, [kernel_MLEFit_z_param_7];
	add.f32 	%f1293, %f2730, %f2730;
	mov.b32 	%r475, %f1293;
	and.b32  	%r476, %r475, 2147483647;
	mov.b32 	%f2965, %r476;
$L__BB2_187:
	ld.param.u32 	%r664, [kernel_MLEFit_z_param_10];
	ld.param.f32 	%f2736, [kernel_MLEFit_z_param_8];
	ld.param.f32 	%f2725, [kernel_MLEFit_z_param_6];
	ld.param.f32 	%f2714, [kernel_MLEFit_z_param_1];
	mul.f32 	%f1295, %f405, %f2965;
	mul.f32 	%f1296, %f2725, 0f40800000;
	mul.f32 	%f1297, %f2714, %f1296;
	mul.f32 	%f1298, %f1297, %f2736;
	rcp.rn.f32 	%f1299, %f1298;
	mul.f32 	%f2966, %f1299, %f1295;
	setp.lt.s32 	%p222, %r664, 1;
	@%p222 bra 	$L__BB2_203;
	ld.param.f32 	%f2732, [kernel_MLEFit_z_param_7];
	mul.f32 	%f1300, %f2732, %f2732;
	mov.f32 	%f1301, 0f40000000;
	div.rn.f32 	%f412, %f1301, %f1300;
	mov.f64 	%fd218, 0d4000000000000000;
	{
	.reg .b32 %temp; 
	mov.b64 	{%temp, %r154}, %fd218;
	}
	and.b32  	%r155, %r154, 2146435072;
	setp.lt.s32 	%p223, %r154, 0;
	selp.b32 	%r156, 0, 2146435072, %p223;
	or.b32  	%r157, %r156, -2147483648;
	mov.b32 	%r706, 0;
$L__BB2_189:
	setp.gt.s32 	%p224, %r181, 0;
	mov.f32 	%f2986, 0f00000000;
	mov.f32 	%f2987, %f2986;
	mov.f32 	%f2988, %f2986;
	mov.f32 	%f2989, %f2986;
	mov.f32 	%f2990, %f2986;
	mov.f32 	%f2991, %f2986;
	mov.f32 	%f2992, %f2986;
	mov.f32 	%f2993, %f2986;
	mov.f32 	%f2994, %f2986;
	mov.f32 	%f2995, %f2986;
	@%p224 bra 	$L__BB2_190;
	bra.uni 	$L__BB2_248;
$L__BB2_190:
	ld.param.f32 	%f2737, [kernel_MLEFit_z_param_8];
	ld.param.f32 	%f2733, [kernel_MLEFit_z_param_7];
	ld.param.f32 	%f2726, [kernel_MLEFit_z_param_6];
	ld.param.f32 	%f2723, [kernel_MLEFit_z_param_5];
	ld.param.f32 	%f2721, [kernel_MLEFit_z_param_4];
	ld.param.f32 	%f2719, [kernel_MLEFit_z_param_3];
	ld.param.f32 	%f2717, [kernel_MLEFit_z_param_2];
	ld.param.f32 	%f2715, [kernel_MLEFit_z_param_1];
	sub.f32 	%f1304, %f2966, %f2726;
	div.rn.f32 	%f1305, %f1304, %f2733;
	lg2.approx.f32 	%f1306, %f1305;
	add.f32 	%f1307, %f1306, %f1306;
	ex2.approx.f32 	%f1308, %f1307;
	add.f32 	%f1309, %f1308, 0f3F800000;
	mul.f32 	%f1310, %f1306, 0f40400000;
	ex2.approx.f32 	%f1311, %f1310;
	fma.rn.f32 	%f1312, %f2717, %f1311, %f1309;
	mul.f32 	%f1313, %f1306, 0f40800000;
	ex2.approx.f32 	%f1314, %f1313;
	fma.rn.f32 	%f1315, %f2721, %f1314, %f1312;
	add.f32 	%f1316, %f2726, %f2966;
	div.rn.f32 	%f1317, %f1316, %f2733;
	lg2.approx.f32 	%f1318, %f1317;
	add.f32 	%f1319, %f1318, %f1318;
	ex2.approx.f32 	%f1320, %f1319;
	add.f32 	%f1321, %f1320, 0f3F800000;
	mul.f32 	%f1322, %f1318, 0f40400000;
	ex2.approx.f32 	%f1323, %f1322;
	fma.rn.f32 	%f1324, %f2719, %f1323, %f1321;
	mul.f32 	%f1325, %f1318, 0f40800000;
	ex2.approx.f32 	%f1326, %f1325;
	fma.rn.f32 	%f1327, %f2723, %f1326, %f1324;
	sqrt.rn.f32 	%f1328, %f1315;
	mul.f32 	%f433, %f2715, %f1328;
	sqrt.rn.f32 	%f1329, %f1327;
	mul.f32 	%f434, %f2737, %f1329;
	mov.f32 	%f1330, 0f3F000000;
	div.rn.f32 	%f1331, %f1330, %f433;
	div.rn.f32 	%f1332, %f1331, %f433;
	sqrt.rn.f32 	%f435, %f1332;
	div.rn.f32 	%f1333, %f1330, %f434;
	div.rn.f32 	%f1334, %f1333, %f434;
	sqrt.rn.f32 	%f436, %f1334;
	div.rn.f32 	%f1335, %f2968, 0fC0206C99;
	div.rn.f32 	%f437, %f1335, %f433;
	lg2.approx.f32 	%f1336, %f433;
	mul.f32 	%f1337, %f1336, 0f40400000;
	ex2.approx.f32 	%f1338, %f1337;
	div.rn.f32 	%f438, %f1335, %f1338;
	div.rn.f32 	%f439, %f1335, %f434;
	lg2.approx.f32 	%f1339, %f434;
	mul.f32 	%f1340, %f1339, 0f40400000;
	ex2.approx.f32 	%f1341, %f1340;
	div.rn.f32 	%f440, %f1335, %f1341;
	div.rn.f32 	%f441, %f437, %f433;
	mov.f32 	%f1342, 0fC0000000;
	div.rn.f32 	%f442, %f1342, %f433;
	div.rn.f32 	%f1343, %f2968, 0f40206C99;
	mul.f32 	%f1344, %f1336, 0f40A00000;
	ex2.approx.f32 	%f1345, %f1344;
	div.rn.f32 	%f443, %f1343, %f1345;
	div.rn.f32 	%f444, %f439, %f434;
	div.rn.f32 	%f445, %f1342, %f434;
	mul.f32 	%f1346, %f1339, 0f40A00000;
	ex2.approx.f32 	%f1347, %f1346;
	div.rn.f32 	%f446, %f1343, %f1347;
	mul.f32 	%f1348, %f2715, 0f3F000000;
	div.rn.f32 	%f1349, %f1348, %f1328;
	mul.f32 	%f1350, %f2737, 0f3F000000;
	div.rn.f32 	%f1351, %f1350, %f1329;
	add.f32 	%f1352, %f1304, %f1304;
	mul.f32 	%f1353, %f2733, %f2733;
	div.rn.f32 	%f1354, %f1352, %f1353;
	lg2.approx.f32 	%f1355, %f1304;
	add.f32 	%f1356, %f1355, %f1355;
	ex2.approx.f32 	%f1357, %f1356;
	mul.f32 	%f1358, %f2717, 0f40400000;
	mul.f32 	%f1359, %f1358, %f1357;
	mul.f32 	%f1360, %f2733, %f1353;
	div.rn.f32 	%f1361, %f1359, %f1360;
	add.f32 	%f1362, %f1354, %f1361;
	mul.f32 	%f1363, %f1355, 0f40400000;
	ex2.approx.f32 	%f1364, %f1363;
	mul.f32 	%f1365, %f2721, 0f40800000;
	mul.f32 	%f1366, %f1365, %f1364;
	lg2.approx.f32 	%f1367, %f2733;
	mul.f32 	%f1368, %f1367, 0f40800000;
	ex2.approx.f32 	%f1369, %f1368;
	div.rn.f32 	%f1370, %f1366, %f1369;
	add.f32 	%f1371, %f1362, %f1370;
	mul.f32 	%f447, %f1349, %f1371;
	add.f32 	%f1372, %f1316, %f1316;
	div.rn.f32 	%f1373, %f1372, %f1353;
	lg2.approx.f32 	%f1374, %f1316;
	add.f32 	%f1375, %f1374, %f1374;
	ex2.approx.f32 	%f1376, %f1375;
	mul.f32 	%f1377, %f2719, 0f40400000;
	mul.f32 	%f1378, %f1377, %f1376;
	div.rn.f32 	%f1379, %f1378, %f1360;
	add.f32 	%f1380, %f1373, %f1379;
	mul.f32 	%f1381, %f1374, 0f40400000;
	ex2.approx.f32 	%f1382, %f1381;
	mul.f32 	%f1383, %f2723, 0f40800000;
	mul.f32 	%f1384, %f1383, %f1382;
	div.rn.f32 	%f1385, %f1384, %f1369;
	add.f32 	%f1386, %f1380, %f1385;
	mul.f32 	%f448, %f1351, %f1386;
	lg2.approx.f32 	%f1387, %f1315;
	mul.f32 	%f1388, %f1387, 0f3FC00000;
	ex2.approx.f32 	%f1389, %f1388;
	mul.f32 	%f1390, %f2715, 0f3E800000;
	div.rn.f32 	%f1391, %f1390, %f1389;
	lg2.approx.f32 	%f1392, %f1327;
	mul.f32 	%f1393, %f1392, 0f3FC00000;
	ex2.approx.f32 	%f1394, %f1393;
	mul.f32 	%f1395, %f2737, 0f3E800000;
	div.rn.f32 	%f1396, %f1395, %f1394;
	lg2.approx.f32 	%f1397, %f1371;
	add.f32 	%f1398, %f1397, %f1397;
	ex2.approx.f32 	%f1399, %f1398;
	mul.f32 	%f1400, %f1391, %f1399;
	mul.f32 	%f1401, %f2717, 0f40C00000;
	mul.f32 	%f1402, %f1401, %f1304;
	div.rn.f32 	%f1403, %f1402, %f1360;
	add.f32 	%f1404, %f412, %f1403;
	mul.f32 	%f1405, %f2721, 0f41400000;
	mul.f32 	%f1406, %f1405, %f1357;
	div.rn.f32 	%f1407, %f1406, %f1369;
	add.f32 	%f1408, %f1404, %f1407;
	mul.f32 	%f1409, %f1349, %f1408;
	sub.f32 	%f449, %f1409, %f1400;
	lg2.approx.f32 	%f1410, %f1386;
	add.f32 	%f1411, %f1410, %f1410;
	ex2.approx.f32 	%f1412, %f1411;
	mul.f32 	%f1413, %f1396, %f1412;
	mul.f32 	%f1414, %f2719, 0f40C00000;
	mul.f32 	%f1415, %f1414, %f1316;
	div.rn.f32 	%f1416, %f1415, %f1360;
	add.f32 	%f1417, %f412, %f1416;
	mul.f32 	%f1418, %f2723, 0f41400000;
	mul.f32 	%f1419, %f1418, %f1376;
	div.rn.f32 	%f1420, %f1419, %f1369;
	add.f32 	%f1421, %f1417, %f1420;
	mul.f32 	%f1422, %f1351, %f1421;
	sub.f32 	%f450, %f1422, %f1413;
	mul.f32 	%f451, %f447, %f447;
	mov.b32 	%r707, 0;
	mov.f32 	%f2986, 0f00000000;
	mov.f32 	%f2987, %f2986;
	mov.f32 	%f2988, %f2986;
	mov.f32 	%f2989, %f2986;
	mov.f32 	%f2990, %f2986;
	mov.f32 	%f2991, %f2986;
	mov.f32 	%f2992, %f2986;
	mov.f32 	%f2993, %f2986;
	mov.f32 	%f2994, %f2986;
	mov.f32 	%f2995, %f2986;
$L__BB2_191:
	cvt.rn.f32.u32 	%f1423, %r707;
	sub.f32 	%f1424, %f1423, %f2970;
	add.f32 	%f1425, %f1424, 0f3F000000;
	mul.f32 	%f462, %f435, %f1425;
	abs.f32 	%f463, %f462;
	setp.ge.f32 	%p225, %f463, 0f3F8060FE;
	mul.f32 	%f1426, %f462, %f462;
	selp.f32 	%f1427, %f463, %f1426, %p225;
	selp.f32 	%f1428, 0f38EB4C3A, 0f38B1E96A, %p225;
	selp.f32 	%f1429, 0fBAAE005B, 0fBA574D20, %p225;
	fma.rn.f32 	%f1430, %f1428, %f1427, %f1429;
	selp.f32 	%f1431, 0f3C09919F, 0f3BAAD5EA, %p225;
	fma.rn.f32 	%f1432, %f1430, %f1427, %f1431;
	selp.f32 	%f1433, 0fBD24D99A, 0fBCDC1BE7, %p225;
	fma.rn.f32 	%f1434, %f1432, %f1427, %f1433;
	selp.f32 	%f1435, 0f3E235519, 0f3DE718AF, %p225;
	fma.rn.f32 	%f1436, %f1434, %f1427, %f1435;
	selp.f32 	%f1437, 0f3F69B4F9, 0fBEC093AC, %p225;
	fma.rn.f32 	%f1438, %f1436, %f1427, %f1437;
	selp.f32 	%f1439, 0f3F210A14, 0f3E0375D3, %p225;
	fma.rn.f32 	%f1440, %f1438, %f1427, %f1439;
	neg.f32 	%f1441, %f1427;
	selp.f32 	%f1442, %f1441, %f462, %p225;
	fma.rn.f32 	%f464, %f1440, %f1442, %f1442;
	add.f32 	%f1443, %f1424, 0fBF000000;
	mul.f32 	%f465, %f435, %f1443;
	abs.f32 	%f466, %f465;
	setp.ge.f32 	%p226, %f466, 0f3F8060FE;
	mul.f32 	%f1444, %f465, %f465;
	selp.f32 	%f1445, %f466, %f1444, %p226;
	selp.f32 	%f1446, 0f38EB4C3A, 0f38B1E96A, %p226;
	selp.f32 	%f1447, 0fBAAE005B, 0fBA574D20, %p226;
	fma.rn.f32 	%f1448, %f1446, %f1445, %f1447;
	selp.f32 	%f1449, 0f3C09919F, 0f3BAAD5EA, %p226;
	fma.rn.f32 	%f1450, %f1448, %f1445, %f1449;
	selp.f32 	%f1451, 0fBD24D99A, 0fBCDC1BE7, %p226;
	fma.rn.f32 	%f1452, %f1450, %f1445, %f1451;
	selp.f32 	%f1453, 0f3E235519, 0f3DE718AF, %p226;
	fma.rn.f32 	%f1454, %f1452, %f1445, %f1453;
	selp.f32 	%f1455, 0f3F69B4F9, 0fBEC093AC, %p226;
	fma.rn.f32 	%f1456, %f1454, %f1445, %f1455;
	selp.f32 	%f1457, 0f3F210A14, 0f3E0375D3, %p226;
	fma.rn.f32 	%f1458, %f1456, %f1445, %f1457;
	neg.f32 	%f1459, %f1445;
	selp.f32 	%f1460, %f1459, %f465, %p226;
	fma.rn.f32 	%f467, %f1458, %f1460, %f1460;
	add.f32 	%f1461, %f1423, 0f3F000000;
	sub.f32 	%f1462, %f1461, %f2970;
	div.rn.f32 	%f1463, %f1462, %f433;
	lg2.approx.f32 	%f1464, %f1463;
	add.f32 	%f1465, %f1464, %f1464;
	ex2.approx.f32 	%f1466, %f1465;
	mul.f32 	%f1467, %f1466, 0fBF000000;
	fma.rn.f32 	%f1468, %f1467, 0f3BBB989D, 0f3F000000;
	cvt.sat.f32.f32 	%f1469, %f1468;
	mov.f32 	%f1470, 0f4B400001;
	mov.f32 	%f1471, 0f437C0000;
	fma.rm.f32 	%f1472, %f1469, %f1471, %f1470;
	add.f32 	%f1473, %f1472, 0fCB40007F;
	neg.f32 	%f1474, %f1473;
	fma.rn.f32 	%f1475, %f1467, 0f3FB8AA3B, %f1474;
	fma.rn.f32 	%f1476, %f1467, 0f32A57060, %f1475;
	mov.b32 	%r480, %f1472;
	shl.b32 	%r481, %r480, 23;
	mov.b32 	%f1477, %r481;
	ex2.approx.ftz.f32 	%f1478, %f1476;
	mul.f32 	%f1479, %f1478, %f1477;
	add.f32 	%f1480, %f1423, 0fBF000000;
	sub.f32 	%f1481, %f1480, %f2970;
	div.rn.f32 	%f1482, %f1481, %f433;
	lg2.approx.f32 	%f1483, %f1482;
	add.f32 	%f1484, %f1483, %f1483;
	ex2.approx.f32 	%f1485, %f1484;
	mul.f32 	%f1486, %f1485, 0fBF000000;
	fma.rn.f32 	%f1487, %f1486, 0f3BBB989D, 0f3F000000;
	cvt.sat.f32.f32 	%f1488, %f1487;
	fma.rm.f32 	%f1489, %f1488, %f1471, %f1470;
	add.f32 	%f1490, %f1489, 0fCB40007F;
	neg.f32 	%f1491, %f1490;
	fma.rn.f32 	%f1492, %f1486, 0f3FB8AA3B, %f1491;
	fma.rn.f32 	%f1493, %f1486, 0f32A57060, %f1492;
	mov.b32 	%r482, %f1489;
	shl.b32 	%r483, %r482, 23;
	mov.b32 	%f1494, %r483;
	ex2.approx.ftz.f32 	%f1495, %f1493;
	mul.f32 	%f1496, %f1495, %f1494;
	sub.f32 	%f1497, %f1479, %f1496;
	mul.f32 	%f468, %f437, %f1497;
	mul.f32 	%f1498, %f1462, %f1479;
	mul.f32 	%f1499, %f1481, %f1496;
	sub.f32 	%f1500, %f1498, %f1499;
	mul.f32 	%f469, %f438, %f1500;
	abs.f32 	%f1501, %f1463;
	setp.lt.f32 	%p227, %f1501, 0f00800000;
	mul.f32 	%f1503, %f1501, 0f4B800000;
	selp.f32 	%f1504, %f1503, %f1501, %p227;
	selp.f32 	%f1505, 0fC1C00000, 0f00000000, %p227;
	mov.b32 	%r484, %f1504;
	add.s32 	%r485, %r484, -1060439283;
	and.b32  	%r486, %r485, -8388608;
	sub.s32 	%r487, %r484, %r486;
	mov.b32 	%f1506, %r487;
	cvt.rn.f32.s32 	%f1507, %r486;
	fma.rn.f32 	%f1508, %f1507, 0f34000000, %f1505;
	add.f32 	%f1509, %f1506, 0fBF800000;
	add.f32 	%f1510, %f1506, 0f3F800000;
	rcp.approx.ftz.f32 	%f1511, %f1510;
	add.f32 	%f1512, %f1509, %f1509;
	mul.f32 	%f1513, %f1512, %f1511;
	mul.f32 	%f1514, %f1513, %f1513;
	sub.f32 	%f1515, %f1509, %f1513;
	add.f32 	%f1516, %f1515, %f1515;
	neg.f32 	%f1517, %f1513;
	fma.rn.f32 	%f1518, %f1517, %f1509, %f1516;
	mul.rn.f32 	%f1519, %f1511, %f1518;
	fma.rn.f32 	%f1520, %f1514, 0f3A2C32E4, 0f3B52E7DB;
	fma.rn.f32 	%f1521, %f1520, %f1514, 0f3C93BB73;
	fma.rn.f32 	%f1522, %f1521, %f1514, 0f3DF6384F;
	mul.rn.f32 	%f1523, %f1522, %f1514;
	fma.rn.f32 	%f1524, %f1513, 0f3FB8AA3B, %f1508;
	sub.f32 	%f1525, %f1508, %f1524;
	fma.rn.f32 	%f1526, %f1513, 0f3FB8AA3B, %f1525;
	fma.rn.f32 	%f1527, %f1519, 0f3FB8AA3B, %f1526;
	fma.rn.f32 	%f1528, %f1513, 0f32A55E34, %f1527;
	mul.f32 	%f1529, %f1523, 0f40400000;
	fma.rn.f32 	%f1530, %f1529, %f1519, %f1528;
	fma.rn.f32 	%f1531, %f1523, %f1513, %f1530;
	add.rn.f32 	%f1532, %f1524, %f1531;
	neg.f32 	%f1533, %f1524;
	add.rn.f32 	%f1534, %f1532, %f1533;
	neg.f32 	%f1535, %f1534;
	add.rn.f32 	%f1536, %f1531, %f1535;
	mov.f32 	%f1537, 0f40000000;
	mul.rn.f32 	%f1538, %f1532, %f1537;
	neg.f32 	%f1539, %f1538;
	fma.rn.f32 	%f1540, %f1532, 0f40000000, %f1539;
	fma.rn.f32 	%f1541, %f1536, 0f40000000, %f1540;
	cvt.rni.f32.f32 	%f1542, %f1538;
	sub.f32 	%f1543, %f1538, %f1542;
	add.f32 	%f1544, %f1543, %f1541;
	fma.rn.f32 	%f1545, %f1544, 0f391FCB8E, 0f3AAF85ED;
	fma.rn.f32 	%f1546, %f1545, %f1544, 0f3C1D9856;
	fma.rn.f32 	%f1547, %f1546, %f1544, 0f3D6357BB;
	fma.rn.f32 	%f1548, %f1547, %f1544, 0f3E75FDEC;
	fma.rn.f32 	%f1549, %f1548, %f1544, 0f3F317218;
	fma.rn.f32 	%f1550, %f1549, %f1544, 0f3F800000;
	cvt.rzi.s32.f32 	%r488, %f1542;
	setp.gt.f32 	%p228, %f1542, 0f00000000;
	selp.b32 	%r489, 0, -2097152000, %p228;
	add.s32 	%r490, %r489, 2130706432;
	mov.b32 	%f1551, %r490;
	mul.f32 	%f1552, %f1550, %f1551;
	shl.b32 	%r491, %r488, 23;
	sub.s32 	%r492, %r491, %r489;
	mov.b32 	%f1553, %r492;
	mul.f32 	%f1554, %f1552, %f1553;
	abs.f32 	%f1555, %f1538;
	setp.gt.f32 	%p229, %f1555, 0f43180000;
	setp.lt.f32 	%p230, %f1538, 0f00000000;
	selp.f32 	%f1556, 0f00000000, 0f7F800000, %p230;
	selp.f32 	%f1557, %f1556, %f1554, %p229;
	setp.eq.f32 	%p231, %f1463, 0f3F800000;
	setp.nan.f32 	%p232, %f1501, %f1501;
	setp.eq.f32 	%p233, %f1463, 0f00000000;
	setp.eq.f32 	%p234, %f1501, 0f7F800000;
	add.f32 	%f1558, %f1463, %f1463;
	mov.b32 	%r493, %f1558;
	and.b32  	%r494, %r493, 2147483647;
	mov.b32 	%f1559, %r494;
	add.rn.f32 	%f1560, %f1463, %f1537;
	abs.f32 	%f1561, %f1482;
	setp.lt.f32 	%p235, %f1561, 0f00800000;
	mul.f32 	%f1563, %f1561, 0f4B800000;
	selp.f32 	%f1564, %f1563, %f1561, %p235;
	selp.f32 	%f1565, 0fC1C00000, 0f00000000, %p235;
	mov.b32 	%r495, %f1564;
	add.s32 	%r496, %r495, -1060439283;
	and.b32  	%r497, %r496, -8388608;
	sub.s32 	%r498, %r495, %r497;
	mov.b32 	%f1566, %r498;
	cvt.rn.f32.s32 	%f1567, %r497;
	fma.rn.f32 	%f1568, %f1567, 0f34000000, %f1565;
	add.f32 	%f1569, %f1566, 0fBF800000;
	add.f32 	%f1570, %f1566, 0f3F800000;
	rcp.approx.ftz.f32 	%f1571, %f1570;
	add.f32 	%f1572, %f1569, %f1569;
	mul.f32 	%f1573, %f1572, %f1571;
	mul.f32 	%f1574, %f1573, %f1573;
	sub.f32 	%f1575, %f1569, %f1573;
	add.f32 	%f1576, %f1575, %f1575;
	neg.f32 	%f1577, %f1573;
	fma.rn.f32 	%f1578, %f1577, %f1569, %f1576;
	mul.rn.f32 	%f1579, %f1571, %f1578;
	fma.rn.f32 	%f1580, %f1574, 0f3A2C32E4, 0f3B52E7DB;
	fma.rn.f32 	%f1581, %f1580, %f1574, 0f3C93BB73;
	fma.rn.f32 	%f1582, %f1581, %f1574, 0f3DF6384F;
	mul.rn.f32 	%f1583, %f1582, %f1574;
	fma.rn.f32 	%f1584, %f1573, 0f3FB8AA3B, %f1568;
	sub.f32 	%f1585, %f1568, %f1584;
	fma.rn.f32 	%f1586, %f1573, 0f3FB8AA3B, %f1585;
	fma.rn.f32 	%f1587, %f1579, 0f3FB8AA3B, %f1586;
	fma.rn.f32 	%f1588, %f1573, 0f32A55E34, %f1587;
	mul.f32 	%f1589, %f1583, 0f40400000;
	fma.rn.f32 	%f1590, %f1589, %f1579, %f1588;
	fma.rn.f32 	%f1591, %f1583, %f1573, %f1590;
	add.rn.f32 	%f1592, %f1584, %f1591;
	neg.f32 	%f1593, %f1584;
	add.rn.f32 	%f1594, %f1592, %f1593;
	neg.f32 	%f1595, %f1594;
	add.rn.f32 	%f1596, %f1591, %f1595;
	mul.rn.f32 	%f1597, %f1592, %f1537;
	neg.f32 	%f1598, %f1597;
	fma.rn.f32 	%f1599, %f1592, 0f40000000, %f1598;
	fma.rn.f32 	%f1600, %f1596, 0f40000000, %f1599;
	cvt.rni.f32.f32 	%f1601, %f1597;
	sub.f32 	%f1602, %f1597, %f1601;
	add.f32 	%f1603, %f1602, %f1600;
	fma.rn.f32 	%f1604, %f1603, 0f391FCB8E, 0f3AAF85ED;
	fma.rn.f32 	%f1605, %f1604, %f1603, 0f3C1D9856;
	fma.rn.f32 	%f1606, %f1605, %f1603, 0f3D6357BB;
	fma.rn.f32 	%f1607, %f1606, %f1603, 0f3E75FDEC;
	fma.rn.f32 	%f1608, %f1607, %f1603, 0f3F317218;
	fma.rn.f32 	%f1609, %f1608, %f1603, 0f3F800000;
	cvt.rzi.s32.f32 	%r499, %f1601;
	setp.gt.f32 	%p236, %f1601, 0f00000000;
	selp.b32 	%r500, 0, -2097152000, %p236;
	add.s32 	%r501, %r500, 2130706432;
	mov.b32 	%f1610, %r501;
	mul.f32 	%f1611, %f1609, %f1610;
	shl.b32 	%r502, %r499, 23;
	sub.s32 	%r503, %r502, %r500;
	mov.b32 	%f1612, %r503;
	mul.f32 	%f1613, %f1611, %f1612;
	abs.f32 	%f1614, %f1597;
	setp.gt.f32 	%p237, %f1614, 0f43180000;
	setp.lt.f32 	%p238, %f1597, 0f00000000;
	selp.f32 	%f1615, 0f00000000, 0f7F800000, %p238;
	selp.f32 	%f1616, %f1615, %f1613, %p237;
	setp.eq.f32 	%p239, %f1482, 0f3F800000;
	setp.nan.f32 	%p240, %f1561, %f1561;
	setp.eq.f32 	%p241, %f1482, 0f00000000;
	setp.eq.f32 	%p242, %f1561, 0f7F800000;
	add.f32 	%f1617, %f1482, %f1482;
	mov.b32 	%r504, %f1617;
	and.b32  	%r505, %r504, 2147483647;
	mov.b32 	%f1618, %r505;
	add.rn.f32 	%f1619, %f1482, %f1537;
	lg2.approx.f32 	%f1620, %f1425;
	mul.f32 	%f1621, %f1620, 0f40400000;
	ex2.approx.f32 	%f1622, %f1621;
	lg2.approx.f32 	%f1623, %f1443;
	mul.f32 	%f1624, %f1623, 0f40400000;
	ex2.approx.f32 	%f1625, %f1624;
	selp.f32 	%f1626, %f1559, %f1557, %p234;
	selp.f32 	%f1627, %f1559, %f1626, %p233;
	selp.f32 	%f1628, %f1560, %f1627, %p232;
	mul.f32 	%f1629, %f1628, 0fBF000000;
	selp.f32 	%f1630, 0fBF000000, %f1629, %p231;
	fma.rn.f32 	%f1631, %f1630, 0f3BBB989D, 0f3F000000;
	cvt.sat.f32.f32 	%f1632, %f1631;
	fma.rm.f32 	%f1633, %f1632, %f1471, %f1470;
	add.f32 	%f1634, %f1633, 0fCB40007F;
	neg.f32 	%f1635, %f1634;
	fma.rn.f32 	%f1636, %f1630, 0f3FB8AA3B, %f1635;
	fma.rn.f32 	%f1637, %f1630, 0f32A57060, %f1636;
	mov.b32 	%r506, %f1633;
	shl.b32 	%r507, %r506, 23;
	mov.b32 	%f1638, %r507;
	ex2.approx.ftz.f32 	%f1639, %f1637;
	mul.f32 	%f1640, %f1639, %f1638;
	selp.f32 	%f1641, %f1618, %f1616, %p242;
	selp.f32 	%f1642, %f1618, %f1641, %p241;
	selp.f32 	%f1643, %f1619, %f1642, %p240;
	mul.f32 	%f1644, %f1643, 0fBF000000;
	selp.f32 	%f1645, 0fBF000000, %f1644, %p239;
	fma.rn.f32 	%f1646, %f1645, 0f3BBB989D, 0f3F000000;
	cvt.sat.f32.f32 	%f1647, %f1646;
	fma.rm.f32 	%f1648, %f1647, %f1471, %f1470;
	add.f32 	%f1649, %f1648, 0fCB40007F;
	neg.f32 	%f1650, %f1649;
	fma.rn.f32 	%f1651, %f1645, 0f3FB8AA3B, %f1650;
	fma.rn.f32 	%f1652, %f1645, 0f32A57060, %f1651;
	mov.b32 	%r508, %f1648;
	shl.b32 	%r509, %r508, 23;
	mov.b32 	%f1653, %r509;
	ex2.approx.ftz.f32 	%f1654, %f1652;
	mul.f32 	%f1655, %f1654, %f1653;
	mul.f32 	%f1656, %f1425, %f1640;
	mul.f32 	%f1657, %f1443, %f1655;
	sub.f32 	%f1658, %f1656, %f1657;
	mul.f32 	%f470, %f441, %f1658;
	mul.f32 	%f1659, %f1640, %f1622;
	mul.f32 	%f1660, %f1625, %f1655;
	sub.f32 	%f1661, %f1659, %f1660;
	mul.f32 	%f471, %f443, %f1661;
	mov.b32 	%r708, 0;
$L__BB2_192:
	setp.ltu.f32 	%p243, %f463, 0f3F8060FE;
	mov.f32 	%f2996, %f464;
	@%p243 bra 	$L__BB2_194;
	ex2.approx.ftz.f32 	%f1662, %f464;
	mov.f32 	%f1663, 0f3F800000;
	sub.f32 	%f1664, %f1663, %f1662;
	copysign.f32 	%f2996, %f462, %f1664;
$L__BB2_194:
	setp.ltu.f32 	%p244, %f466, 0f3F8060FE;
	mov.f32 	%f2997, %f467;
	@%p244 bra 	$L__BB2_196;
	ex2.approx.ftz.f32 	%f1665, %f467;
	mov.f32 	%f1666, 0f3F800000;
	sub.f32 	%f1667, %f1666, %f1665;
	copysign.f32 	%f2997, %f465, %f1667;
$L__BB2_196:
	sub.f32 	%f1668, %f2996, %f2997;
	mul.f32 	%f486, %f1668, 0f3F000000;
	cvt.rn.f32.u32 	%f487, %r708;
	sub.f32 	%f488, %f487, %f2969;
	add.f32 	%f489, %f488, 0f3F000000;
	mul.f32 	%f490, %f436, %f489;
	abs.f32 	%f1669, %f490;
	setp.ltu.f32 	%p245, %f1669, 0f3F8060FE;
	setp.ge.f32 	%p246, %f1669, 0f3F8060FE;
	mul.f32 	%f1670, %f490, %f490;
	selp.f32 	%f1671, %f1669, %f1670, %p246;
	selp.f32 	%f1672, 0f38EB4C3A, 0f38B1E96A, %p246;
	selp.f32 	%f1673, 0fBAAE005B, 0fBA574D20, %p246;
	fma.rn.f32 	%f1674, %f1672, %f1671, %f1673;
	selp.f32 	%f1675, 0f3C09919F, 0f3BAAD5EA, %p246;
	fma.rn.f32 	%f1676, %f1674, %f1671, %f1675;
	selp.f32 	%f1677, 0fBD24D99A, 0fBCDC1BE7, %p246;
	fma.rn.f32 	%f1678, %f1676, %f1671, %f1677;
	selp.f32 	%f1679, 0f3E235519, 0f3DE718AF, %p246;
	fma.rn.f32 	%f1680, %f1678, %f1671, %f1679;
	selp.f32 	%f1681, 0f3F69B4F9, 0fBEC093AC, %p246;
	fma.rn.f32 	%f1682, %f1680, %f1671, %f1681;
	selp.f32 	%f1683, 0f3F210A14, 0f3E0375D3, %p246;
	fma.rn.f32 	%f1684, %f1682, %f1671, %f1683;
	neg.f32 	%f1685, %f1671;
	selp.f32 	%f1686, %f1685, %f490, %p246;
	fma.rn.f32 	%f2998, %f1684, %f1686, %f1686;
	@%p245 bra 	$L__BB2_198;
	ex2.approx.ftz.f32 	%f1687, %f2998;
	mov.f32 	%f1688, 0f3F800000;
	sub.f32 	%f1689, %f1688, %f1687;
	copysign.f32 	%f2998, %f490, %f1689;
$L__BB2_198:
	add.f32 	%f494, %f488, 0fBF000000;
	mul.f32 	%f495, %f436, %f494;
	abs.f32 	%f1690, %f495;
	setp.ltu.f32 	%p247, %f1690, 0f3F8060FE;
	setp.ge.f32 	%p248, %f1690, 0f3F8060FE;
	mul.f32 	%f1691, %f495, %f495;
	selp.f32 	%f1692, %f1690, %f1691, %p248;
	selp.f32 	%f1693, 0f38EB4C3A, 0f38B1E96A, %p248;
	selp.f32 	%f1694, 0fBAAE005B, 0fBA574D20, %p248;
	fma.rn.f32 	%f1695, %f1693, %f1692, %f1694;
	selp.f32 	%f1696, 0f3C09919F, 0f3BAAD5EA, %p248;
	fma.rn.f32 	%f1697, %f1695, %f1692, %f1696;
	selp.f32 	%f1698, 0fBD24D99A, 0fBCDC1BE7, %p248;
	fma.rn.f32 	%f1699, %f1697, %f1692, %f1698;
	selp.f32 	%f1700, 0f3E235519, 0f3DE718AF, %p248;
	fma.rn.f32 	%f1701, %f1699, %f1692, %f1700;
	selp.f32 	%f1702, 0f3F69B4F9, 0fBEC093AC, %p248;
	fma.rn.f32 	%f1703, %f1701, %f1692, %f1702;
	selp.f32 	%f1704, 0f3F210A14, 0f3E0375D3, %p248;
	fma.rn.f32 	%f1705, %f1703, %f1692, %f1704;
	neg.f32 	%f1706, %f1692;
	selp.f32 	%f1707, %f1706, %f495, %p248;
	fma.rn.f32 	%f2999, %f1705, %f1707, %f1707;
	@%p247 bra 	$L__BB2_200;
	ex2.approx.ftz.f32 	%f1708, %f2999;
	mov.f32 	%f1709, 0f3F800000;
	sub.f32 	%f1710, %f1709, %f1708;
	copysign.f32 	%f2999, %f495, %f1710;
$L__BB2_200:
	sub.f32 	%f1712, %f2998, %f2999;
	mul.f32 	%f499, %f1712, 0f3F000000;
	mul.f32 	%f500, %f499, %f468;
	add.f32 	%f1713, %f487, 0f3F000000;
	sub.f32 	%f1714, %f1713, %f2969;
	div.rn.f32 	%f501, %f1714, %f434;
	lg2.approx.f32 	%f1715, %f501;
	add.f32 	%f1716, %f1715, %f1715;
	ex2.approx.f32 	%f1717, %f1716;
	mul.f32 	%f1718, %f1717, 0fBF000000;
	fma.rn.f32 	%f1719, %f1718, 0f3BBB989D, 0f3F000000;
	cvt.sat.f32.f32 	%f1720, %f1719;
	mov.f32 	%f1721, 0f4B400001;
	mov.f32 	%f1722, 0f437C0000;
	fma.rm.f32 	%f1723, %f1720, %f1722, %f1721;
	add.f32 	%f1724, %f1723, 0fCB40007F;
	neg.f32 	%f1725, %f1724;
	fma.rn.f32 	%f1726, %f1718, 0f3FB8AA3B, %f1725;
	fma.rn.f32 	%f1727, %f1718, 0f32A57060, %f1726;
	mov.b32 	%r510, %f1723;
	shl.b32 	%r511, %r510, 23;
	mov.b32 	%f1728, %r511;
	ex2.approx.ftz.f32 	%f1729, %f1727;
	mul.f32 	%f1730, %f1729, %f1728;
	add.f32 	%f1731, %f487, 0fBF000000;
	sub.f32 	%f1732, %f1731, %f2969;
	div.rn.f32 	%f502, %f1732, %f434;
	lg2.approx.f32 	%f1733, %f502;
	add.f32 	%f1734, %f1733, %f1733;
	ex2.approx.f32 	%f1735, %f1734;
	mul.f32 	%f1736, %f1735, 0fBF000000;
	fma.rn.f32 	%f1737, %f1736, 0f3BBB989D, 0f3F000000;
	cvt.sat.f32.f32 	%f1738, %f1737;
	fma.rm.f32 	%f1739, %f1738, %f1722, %f1721;
	add.f32 	%f1740, %f1739, 0fCB40007F;
	neg.f32 	%f1741, %f1740;
	fma.rn.f32 	%f1742, %f1736, 0f3FB8AA3B, %f1741;
	fma.rn.f32 	%f1743, %f1736, 0f32A57060, %f1742;
	mov.b32 	%r512, %f1739;
	shl.b32 	%r513, %r512, 23;
	mov.b32 	%f1744, %r513;
	ex2.approx.ftz.f32 	%f1745, %f1743;
	mul.f32 	%f1746, %f1745, %f1744;
	sub.f32 	%f1747, %f1730, %f1746;
	mul.f32 	%f1748, %f439, %f1747;
	mul.f32 	%f503, %f486, %f1748;
	mul.f32 	%f1749, %f1714, %f1730;
	mul.f32 	%f1750, %f1732, %f1746;
	sub.f32 	%f1751, %f1749, %f1750;
	mul.f32 	%f504, %f440, %f1751;
	abs.f32 	%f505, %f501;
	setp.eq.f32 	%p249, %f501, 0f3F800000;
	mov.f32 	%f3000, 0f3F800000;
	@%p249 bra 	$L__BB2_219;
	setp.num.f32 	%p250, %f505, %f505;
	@%p250 bra 	$L__BB2_217;
	mov.f32 	%f1807, 0f40000000;
	add.rn.f32 	%f3000, %f501, %f1807;
	bra.uni 	$L__BB2_219;
$L__BB2_203:
	setp.lt.s32 	%p319, %r181, 1;
	mov.f32 	%f3071, 0f00000000;
	mov.f32 	%f3072, %f3071;
	mov.f32 	%f3047, %f3071;
	mov.f32 	%f3048, %f3071;
	mov.f32 	%f3049, %f3071;
	mov.f32 	%f3057, %f3071;
	@%p319 bra 	$L__BB2_266;
	ld.param.f32 	%f2738, [kernel_MLEFit_z_param_8];
	ld.param.f32 	%f2734, [kernel_MLEFit_z_param_7];
	ld.param.f32 	%f2727, [kernel_MLEFit_z_param_6];
	ld.param.f32 	%f2724, [kernel_MLEFit_z_param_5];
	ld.param.f32 	%f2722, [kernel_MLEFit_z_param_4];
	ld.param.f32 	%f2720, [kernel_MLEFit_z_param_3];
	ld.param.f32 	%f2718, [kernel_MLEFit_z_param_2];
	ld.param.f32 	%f2716, [kernel_MLEFit_z_param_1];
	sub.f32 	%f1948, %f2966, %f2727;
	div.rn.f32 	%f1949, %f1948, %f2734;
	lg2.approx.f32 	%f1950, %f1949;
	add.f32 	%f1951, %f1950, %f1950;
	ex2.approx.f32 	%f1952, %f1951;
	add.f32 	%f1953, %f1952, 0f3F800000;
	mul.f32 	%f1954, %f1950, 0f40400000;
	ex2.approx.f32 	%f1955, %f1954;
	fma.rn.f32 	%f1956, %f2718, %f1955, %f1953;
	mul.f32 	%f1957, %f1950, 0f40800000;
	ex2.approx.f32 	%f1958, %f1957;
	fma.rn.f32 	%f1959, %f2722, %f1958, %f1956;
	add.f32 	%f1960, %f2727, %f2966;
	div.rn.f32 	%f1961, %f1960, %f2734;
	lg2.approx.f32 	%f1962, %f1961;
	add.f32 	%f1963, %f1962, %f1962;
	ex2.approx.f32 	%f1964, %f1963;
	add.f32 	%f1965, %f1964, 0f3F800000;
	mul.f32 	%f1966, %f1962, 0f40400000;
	ex2.approx.f32 	%f1967, %f1966;
	fma.rn.f32 	%f1968, %f2720, %f1967, %f1965;
	mul.f32 	%f1969, %f1962, 0f40800000;
	ex2.approx.f32 	%f1970, %f1969;
	fma.rn.f32 	%f1971, %f2724, %f1970, %f1968;
	sqrt.rn.f32 	%f1972, %f1959;
	mul.f32 	%f423, %f2716, %f1972;
	sqrt.rn.f32 	%f1973, %f1971;
	mul.f32 	%f424, %f2738, %f1973;
	mov.f32 	%f1974, 0f3F000000;
	div.rn.f32 	%f1975, %f1974, %f423;
	div.rn.f32 	%f1976, %f1975, %f423;
	sqrt.rn.f32 	%f425, %f1976;
	div.rn.f32 	%f1977, %f1974, %f424;
	div.rn.f32 	%f1978, %f1977, %f424;
	sqrt.rn.f32 	%f426, %f1978;
	div.rn.f32 	%f1979, %f2968, 0fC0206C99;
	div.rn.f32 	%f427, %f1979, %f423;
	div.rn.f32 	%f428, %f1979, %f424;
	div.rn.f32 	%f429, %f427, %f423;
	div.rn.f32 	%f430, %f428, %f424;
	mul.f32 	%f1980, %f2716, 0f3F000000;
	div.rn.f32 	%f1981, %f1980, %f1972;
	mul.f32 	%f1982, %f2738, 0f3F000000;
	div.rn.f32 	%f1983, %f1982, %f1973;
	add.f32 	%f1984, %f1948, %f1948;
	mul.f32 	%f1985, %f2734, %f2734;
	div.rn.f32 	%f1986, %f1984, %f1985;
	mul.f32 	%f1987, %f2718, 0f40400000;
	lg2.approx.f32 	%f1988, %f1948;
	add.f32 	%f1989, %f1988, %f1988;
	ex2.approx.f32 	%f1990, %f1989;
	mul.f32 	%f1991, %f1987, %f1990;
	mul.f32 	%f1992, %f2734, %f1985;
	div.rn.f32 	%f1993, %f1991, %f1992;
	add.f32 	%f1994, %f1986, %f1993;
	mul.f32 	%f1995, %f2722, 0f40800000;
	mul.f32 	%f1996, %f1988, 0f40400000;
	ex2.approx.f32 	%f1997, %f1996;
	mul.f32 	%f1998, %f1995, %f1997;
	lg2.approx.f32 	%f1999, %f2734;
	mul.f32 	%f2000, %f1999, 0f40800000;
	ex2.approx.f32 	%f2001, %f2000;
	div.rn.f32 	%f2002, %f1998, %f2001;
	add.f32 	%f2003, %f1994, %f2002;
	mul.f32 	%f431, %f1981, %f2003;
	add.f32 	%f2004, %f1960, %f1960;
	div.rn.f32 	%f2005, %f2004, %f1985;
	mul.f32 	%f2006, %f2720, 0f40400000;
	lg2.approx.f32 	%f2007, %f1960;
	add.f32 	%f2008, %f2007, %f2007;
	ex2.approx.f32 	%f2009, %f2008;
	mul.f32 	%f2010, %f2006, %f2009;
	div.rn.f32 	%f2011, %f2010, %f1992;
	add.f32 	%f2012, %f2005, %f2011;
	mul.f32 	%f2013, %f2724, 0f40800000;
	mul.f32 	%f2014, %f2007, 0f40400000;
	ex2.approx.f32 	%f2015, %f2014;
	mul.f32 	%f2016, %f2013, %f2015;
	div.rn.f32 	%f2017, %f2016, %f2001;
	add.f32 	%f2018, %f2012, %f2017;
	mul.f32 	%f432, %f1983, %f2018;
	neg.s32 	%r159, %r181;
	mov.b32 	%r709, 0;
	mov.f32 	%f3035, 0f00000000;
	mov.f32 	%f3036, %f3035;
	mov.f32 	%f3037, %f3035;
	mov.f32 	%f3038, %f3035;
	mov.f32 	%f3039, %f3035;
	mov.f32 	%f3040, %f3035;
	mov.f32 	%f3041, %f3035;
	mov.f32 	%f3042, %f3035;
	mov.f32 	%f3043, %f3035;
	mov.f32 	%f3044, %f3035;
	mov.f32 	%f3071, %f3035;
	mov.f32 	%f3072, %f3035;
	mov.f32 	%f3047, %f3035;
	mov.f32 	%f3048, %f3035;
	mov.f32 	%f3049, %f3035;
	mov.f32 	%f3057, %f3035;
$L__BB2_205:
	cvt.rn.f32.u32 	%f2019, %r709;
	sub.f32 	%f2020, %f2019, %f2970;
	add.f32 	%f2021, %f2020, 0f3F000000;
	mul.f32 	%f584, %f425, %f2021;
	abs.f32 	%f585, %f584;
	setp.ge.f32 	%p320, %f585, 0f3F8060FE;
	mul.f32 	%f2022, %f584, %f584;
	selp.f32 	%f2023, %f585, %f2022, %p320;
	selp.f32 	%f2024, 0f38EB4C3A, 0f38B1E96A, %p320;
	selp.f32 	%f2025, 0fBAAE005B, 0fBA574D20, %p320;
	fma.rn.f32 	%f2026, %f2024, %f2023, %f2025;
	selp.f32 	%f2027, 0f3C09919F, 0f3BAAD5EA, %p320;
	fma.rn.f32 	%f2028, %f2026, %f2023, %f2027;
	selp.f32 	%f2029, 0fBD24D99A, 0fBCDC1BE7, %p320;
	fma.rn.f32 	%f2030, %f2028, %f2023, %f2029;
	selp.f32 	%f2031, 0f3E235519, 0f3DE718AF, %p320;
	fma.rn.f32 	%f2032, %f2030, %f2023, %f2031;
	selp.f32 	%f2033, 0f3F69B4F9, 0fBEC093AC, %p320;
	fma.rn.f32 	%f2034, %f2032, %f2023, %f2033;
	selp.f32 	%f2035, 0f3F210A14, 0f3E0375D3, %p320;
	fma.rn.f32 	%f2036, %f2034, %f2023, %f2035;
	neg.f32 	%f2037, %f2023;
	selp.f32 	%f2038, %f2037, %f584, %p320;
	fma.rn.f32 	%f586, %f2036, %f2038, %f2038;
	add.f32 	%f2039, %f2020, 0fBF000000;
	mul.f32 	%f587, %f425, %f2039;
	abs.f32 	%f588, %f587;
	setp.ge.f32 	%p321, %f588, 0f3F8060FE;
	mul.f32 	%f2040, %f587, %f587;
	selp.f32 	%f2041, %f588, %f2040, %p321;
	selp.f32 	%f2042, 0f38EB4C3A, 0f38B1E96A, %p321;
	selp.f32 	%f2043, 0fBAAE005B, 0fBA574D20, %p321;
	fma.rn.f32 	%f2044, %f2042, %f2041, %f2043;
	selp.f32 	%f2045, 0f3C09919F, 0f3BAAD5EA, %p321;
	fma.rn.f32 	%f2046, %f2044, %f2041, %f2045;
	selp.f32 	%f2047, 0fBD24D99A, 0fBCDC1BE7, %p321;
	fma.rn.f32 	%f2048, %f2046, %f2041, %f2047;
	selp.f32 	%f2049, 0f3E235519, 0f3DE718AF, %p321;
	fma.rn.f32 	%f2050, %f2048, %f2041, %f2049;
	selp.f32 	%f2051, 0f3F69B4F9, 0fBEC093AC, %p321;
	fma.rn.f32 	%f2052, %f2050, %f2041, %f2051;
	selp.f32 	%f2053, 0f3F210A14, 0f3E0375D3, %p321;
	fma.rn.f32 	%f2054, %f2052, %f2041, %f2053;
	neg.f32 	%f2055, %f2041;
	selp.f32 	%f2056, %f2055, %f587, %p321;
	fma.rn.f32 	%f589, %f2054, %f2056, %f2056;
	add.f32 	%f2057, %f2019, 0f3F000000;
	sub.f32 	%f2058, %f2057, %f2970;
	div.rn.f32 	%f2059, %f2058, %f423;
	lg2.approx.f32 	%f2060, %f2059;
	add.f32 	%f2061, %f2060, %f2060;
	ex2.approx.f32 	%f2062, %f2061;
	mul.f32 	%f2063, %f2062, 0fBF000000;
	fma.rn.f32 	%f2064, %f2063, 0f3BBB989D, 0f3F000000;
	cvt.sat.f32.f32 	%f2065, %f2064;
	mov.f32 	%f2066, 0f4B400001;
	mov.f32 	%f2067, 0f437C0000;
	fma.rm.f32 	%f2068, %f2065, %f2067, %f2066;
	add.f32 	%f2069, %f2068, 0fCB40007F;
	neg.f32 	%f2070, %f2069;
	fma.rn.f32 	%f2071, %f2063, 0f3FB8AA3B, %f2070;
	fma.rn.f32 	%f2072, %f2063, 0f32A57060, %f2071;
	mov.b32 	%r588, %f2068;
	shl.b32 	%r589, %r588, 23;
	mov.b32 	%f2073, %r589;
	ex2.approx.ftz.f32 	%f2074, %f2072;
	mul.f32 	%f2075, %f2074, %f2073;
	add.f32 	%f2076, %f2019, 0fBF000000;
	sub.f32 	%f2077, %f2076, %f2970;
	div.rn.f32 	%f2078, %f2077, %f423;
	lg2.approx.f32 	%f2079, %f2078;
	add.f32 	%f2080, %f2079, %f2079;
	ex2.approx.f32 	%f2081, %f2080;
	mul.f32 	%f2082, %f2081, 0fBF000000;
	fma.rn.f32 	%f2083, %f2082, 0f3BBB989D, 0f3F000000;
	cvt.sat.f32.f32 	%f2084, %f2083;
	fma.rm.f32 	%f2085, %f2084, %f2067, %f2066;
	add.f32 	%f2086, %f2085, 0fCB40007F;
	neg.f32 	%f2087, %f2086;
	fma.rn.f32 	%f2088, %f2082, 0f3FB8AA3B, %f2087;
	fma.rn.f32 	%f2089, %f2082, 0f32A57060, %f2088;
	mov.b32 	%r590, %f2085;
	shl.b32 	%r591, %r590, 23;
	mov.b32 	%f2090, %r591;
	ex2.approx.ftz.f32 	%f2091, %f2089;
	mul.f32 	%f2092, %f2091, %f2090;
	sub.f32 	%f2093, %f2075, %f2092;
	mul.f32 	%f590, %f427, %f2093;
	abs.f32 	%f2094, %f2059;
	setp.lt.f32 	%p322, %f2094, 0f00800000;
	mul.f32 	%f2096, %f2094, 0f4B800000;
	selp.f32 	%f2097, %f2096, %f2094, %p322;
	selp.f32 	%f2098, 0fC1C00000, 0f00000000, %p322;
	mov.b32 	%r592, %f2097;
	add.s32 	%r593, %r592, -1060439283;
	and.b32  	%r594, %r593, -8388608;
	sub.s32 	%r595, %r592, %r594;
	mov.b32 	%f2099, %r595;
	cvt.rn.f32.s32 	%f2100, %r594;
	fma.rn.f32 	%f2101, %f2100, 0f34000000, %f2098;
	add.f32 	%f2102, %f2099, 0fBF800000;
	add.f32 	%f2103, %f2099, 0f3F800000;
	rcp.approx.ftz.f32 	%f2104, %f2103;
	add.f32 	%f2105, %f2102, %f2102;
	mul.f32 	%f2106, %f2105, %f2104;
	mul.f32 	%f2107, %f2106, %f2106;
	sub.f32 	%f2108, %f2102, %f2106;
	add.f32 	%f2109, %f2108, %f2108;
	neg.f32 	%f2110, %f2106;
	fma.rn.f32 	%f2111, %f2110, %f2102, %f2109;
	mul.rn.f32 	%f2112, %f2104, %f2111;
	fma.rn.f32 	%f2113, %f2107, 0f3A2C32E4, 0f3B52E7DB;
	fma.rn.f32 	%f2114, %f2113, %f2107, 0f3C93BB73;
	fma.rn.f32 	%f2115, %f2114, %f2107, 0f3DF6384F;
	mul.rn.f32 	%f2116, %f2115, %f2107;
	fma.rn.f32 	%f2117, %f2106, 0f3FB8AA3B, %f2101;
	sub.f32 	%f2118, %f2101, %f2117;
	fma.rn.f32 	%f2119, %f2106, 0f3FB8AA3B, %f2118;
	fma.rn.f32 	%f2120, %f2112, 0f3FB8AA3B, %f2119;
	fma.rn.f32 	%f2121, %f2106, 0f32A55E34, %f2120;
	mul.f32 	%f2122, %f2116, 0f40400000;
	fma.rn.f32 	%f2123, %f2122, %f2112, %f2121;
	fma.rn.f32 	%f2124, %f2116, %f2106, %f2123;
	add.rn.f32 	%f2125, %f2117, %f2124;
	neg.f32 	%f2126, %f2117;
	add.rn.f32 	%f2127, %f2125, %f2126;
	neg.f32 	%f2128, %f2127;
	add.rn.f32 	%f2129, %f2124, %f2128;
	mov.f32 	%f2130, 0f40000000;
	mul.rn.f32 	%f2131, %f2125, %f2130;
	neg.f32 	%f2132, %f2131;
	fma.rn.f32 	%f2133, %f2125, 0f40000000, %f2132;
	fma.rn.f32 	%f2134, %f2129, 0f40000000, %f2133;
	cvt.rni.f32.f32 	%f2135, %f2131;
	sub.f32 	%f2136, %f2131, %f2135;
	add.f32 	%f2137, %f2136, %f2134;
	fma.rn.f32 	%f2138, %f2137, 0f391FCB8E, 0f3AAF85ED;
	fma.rn.f32 	%f2139, %f2138, %f2137, 0f3C1D9856;
	fma.rn.f32 	%f2140, %f2139, %f2137, 0f3D6357BB;
	fma.rn.f32 	%f2141, %f2140, %f2137, 0f3E75FDEC;
	fma.rn.f32 	%f2142, %f2141, %f2137, 0f3F317218;
	fma.rn.f32 	%f2143, %f2142, %f2137, 0f3F800000;
	cvt.rzi.s32.f32 	%r596, %f2135;
	setp.gt.f32 	%p323, %f2135, 0f00000000;
	selp.b32 	%r597, 0, -2097152000, %p323;
	add.s32 	%r598, %r597, 2130706432;
	mov.b32 	%f2144, %r598;
	mul.f32 	%f2145, %f2143, %f2144;
	shl.b32 	%r599, %r596, 23;
	sub.s32 	%r600, %r599, %r597;
	mov.b32 	%f2146, %r600;
	mul.f32 	%f2147, %f2145, %f2146;
	abs.f32 	%f2148, %f2131;
	setp.gt.f32 	%p324, %f2148, 0f43180000;
	setp.lt.f32 	%p325, %f2131, 0f00000000;
	selp.f32 	%f2149, 0f00000000, 0f7F800000, %p325;
	selp.f32 	%f2150, %f2149, %f2147, %p324;
	setp.eq.f32 	%p326, %f2059, 0f3F800000;
	setp.nan.f32 	%p327, %f2094, %f2094;
	setp.eq.f32 	%p328, %f2059, 0f00000000;
	setp.eq.f32 	%p329, %f2094, 0f7F800000;
	add.f32 	%f2151, %f2059, %f2059;
	mov.b32 	%r601, %f2151;
	and.b32  	%r602, %r601, 2147483647;
	mov.b32 	%f2152, %r602;
	add.rn.f32 	%f2153, %f2059, %f2130;
	abs.f32 	%f2154, %f2078;
	setp.lt.f32 	%p330, %f2154, 0f00800000;
	mul.f32 	%f2156, %f2154, 0f4B800000;
	selp.f32 	%f2157, %f2156, %f2154, %p330;
	selp.f32 	%f2158, 0fC1C00000, 0f00000000, %p330;
	mov.b32 	%r603, %f2157;
	add.s32 	%r604, %r603, -1060439283;
	and.b32  	%r605, %r604, -8388608;
	sub.s32 	%r606, %r603, %r605;
	mov.b32 	%f2159, %r606;
	cvt.rn.f32.s32 	%f2160, %r605;
	fma.rn.f32 	%f2161, %f2160, 0f34000000, %f2158;
	add.f32 	%f2162, %f2159, 0fBF800000;
	add.f32 	%f2163, %f2159, 0f3F800000;
	rcp.approx.ftz.f32 	%f2164, %f2163;
	add.f32 	%f2165, %f2162, %f2162;
	mul.f32 	%f2166, %f2165, %f2164;
	mul.f32 	%f2167, %f2166, %f2166;
	sub.f32 	%f2168, %f2162, %f2166;
	add.f32 	%f2169, %f2168, %f2168;
	neg.f32 	%f2170, %f2166;
	fma.rn.f32 	%f2171, %f2170, %f2162, %f2169;
	mul.rn.f32 	%f2172, %f2164, %f2171;
	fma.rn.f32 	%f2173, %f2167, 0f3A2C32E4, 0f3B52E7DB;
	fma.rn.f32 	%f2174, %f2173, %f2167, 0f3C93BB73;
	fma.rn.f32 	%f2175, %f2174, %f2167, 0f3DF6384F;
	mul.rn.f32 	%f2176, %f2175, %f2167;
	fma.rn.f32 	%f2177, %f2166, 0f3FB8AA3B, %f2161;
	sub.f32 	%f2178, %f2161, %f2177;
	fma.rn.f32 	%f2179, %f2166, 0f3FB8AA3B, %f2178;
	fma.rn.f32 	%f2180, %f2172, 0f3FB8AA3B, %f2179;
	fma.rn.f32 	%f2181, %f2166, 0f32A55E34, %f2180;
	mul.f32 	%f2182, %f2176, 0f40400000;
	fma.rn.f32 	%f2183, %f2182, %f2172, %f2181;
	fma.rn.f32 	%f2184, %f2176, %f2166, %f2183;
	add.rn.f32 	%f2185, %f2177, %f2184;
	neg.f32 	%f2186, %f2177;
	add.rn.f32 	%f2187, %f2185, %f2186;
	neg.f32 	%f2188, %f2187;
	add.rn.f32 	%f2189, %f2184, %f2188;
	mul.rn.f32 	%f2190, %f2185, %f2130;
	neg.f32 	%f2191, %f2190;
	fma.rn.f32 	%f2192, %f2185, 0f40000000, %f2191;
	fma.rn.f32 	%f2193, %f2189, 0f40000000, %f2192;
	cvt.rni.f32.f32 	%f2194, %f2190;
	sub.f32 	%f2195, %f2190, %f2194;
	add.f32 	%f2196, %f2195, %f2193;
	fma.rn.f32 	%f2197, %f2196, 0f391FCB8E, 0f3AAF85ED;
	fma.rn.f32 	%f2198, %f2197, %f2196, 0f3C1D9856;
	fma.rn.f32 	%f2199, %f2198, %f2196, 0f3D6357BB;
	fma.rn.f32 	%f2200, %f2199, %f2196, 0f3E75FDEC;
	fma.rn.f32 	%f2201, %f2200, %f2196, 0f3F317218;
	fma.rn.f32 	%f2202, %f2201, %f2196, 0f3F800000;
	cvt.rzi.s32.f32 	%r607, %f2194;
	setp.gt.f32 	%p331, %f2194, 0f00000000;
	selp.b32 	%r608, 0, -2097152000, %p331;
	add.s32 	%r609, %r608, 2130706432;
	mov.b32 	%f2203, %r609;
	mul.f32 	%f2204, %f2202, %f2203;
	shl.b32 	%r610, %r607, 23;
	sub.s32 	%r611, %r610, %r608;
	mov.b32 	%f2205, %r611;
	mul.f32 	%f2206, %f2204, %f2205;
	abs.f32 	%f2207, %f2190;
	setp.gt.f32 	%p332, %f2207, 0f43180000;
	setp.lt.f32 	%p333, %f2190, 0f00000000;
	selp.f32 	%f2208, 0f00000000, 0f7F800000, %p333;
	selp.f32 	%f2209, %f2208, %f2206, %p332;
	setp.eq.f32 	%p334, %f2078, 0f3F800000;
	setp.nan.f32 	%p335, %f2154, %f2154;
	setp.eq.f32 	%p336, %f2078, 0f00000000;
	setp.eq.f32 	%p337, %f2154, 0f7F800000;
	add.f32 	%f2210, %f2078, %f2078;
	mov.b32 	%r612, %f2210;
	and.b32  	%r613, %r612, 2147483647;
	mov.b32 	%f2211, %r613;
	add.rn.f32 	%f2212, %f2078, %f2130;
	selp.f32 	%f2213, %f2152, %f2150, %p329;
	selp.f32 	%f2214, %f2152, %f2213, %p328;
	selp.f32 	%f2215, %f2153, %f2214, %p327;
	mul.f32 	%f2216, %f2215, 0fBF000000;
	selp.f32 	%f2217, 0fBF000000, %f2216, %p326;
	fma.rn.f32 	%f2218, %f2217, 0f3BBB989D, 0f3F000000;
	cvt.sat.f32.f32 	%f2219, %f2218;
	fma.rm.f32 	%f2220, %f2219, %f2067, %f2066;
	add.f32 	%f2221, %f2220, 0fCB40007F;
	neg.f32 	%f2222, %f2221;
	fma.rn.f32 	%f2223, %f2217, 0f3FB8AA3B, %f2222;
	fma.rn.f32 	%f2224, %f2217, 0f32A57060, %f2223;
	mov.b32 	%r614, %f2220;
	shl.b32 	%r615, %r614, 23;
	mov.b32 	%f2225, %r615;
	ex2.approx.ftz.f32 	%f2226, %f2224;
	mul.f32 	%f2227, %f2226, %f2225;
	selp.f32 	%f2228, %f2211, %f2209, %p337;
	selp.f32 	%f2229, %f2211, %f2228, %p336;
	selp.f32 	%f2230, %f2212, %f2229, %p335;
	mul.f32 	%f2231, %f2230, 0fBF000000;
	selp.f32 	%f2232, 0fBF000000, %f2231, %p334;
	fma.rn.f32 	%f2233, %f2232, 0f3BBB989D, 0f3F000000;
	cvt.sat.f32.f32 	%f2234, %f2233;
	fma.rm.f32 	%f2235, %f2234, %f2067, %f2066;
	add.f32 	%f2236, %f2235, 0fCB40007F;
	neg.f32 	%f2237, %f2236;
	fma.rn.f32 	%f2238, %f2232, 0f3FB8AA3B, %f2237;
	fma.rn.f32 	%f2239, %f2232, 0f32A57060, %f2238;
	mov.b32 	%r616, %f2235;
	shl.b32 	%r617, %r616, 23;
	mov.b32 	%f2240, %r617;
	ex2.approx.ftz.f32 	%f2241, %f2239;
	mul.f32 	%f2242, %f2241, %f2240;
	mul.f32 	%f2243, %f2021, %f2227;
	mul.f32 	%f2244, %f2039, %f2242;
	sub.f32 	%f2245, %f2243, %f2244;
	mul.f32 	%f591, %f429, %f2245;
	add.s32 	%r710, %r24, %r709;
	mov.b32 	%r712, 0;
	mov.u32 	%r711, %r159;
$L__BB2_206:
	setp.ltu.f32 	%p338, %f585, 0f3F8060FE;
	mov.f32 	%f3051, %f586;
	@%p338 bra 	$L__BB2_208;
	ex2.approx.ftz.f32 	%f2246, %f586;
	mov.f32 	%f2247, 0f3F800000;
	sub.f32 	%f2248, %f2247, %f2246;
	copysign.f32 	%f3051, %f584, %f2248;
$L__BB2_208:
	setp.ltu.f32 	%p339, %f588, 0f3F8060FE;
	mov.f32 	%f3052, %f589;
	@%p339 bra 	$L__BB2_210;
	ex2.approx.ftz.f32 	%f2249, %f589;
	mov.f32 	%f2250, 0f3F800000;
	sub.f32 	%f2251, %f2250, %f2249;
	copysign.f32 	%f3052, %f587, %f2251;
$L__BB2_210:
	sub.f32 	%f612, %f3051, %f3052;
	cvt.rn.f32.u32 	%f613, %r712;
	sub.f32 	%f614, %f613, %f2969;
	add.f32 	%f615, %f614, 0f3F000000;
	mul.f32 	%f616, %f426, %f615;
	abs.f32 	%f2252, %f616;
	setp.ltu.f32 	%p340, %f2252, 0f3F8060FE;
	setp.ge.f32 	%p341, %f2252, 0f3F8060FE;
	mul.f32 	%f2253, %f616, %f616;
	selp.f32 	%f2254, %f2252, %f2253, %p341;
	selp.f32 	%f2255, 0f38EB4C3A, 0f38B1E96A, %p341;
	selp.f32 	%f2256, 0fBAAE005B, 0fBA574D20, %p341;
	fma.rn.f32 	%f2257, %f2255, %f2254, %f2256;
	selp.f32 	%f2258, 0f3C09919F, 0f3BAAD5EA, %p341;
	fma.rn.f32 	%f2259, %f2257, %f2254, %f2258;
	selp.f32 	%f2260, 0fBD24D99A, 0fBCDC1BE7, %p341;
	fma.rn.f32 	%f2261, %f2259, %f2254, %f2260;
	selp.f32 	%f2262, 0f3E235519, 0f3DE718AF, %p341;
	fma.rn.f32 	%f2263, %f2261, %f2254, %f2262;
	selp.f32 	%f2264, 0f3F69B4F9, 0fBEC093AC, %p341;
	fma.rn.f32 	%f2265, %f2263, %f2254, %f2264;
	selp.f32 	%f2266, 0f3F210A14, 0f3E0375D3, %p341;
	fma.rn.f32 	%f2267, %f2265, %f2254, %f2266;
	neg.f32 	%f2268, %f2254;
	selp.f32 	%f2269, %f2268, %f616, %p341;
	fma.rn.f32 	%f3053, %f2267, %f2269, %f2269;
	@%p340 bra 	$L__BB2_212;
	ex2.approx.ftz.f32 	%f2270, %f3053;
	mov.f32 	%f2271, 0f3F800000;
	sub.f32 	%f2272, %f2271, %f2270;
	copysign.f32 	%f3053, %f616, %f2272;
$L__BB2_212:
	add.f32 	%f620, %f614, 0fBF000000;
	mul.f32 	%f621, %f426, %f620;
	abs.f32 	%f2273, %f621;
	setp.ltu.f32 	%p342, %f2273, 0f3F8060FE;
	setp.ge.f32 	%p343, %f2273, 0f3F8060FE;
	mul.f32 	%f2274, %f621, %f621;
	selp.f32 	%f2275, %f2273, %f2274, %p343;
	selp.f32 	%f2276, 0f38EB4C3A, 0f38B1E96A, %p343;
	selp.f32 	%f2277, 0fBAAE005B, 0fBA574D20, %p343;
	fma.rn.f32 	%f2278, %f2276, %f2275, %f2277;
	selp.f32 	%f2279, 0f3C09919F, 0f3BAAD5EA, %p343;
	fma.rn.f32 	%f2280, %f2278, %f2275, %f2279;
	selp.f32 	%f2281, 0fBD24D99A, 0fBCDC1BE7, %p343;
	fma.rn.f32 	%f2282, %f2280, %f2275, %f2281;
	selp.f32 	%f2283, 0f3E235519, 0f3DE718AF, %p343;
	fma.rn.f32 	%f2284, %f2282, %f2275, %f2283;
	selp.f32 	%f2285, 0f3F69B4F9, 0fBEC093AC, %p343;
	fma.rn.f32 	%f2286, %f2284, %f2275, %f2285;
	selp.f32 	%f2287, 0f3F210A14, 0f3E0375D3, %p343;
	fma.rn.f32 	%f2288, %f2286, %f2275, %f2287;
	neg.f32 	%f2289, %f2275;
	selp.f32 	%f2290, %f2289, %f621, %p343;
	fma.rn.f32 	%f3054, %f2288, %f2290, %f2290;
	@%p342 bra 	$L__BB2_214;
	ex2.approx.ftz.f32 	%f2291, %f3054;
	mov.f32 	%f2292, 0f3F800000;
	sub.f32 	%f2293, %f2292, %f2291;
	copysign.f32 	%f3054, %f621, %f2293;
$L__BB2_214:
	sub.f32 	%f625, %f3053, %f3054;
	add.f32 	%f2295, %f613, 0f3F000000;
	sub.f32 	%f2296, %f2295, %f2969;
	div.rn.f32 	%f626, %f2296, %f424;
	add.f32 	%f2297, %f613, 0fBF000000;
	sub.f32 	%f2298, %f2297, %f2969;
	div.rn.f32 	%f627, %f2298, %f424;
	abs.f32 	%f628, %f626;
	setp.eq.f32 	%p344, %f626, 0f3F800000;
	mov.f32 	%f3055, 0f3F800000;
	@%p344 bra 	$L__BB2_254;
	setp.num.f32 	%p345, %f628, %f628;
	@%p345 bra 	$L__BB2_252;
	mov.f32 	%f2354, 0f40000000;
	add.rn.f32 	%f3055, %f626, %f2354;
	bra.uni 	$L__BB2_254;
$L__BB2_217:
	setp.lt.f32 	%p251, %f505, 0f00800000;
	mul.f32 	%f1752, %f505, 0f4B800000;
	selp.f32 	%f1753, %f1752, %f505, %p251;
	mov.b32 	%r514, %f1753;
	add.s32 	%r515, %r514, -1060439283;
	and.b32  	%r516, %r515, -8388608;
	sub.s32 	%r517, %r514, %r516;
	mov.b32 	%f1754, %r517;
	cvt.rn.f32.s32 	%f1755, %r516;
	selp.f32 	%f1756, 0fC1C00000, 0f00000000, %p251;
	fma.rn.f32 	%f1757, %f1755, 0f34000000, %f1756;
	add.f32 	%f1758, %f1754, 0fBF800000;
	add.f32 	%f1759, %f1754, 0f3F800000;
	rcp.approx.ftz.f32 	%f1760, %f1759;
	add.f32 	%f1761, %f1758, %f1758;
	mul.f32 	%f1762, %f1761, %f1760;
	mul.f32 	%f1763, %f1762, %f1762;
	neg.f32 	%f1764, %f1762;
	sub.f32 	%f1765, %f1758, %f1762;
	add.f32 	%f1766, %f1765, %f1765;
	fma.rn.f32 	%f1767, %f1764, %f1758, %f1766;
	mul.rn.f32 	%f1768, %f1760, %f1767;
	fma.rn.f32 	%f1769, %f1763, 0f3A2C32E4, 0f3B52E7DB;
	fma.rn.f32 	%f1770, %f1769, %f1763, 0f3C93BB73;
	fma.rn.f32 	%f1771, %f1770, %f1763, 0f3DF6384F;
	mul.rn.f32 	%f1772, %f1771, %f1763;
	fma.rn.f32 	%f1773, %f1762, 0f3FB8AA3B, %f1757;
	mul.f32 	%f1774, %f1772, 0f40400000;
	sub.f32 	%f1775, %f1757, %f1773;
	fma.rn.f32 	%f1776, %f1762, 0f3FB8AA3B, %f1775;
	fma.rn.f32 	%f1777, %f1768, 0f3FB8AA3B, %f1776;
	fma.rn.f32 	%f1778, %f1762, 0f32A55E34, %f1777;
	fma.rn.f32 	%f1779, %f1774, %f1768, %f1778;
	fma.rn.f32 	%f1780, %f1772, %f1762, %f1779;
	add.rn.f32 	%f1781, %f1773, %f1780;
	mov.f32 	%f1782, 0f40000000;
	mul.rn.f32 	%f1783, %f1781, %f1782;
	cvt.rni.f32.f32 	%f1784, %f1783;
	sub.f32 	%f1785, %f1783, %f1784;
	neg.f32 	%f1786, %f1783;
	fma.rn.f32 	%f1787, %f1781, 0f40000000, %f1786;
	neg.f32 	%f1788, %f1773;
	add.rn.f32 	%f1789, %f1781, %f1788;
	neg.f32 	%f1790, %f1789;
	add.rn.f32 	%f1791, %f1780, %f1790;
	fma.rn.f32 	%f1792, %f1791, 0f40000000, %f1787;
	add.f32 	%f1793, %f1785, %f1792;
	setp.gt.f32 	%p252, %f1784, 0f00000000;
	selp.b32 	%r518, 0, -2097152000, %p252;
	setp.neu.f32 	%p253, %f501, 0f00000000;
	setp.neu.f32 	%p254, %f505, 0f7F800000;
	setp.lt.f32 	%p255, %f1783, 0f00000000;
	selp.f32 	%f1794, 0f00000000, 0f7F800000, %p255;
	abs.f32 	%f1795, %f1783;
	setp.gt.f32 	%p256, %f1795, 0f43180000;
	cvt.rzi.s32.f32 	%r519, %f1784;
	shl.b32 	%r520, %r519, 23;
	sub.s32 	%r521, %r520, %r518;
	mov.b32 	%f1796, %r521;
	add.s32 	%r522, %r518, 2130706432;
	mov.b32 	%f1797, %r522;
	fma.rn.f32 	%f1798, %f1793, 0f391FCB8E, 0f3AAF85ED;
	fma.rn.f32 	%f1799, %f1798, %f1793, 0f3C1D9856;
	fma.rn.f32 	%f1800, %f1799, %f1793, 0f3D6357BB;
	fma.rn.f32 	%f1801, %f1800, %f1793, 0f3E75FDEC;
	fma.rn.f32 	%f1802, %f1801, %f1793, 0f3F317218;
	fma.rn.f32 	%f1803, %f1802, %f1793, 0f3F800000;
	mul.f32 	%f1804, %f1803, %f1797;
	mul.f32 	%f1805, %f1804, %f1796;
	selp.f32 	%f3000, %f1794, %f1805, %p256;
	and.pred  	%p257, %p253, %p254;
	@%p257 bra 	$L__BB2_219;
	add.f32 	%f1806, %f501, %f501;
	mov.b32 	%r523, %f1806;
	and.b32  	%r524, %r523, 2147483647;
	mov.b32 	%f3000, %r524;
$L__BB2_219:
	mul.f32 	%f510, %f3000, 0fBF000000;
	abs.f32 	%f511, %f502;
	setp.eq.f32 	%p258, %f502, 0f3F800000;
	mov.f32 	%f3001, 0f3F800000;
	@%p258 bra 	$L__BB2_224;
	setp.num.f32 	%p259, %f511, %f511;
	@%p259 bra 	$L__BB2_222;
	mov.f32 	%f1864, 0f40000000;
	add.rn.f32 	%f3001, %f502, %f1864;
	bra.uni 	$L__BB2_224;
$L__BB2_222:
	setp.lt.f32 	%p260, %f511, 0f00800000;
	mul.f32 	%f1809, %f511, 0f4B800000;
	selp.f32 	%f1810, %f1809, %f511, %p260;
	mov.b32 	%r525, %f1810;
	add.s32 	%r526, %r525, -1060439283;
	and.b32  	%r527, %r526, -8388608;
	sub.s32 	%r528, %r525, %r527;
	mov.b32 	%f1811, %r528;
	cvt.rn.f32.s32 	%f1812, %r527;
	selp.f32 	%f1813, 0fC1C00000, 0f00000000, %p260;
	fma.rn.f32 	%f1814, %f1812, 0f34000000, %f1813;
	add.f32 	%f1815, %f1811, 0fBF800000;
	add.f32 	%f1816, %f1811, 0f3F800000;
	rcp.approx.ftz.f32 	%f1817, %f1816;
	add.f32 	%f1818, %f1815, %f1815;
	mul.f32 	%f1819, %f1818, %f1817;
	mul.f32 	%f1820, %f1819, %f1819;
	neg.f32 	%f1821, %f1819;
	sub.f32 	%f1822, %f1815, %f1819;
	add.f32 	%f1823, %f1822, %f1822;
	fma.rn.f32 	%f1824, %f1821, %f1815, %f1823;
	mul.rn.f32 	%f1825, %f1817, %f1824;
	fma.rn.f32 	%f1826, %f1820, 0f3A2C32E4, 0f3B52E7DB;
	fma.rn.f32 	%f1827, %f1826, %f1820, 0f3C93BB73;
	fma.rn.f32 	%f1828, %f1827, %f1820, 0f3DF6384F;
	mul.rn.f32 	%f1829, %f1828, %f1820;
	fma.rn.f32 	%f1830, %f1819, 0f3FB8AA3B, %f1814;
	mul.f32 	%f1831, %f1829, 0f40400000;
	sub.f32 	%f1832, %f1814, %f1830;
	fma.rn.f32 	%f1833, %f1819, 0f3FB8AA3B, %f1832;
	fma.rn.f32 	%f1834, %f1825, 0f3FB8AA3B, %f1833;
	fma.rn.f32 	%f1835, %f1819, 0f32A55E34, %f1834;
	fma.rn.f32 	%f1836, %f1831, %f1825, %f1835;
	fma.rn.f32 	%f1837, %f1829, %f1819, %f1836;
	add.rn.f32 	%f1838, %f1830, %f1837;
	mov.f32 	%f1839, 0f40000000;
	mul.rn.f32 	%f1840, %f1838, %f1839;
	cvt.rni.f32.f32 	%f1841, %f1840;
	sub.f32 	%f1842, %f1840, %f1841;
	neg.f32 	%f1843, %f1840;
	fma.rn.f32 	%f1844, %f1838, 0f40000000, %f1843;
	neg.f32 	%f1845, %f1830;
	add.rn.f32 	%f1846, %f1838, %f1845;
	neg.f32 	%f1847, %f1846;
	add.rn.f32 	%f1848, %f1837, %f1847;
	fma.rn.f32 	%f1849, %f1848, 0f40000000, %f1844;
	add.f32 	%f1850, %f1842, %f1849;
	setp.gt.f32 	%p261, %f1841, 0f00000000;
	selp.b32 	%r529, 0, -2097152000, %p261;
	setp.neu.f32 	%p262, %f502, 0f00000000;
	setp.neu.f32 	%p263, %f511, 0f7F800000;
	setp.lt.f32 	%p264, %f1840, 0f00000000;
	selp.f32 	%f1851, 0f00000000, 0f7F800000, %p264;
	abs.f32 	%f1852, %f1840;
	setp.gt.f32 	%p265, %f1852, 0f43180000;
	cvt.rzi.s32.f32 	%r530, %f1841;
	shl.b32 	%r531, %r530, 23;
	sub.s32 	%r532, %r531, %r529;
	mov.b32 	%f1853, %r532;
	add.s32 	%r533, %r529, 2130706432;
	mov.b32 	%f1854, %r533;
	fma.rn.f32 	%f1855, %f1850, 0f391FCB8E, 0f3AAF85ED;
	fma.rn.f32 	%f1856, %f1855, %f1850, 0f3C1D9856;
	fma.rn.f32 	%f1857, %f1856, %f1850, 0f3D6357BB;
	fma.rn.f32 	%f1858, %f1857, %f1850, 0f3E75FDEC;
	fma.rn.f32 	%f1859, %f1858, %f1850, 0f3F317218;
	fma.rn.f32 	%f1860, %f1859, %f1850, 0f3F800000;
	mul.f32 	%f1861, %f1860, %f1854;
	mul.f32 	%f1862, %f1861, %f1853;
	selp.f32 	%f3001, %f1851, %f1862, %p265;
	and.pred  	%p266, %p262, %p263;
	@%p266 bra 	$L__BB2_224;
	add.f32 	%f1863, %f502, %f502;
	mov.b32 	%r534, %f1863;
	and.b32  	%r535, %r534, 2147483647;
	mov.b32 	%f3001, %r535;
$L__BB2_224:
	setp.eq.s32 	%p267, %r155, 1062207488;
	and.b32  	%r536, %r154, 2147483647;
	setp.ne.s32 	%p268, %r536, 1071644672;
	and.pred  	%p2, %p267, %p268;
	fma.rn.f32 	%f1866, %f510, 0f3BBB989D, 0f3F000000;
	cvt.sat.f32.f32 	%f1867, %f1866;
	mov.f32 	%f1868, 0f4B400001;
	mov.f32 	%f1869, 0f437C0000;
	fma.rm.f32 	%f1870, %f1867, %f1869, %f1868;
	add.f32 	%f1871, %f1870, 0fCB40007F;
	neg.f32 	%f1872, %f1871;
	fma.rn.f32 	%f1873, %f510, 0f3FB8AA3B, %f1872;
	fma.rn.f32 	%f1874, %f510, 0f32A57060, %f1873;
	ex2.approx.ftz.f32 	%f1875, %f1874;
	mov.b32 	%r537, %f1870;
	shl.b32 	%r538, %r537, 23;
	mov.b32 	%f1876, %r538;
	mul.f32 	%f1877, %f1875, %f1876;
	mul.f32 	%f1878, %f499, %f470;
	mul.f32 	%f1879, %f3001, 0fBF000000;
	fma.rn.f32 	%f1880, %f1879, 0f3BBB989D, 0f3F000000;
	cvt.sat.f32.f32 	%f1881, %f1880;
	fma.rm.f32 	%f1882, %f1881, %f1869, %f1868;
	add.f32 	%f1883, %f1882, 0fCB40007F;
	neg.f32 	%f1884, %f1883;
	fma.rn.f32 	%f1885, %f1879, 0f3FB8AA3B, %f1884;
	fma.rn.f32 	%f1886, %f1879, 0f32A57060, %f1885;
	mov.b32 	%r539, %f1882;
	shl.b32 	%r540, %r539, 23;
	mov.b32 	%f1887, %r540;
	ex2.approx.ftz.f32 	%f1888, %f1886;
	mul.f32 	%f1889, %f1888, %f1887;
	mul.f32 	%f1890, %f489, %f1877;
	mul.f32 	%f1891, %f494, %f1889;
	sub.f32 	%f1892, %f1890, %f1891;
	mul.f32 	%f1893, %f444, %f1892;
	mul.f32 	%f1894, %f486, %f1893;
	mul.f32 	%f1895, %f445, %f1894;
	lg2.approx.f32 	%f1896, %f489;
	mul.f32 	%f1897, %f1896, 0f40400000;
	ex2.approx.f32 	%f1898, %f1897;
	mul.f32 	%f1899, %f1877, %f1898;
	lg2.approx.f32 	%f1900, %f494;
	mul.f32 	%f1901, %f1900, 0f40400000;
	ex2.approx.f32 	%f1902, %f1901;
	mul.f32 	%f1903, %f1902, %f1889;
	sub.f32 	%f1904, %f1899, %f1903;
	mul.f32 	%f1905, %f446, %f1904;
	mul.f32 	%f1906, %f486, %f1905;
	sub.f32 	%f1907, %f1895, %f1906;
	mul.f32 	%f1908, %f1894, %f448;
	fma.rn.f32 	%f516, %f1878, %f447, %f1908;
	mul.f32 	%f1909, %f499, %f471;
	mul.f32 	%f1910, %f442, %f1878;
	sub.f32 	%f1911, %f1910, %f1909;
	mul.f32 	%f1912, %f1878, %f449;
	fma.rn.f32 	%f1913, %f1911, %f451, %f1912;
	mul.f32 	%f1914, %f448, %f448;
	fma.rn.f32 	%f1915, %f1907, %f1914, %f1913;
	fma.rn.f32 	%f517, %f1894, %f450, %f1915;
	mul.f32 	%f1916, %f486, %f2968;
	fma.rn.f32 	%f518, %f499, %f1916, %f2771;
	mul.f32 	%f519, %f486, %f499;
	setp.leu.f32 	%p269, %f518, 0f3C23D70A;
	mov.f32 	%f3002, 0f00000000;
	mov.f32 	%f3003, %f3002;
	@%p269 bra 	$L__BB2_226;
	add.s32 	%r542, %r707, %r24;
	mad.lo.s32 	%r543, %r708, %r181, %r542;
	mul.wide.s32 	%rd357, %r543, 4;
	add.s64 	%rd358, %rd2, %rd357;
	ld.local.f32 	%f1917, [%rd358];
	div.rn.f32 	%f1918, %f1917, %f518;
	add.f32 	%f3002, %f1918, 0fBF800000;
	cvt.f64.f32 	%fd219, %f1917;
	cvt.f64.f32 	%fd220, %f518;
	{
	.reg .b32 %temp; 
	mov.b64 	{%temp, %r544}, %fd220;
	}
	{ // callseq 46, 0
	.param .b64 param0;
	st.param.f64 	[param0], %fd220;
	.param .b64 retval0;
	call.uni (retval0), 
	__internal_accurate_pow, 
	(
	param0
	);
	ld.param.f64 	%fd221, [retval0];
	} // callseq 46
	setp.lt.s32 	%p271, %r544, 0;
	neg.f64 	%fd223, %fd221;
	selp.f64 	%fd224, %fd223, %fd221, %p267;
	selp.f64 	%fd225, %fd224, %fd221, %p271;
	add.f64 	%fd226, %fd220, 0d4000000000000000;
	{
	.reg .b32 %temp; 
	mov.b64 	{%temp, %r545}, %fd226;
	}
	and.b32  	%r546, %r545, 2146435072;
	setp.eq.s32 	%p272, %r546, 2146435072;
	setp.eq.f32 	%p273, %f518, 0f7F800000;
	selp.b32 	%r547, %r157, %r156, %p2;
	selp.b32 	%r548, %r547, %r156, %p271;
	mov.b32 	%r549, 0;
	mov.b64 	%fd227, {%r549, %r548};
	selp.f64 	%fd228, %fd227, %fd225, %p272;
	selp.f64 	%fd229, %fd228, %fd225, %p273;
	setp.eq.f32 	%p274, %f518, 0f3F800000;
	selp.f64 	%fd230, 0d3FF0000000000000, %fd229, %p274;
	div.rn.f64 	%fd231, %fd219, %fd230;
	cvt.rn.f32.f64 	%f3003, %fd231;
$L__BB2_226:
	setp.lt.s32 	%p275, %r154, 0;
	min.f32 	%f524, %f3002, 0f47C35000;
	min.f32 	%f1919, %f3003, 0f47C35000;
	cvt.f64.f32 	%fd4, %f1919;
	fma.rn.f32 	%f2990, %f524, %f500, %f2990;
	mul.f32 	%f1920, %f499, %f469;
	mul.f32 	%f526, %f524, %f1920;
	cvt.f64.f32 	%fd5, %f500;
	{
	.reg .b32 %temp; 
	mov.b64 	{%temp, %r162}, %fd5;
	}
	abs.f64 	%fd6, %fd5;
	{ // callseq 47, 0
	.param .b64 param0;
	st.param.f64 	[param0], %fd6;
	.param .b64 retval0;
	call.uni (retval0), 
	__internal_accurate_pow, 
	(
	param0
	);
	ld.param.f64 	%fd232, [retval0];
	} // callseq 47
	setp.lt.s32 	%p278, %r162, 0;
	neg.f64 	%fd234, %fd232;
	selp.f64 	%fd235, %fd234, %fd232, %p267;
	selp.f64 	%fd236, %fd235, %fd232, %p278;
	setp.eq.f32 	%p279, %f500, 0f00000000;
	selp.b32 	%r550, %r162, 0, %p267;
	or.b32  	%r551, %r550, 2146435072;
	selp.b32 	%r552, %r551, %r550, %p275;
	mov.b32 	%r553, 0;
	mov.b64 	%fd237, {%r553, %r552};
	selp.f64 	%fd291, %fd237, %fd236, %p279;
	add.f64 	%fd238, %fd5, 0d4000000000000000;
	{
	.reg .b32 %temp; 
	mov.b64 	{%temp, %r554}, %fd238;
	}
	and.b32  	%r555, %r554, 2146435072;
	setp.ne.s32 	%p280, %r555, 2146435072;
	@%p280 bra 	$L__BB2_231;
	setp.num.f32 	%p281, %f500, %f500;
	@%p281 bra 	$L__BB2_229;
	mov.f64 	%fd239, 0d4000000000000000;
	add.rn.f64 	%fd291, %fd5, %fd239;
	bra.uni 	$L__BB2_231;
$L__BB2_229:
	setp.neu.f64 	%p282, %fd6, 0d7FF0000000000000;
	@%p282 bra 	$L__BB2_231;
	selp.b32 	%r556, %r157, %r156, %p2;
	selp.b32 	%r557, %r556, %r156, %p278;
	mov.b32 	%r558, 0;
	mov.b64 	%fd291, {%r558, %r557};
$L__BB2_231:
	setp.eq.f32 	%p287, %f500, 0f3F800000;
	selp.f64 	%fd240, 0d3FF0000000000000, %fd291, %p287;
	mul.f64 	%fd241, %fd240, %fd4;
	cvt.f64.f32 	%fd242, %f526;
	sub.f64 	%fd243, %fd242, %fd241;
	cvt.f64.f32 	%fd244, %f2995;
	add.f64 	%fd245, %fd243, %fd244;
	cvt.rn.f32.f64 	%f2995, %fd245;
	fma.rn.f32 	%f2989, %f524, %f503, %f2989;
	mul.f32 	%f1921, %f486, %f504;
	mul.f32 	%f529, %f524, %f1921;
	cvt.f64.f32 	%fd11, %f503;
	{
	.reg .b32 %temp; 
	mov.b64 	{%temp, %r163}, %fd11;
	}
	abs.f64 	%fd12, %fd11;
	{ // callseq 48, 0
	.param .b64 param0;
	st.param.f64 	[param0], %fd12;
	.param .b64 retval0;
	call.uni (retval0), 
	__internal_accurate_pow, 
	(
	param0
	);
	ld.param.f64 	%fd246, [retval0];
	} // callseq 48
	setp.lt.s32 	%p288, %r163, 0;
	neg.f64 	%fd248, %fd246;
	selp.f64 	%fd249, %fd248, %fd246, %p267;
	selp.f64 	%fd250, %fd249, %fd246, %p288;
	setp.eq.f32 	%p289, %f503, 0f00000000;
	selp.b32 	%r559, %r163, 0, %p267;
	or.b32  	%r560, %r559, 2146435072;
	selp.b32 	%r561, %r560, %r559, %p275;
	mov.b32 	%r562, 0;
	mov.b64 	%fd251, {%r562, %r561};
	selp.f64 	%fd292, %fd251, %fd250, %p289;
	add.f64 	%fd252, %fd11, 0d4000000000000000;
	{
	.reg .b32 %temp; 
	mov.b64 	{%temp, %r563}, %fd252;
	}
	and.b32  	%r564, %r563, 2146435072;
	setp.ne.s32 	%p290, %r564, 2146435072;
	@%p290 bra 	$L__BB2_236;
	setp.nan.f32 	%p291, %f503, %f503;
	@%p291 bra 	$L__BB2_235;
	setp.neu.f64 	%p292, %fd12, 0d7FF0000000000000;
	@%p292 bra 	$L__BB2_236;
	selp.b32 	%r565, %r157, %r156, %p2;
	selp.b32 	%r566, %r565, %r156, %p288;
	mov.b32 	%r567, 0;
	mov.b64 	%fd292, {%r567, %r566};
	bra.uni 	$L__BB2_236;
$L__BB2_235:
	mov.f64 	%fd253, 0d4000000000000000;
	add.rn.f64 	%fd292, %fd11, %fd253;
$L__BB2_236:
	setp.eq.f32 	%p297, %f503, 0f3F800000;
	selp.f64 	%fd254, 0d3FF0000000000000, %fd292, %p297;
	mul.f64 	%fd255, %fd254, %fd4;
	cvt.f64.f32 	%fd256, %f529;
	sub.f64 	%fd257, %fd256, %fd255;
	cvt.f64.f32 	%fd258, %f2994;
	add.f64 	%fd259, %fd257, %fd258;
	cvt.rn.f32.f64 	%f2994, %fd259;
	fma.rn.f32 	%f2988, %f524, %f519, %f2988;
	cvt.f64.f32 	%fd17, %f519;
	{
	.reg .b32 %temp; 
	mov.b64 	{%temp, %r164}, %fd17;
	}
	abs.f64 	%fd18, %fd17;
	{ // callseq 49, 0
	.param .b64 param0;
	st.param.f64 	[param0], %fd18;
	.param .b64 retval0;
	call.uni (retval0), 
	__internal_accurate_pow, 
	(
	param0
	);
	ld.param.f64 	%fd260, [retval0];
	} // callseq 49
	setp.lt.s32 	%p298, %r164, 0;
	neg.f64 	%fd262, %fd260;
	selp.f64 	%fd263, %fd262, %fd260, %p267;
	selp.f64 	%fd264, %fd263, %fd260, %p298;
	setp.eq.f32 	%p299, %f519, 0f00000000;
	selp.b32 	%r568, %r164, 0, %p267;
	or.b32  	%r569, %r568, 2146435072;
	selp.b32 	%r570, %r569, %r568, %p275;
	mov.b32 	%r571, 0;
	mov.b64 	%fd265, {%r571, %r570};
	selp.f64 	%fd293, %fd265, %fd264, %p299;
	add.f64 	%fd266, %fd17, 0d4000000000000000;
	{
	.reg .b32 %temp; 
	mov.b64 	{%temp, %r572}, %fd266;
	}
	and.b32  	%r573, %r572, 2146435072;
	setp.ne.s32 	%p300, %r573, 2146435072;
	@%p300 bra 	$L__BB2_241;
	setp.nan.f32 	%p301, %f519, %f519;
	@%p301 bra 	$L__BB2_240;
	setp.neu.f64 	%p302, %fd18, 0d7FF0000000000000;
	@%p302 bra 	$L__BB2_241;
	selp.b32 	%r574, %r157, %r156, %p2;
	selp.b32 	%r575, %r574, %r156, %p298;
	mov.b32 	%r576, 0;
	mov.b64 	%fd293, {%r576, %r575};
	bra.uni 	$L__BB2_241;
$L__BB2_240:
	mov.f64 	%fd267, 0d4000000000000000;
	add.rn.f64 	%fd293, %fd17, %fd267;
$L__BB2_241:
	mul.f32 	%f1922, %f524, 0f00000000;
	cvt.f64.f32 	%fd268, %f1922;
	setp.eq.f32 	%p307, %f519, 0f3F800000;
	selp.f64 	%fd269, 0d3FF0000000000000, %fd293, %p307;
	mul.f64 	%fd270, %fd269, %fd4;
	sub.f64 	%fd271, %fd268, %fd270;
	cvt.f64.f32 	%fd272, %f2993;
	add.f64 	%fd273, %fd271, %fd272;
	cvt.rn.f32.f64 	%f2993, %fd273;
	add.f32 	%f2987, %f2987, %f524;
	sub.f64 	%fd274, %fd268, %fd4;
	cvt.f64.f32 	%fd275, %f2992;
	add.f64 	%fd276, %fd274, %fd275;
	cvt.rn.f32.f64 	%f2992, %fd276;
	fma.rn.f32 	%f2986, %f524, %f516, %f2986;
	mul.f32 	%f536, %f524, %f517;
	cvt.f64.f32 	%fd23, %f516;
	{
	.reg .b32 %temp; 
	mov.b64 	{%temp, %r165}, %fd23;
	}
	abs.f64 	%fd24, %fd23;
	{ // callseq 50, 0
	.param .b64 param0;
	st.param.f64 	[param0], %fd24;
	.param .b64 retval0;
	call.uni (retval0), 
	__internal_accurate_pow, 
	(
	param0
	);
	ld.param.f64 	%fd277, [retval0];
	} // callseq 50
	setp.lt.s32 	%p308, %r165, 0;
	neg.f64 	%fd279, %fd277;
	selp.f64 	%fd280, %fd279, %fd277, %p267;
	selp.f64 	%fd281, %fd280, %fd277, %p308;
	setp.eq.f32 	%p309, %f516, 0f00000000;
	selp.b32 	%r577, %r165, 0, %p267;
	or.b32  	%r578, %r577, 2146435072;
	selp.b32 	%r579, %r578, %r577, %p275;
	mov.b32 	%r580, 0;
	mov.b64 	%fd282, {%r580, %r579};
	selp.f64 	%fd294, %fd282, %fd281, %p309;
	add.f64 	%fd283, %fd23, 0d4000000000000000;
	{
	.reg .b32 %temp; 
	mov.b64 	{%temp, %r581}, %fd283;
	}
	and.b32  	%r582, %r581, 2146435072;
	setp.ne.s32 	%p310, %r582, 2146435072;
	@%p310 bra 	$L__BB2_246;
	setp.nan.f32 	%p311, %f516, %f516;
	@%p311 bra 	$L__BB2_245;
	setp.neu.f64 	%p312, %fd24, 0d7FF0000000000000;
	@%p312 bra 	$L__BB2_246;
	selp.b32 	%r583, %r157, %r156, %p2;
	selp.b32 	%r584, %r583, %r156, %p308;
	mov.b32 	%r585, 0;
	mov.b64 	%fd294, {%r585, %r584};
	bra.uni 	$L__BB2_246;
$L__BB2_245:
	mov.f64 	%fd284, 0d4000000000000000;
	add.rn.f64 	%fd294, %fd23, %fd284;
$L__BB2_246:
	setp.eq.f32 	%p314, %f516, 0f3F800000;
	selp.f64 	%fd285, 0d3FF0000000000000, %fd294, %p314;
	mul.f64 	%fd286, %fd285, %fd4;
	cvt.f64.f32 	%fd287, %f536;
	sub.f64 	%fd288, %fd287, %fd286;
	cvt.f64.f32 	%fd289, %f2991;
	add.f64 	%fd290, %fd288, %fd289;
	cvt.rn.f32.f64 	%f2991, %fd290;
	add.s32 	%r708, %r708, 1;
	setp.ne.s32 	%p315, %r708, %r181;
	@%p315 bra 	$L__BB2_192;
	add.s32 	%r707, %r707, 1;
	setp.ne.s32 	%p316, %r707, %r181;
	@%p316 bra 	$L__BB2_191;
$L__BB2_248:
	setp.gt.u32 	%p317, %r706, 1;
	@%p317 bra 	$L__BB2_250;
	div.rn.f32 	%f1933, %f2990, %f2995;
	max.f32 	%f1934, %f1933, 0fBF800000;
	min.f32 	%f3018, %f1934, 0f3F800000;
	div.rn.f32 	%f1935, %f2989, %f2994;
	max.f32 	%f1936, %f1935, 0fBF800000;
	min.f32 	%f3017, %f1936, 0f3F800000;
	div.rn.f32 	%f1937, %f2988, %f2993;
	max.f32 	%f1938, %f1937, 0fC2C80000;
	min.f32 	%f1939, %f1938, 0f42C80000;
	mul.f32 	%f3016, %f1939, 0f3F000000;
	div.rn.f32 	%f1940, %f2987, %f2992;
	max.f32 	%f1941, %f1940, 0fC0000000;
	min.f32 	%f3015, %f1941, 0f40000000;
	div.rn.f32 	%f1942, %f2986, %f2991;
	max.f32 	%f1943, %f1942, 0fBDCCCCCD;
	min.f32 	%f3014, %f1943, 0f3DCCCCCD;
	bra.uni 	$L__BB2_251;
$L__BB2_250:
	div.rn.f32 	%f1923, %f2990, %f2995;
	max.f32 	%f1924, %f1923, 0fBF800000;
	min.f32 	%f3018, %f1924, 0f3F800000;
	div.rn.f32 	%f1925, %f2989, %f2994;
	max.f32 	%f1926, %f1925, 0fBF800000;
	min.f32 	%f3017, %f1926, 0f3F800000;
	div.rn.f32 	%f1927, %f2988, %f2993;
	max.f32 	%f1928, %f1927, 0fC2C80000;
	min.f32 	%f3016, %f1928, 0f42C80000;
	div.rn.f32 	%f1929, %f2987, %f2992;
	max.f32 	%f1930, %f1929, 0fC0000000;
	min.f32 	%f3015, %f1930, 0f40000000;
	div.rn.f32 	%f1931, %f2986, %f2991;
	max.f32 	%f1932, %f1931, 0fBDCCCCCD;
	min.f32 	%f3014, %f1932, 0f3DCCCCCD;
$L__BB2_251:
	ld.param.u32 	%r665, [kernel_MLEFit_z_param_10];
	sub.f32 	%f2970, %f2970, %f3018;
	sub.f32 	%f2969, %f2969, %f3017;
	sub.f32 	%f1944, %f2968, %f3016;
	sub.f32 	%f1945, %f2771, %f3015;
	sub.f32 	%f2966, %f2966, %f3014;
	max.f32 	%f2968, %f1944, 0f3F800000;
	max.f32 	%f2771, %f1945, 0f3C23D70A;
	add.s32 	%r706, %r706, 1;
	setp.eq.s32 	%p318, %r706, %r665;
	@%p318 bra 	$L__BB2_203;
	bra.uni 	$L__BB2_189;
$L__BB2_252:
	setp.lt.f32 	%p346, %f628, 0f00800000;
	mul.f32 	%f2299, %f628, 0f4B800000;
	selp.f32 	%f2300, %f2299, %f628, %p346;
	mov.b32 	%r618, %f2300;
	add.s32 	%r619, %r618, -1060439283;
	and.b32  	%r620, %r619, -8388608;
	sub.s32 	%r621, %r618, %r620;
	mov.b32 	%f2301, %r621;
	cvt.rn.f32.s32 	%f2302, %r620;
	selp.f32 	%f2303, 0fC1C00000, 0f00000000, %p346;
	fma.rn.f32 	%f2304, %f2302, 0f34000000, %f2303;
	add.f32 	%f2305, %f2301, 0fBF800000;
	add.f32 	%f2306, %f2301, 0f3F800000;
	rcp.approx.ftz.f32 	%f2307, %f2306;
	add.f32 	%f2308, %f2305, %f2305;
	mul.f32 	%f2309, %f2308, %f2307;
	mul.f32 	%f2310, %f2309, %f2309;
	neg.f32 	%f2311, %f2309;
	sub.f32 	%f2312, %f2305, %f2309;
	add.f32 	%f2313, %f2312, %f2312;
	fma.rn.f32 	%f2314, %f2311, %f2305, %f2313;
	mul.rn.f32 	%f2315, %f2307, %f2314;
	fma.rn.f32 	%f2316, %f2310, 0f3A2C32E4, 0f3B52E7DB;
	fma.rn.f32 	%f2317, %f2316, %f2310, 0f3C93BB73;
	fma.rn.f32 	%f2318, %f2317, %f2310, 0f3DF6384F;
	mul.rn.f32 	%f2319, %f2318, %f2310;
	fma.rn.f32 	%f2320, %f2309, 0f3FB8AA3B, %f2304;
	mul.f32 	%f2321, %f2319, 0f40400000;
	sub.f32 	%f2322, %f2304, %f2320;
	fma.rn.f32 	%f2323, %f2309, 0f3FB8AA3B, %f2322;
	fma.rn.f32 	%f2324, %f2315, 0f3FB8AA3B, %f2323;
	fma.rn.f32 	%f2325, %f2309, 0f32A55E34, %f2324;
	fma.rn.f32 	%f2326, %f2321, %f2315, %f2325;
	fma.rn.f32 	%f2327, %f2319, %f2309, %f2326;
	add.rn.f32 	%f2328, %f2320, %f2327;
	mov.f32 	%f2329, 0f40000000;
	mul.rn.f32 	%f2330, %f2328, %f2329;
	cvt.rni.f32.f32 	%f2331, %f2330;
	sub.f32 	%f2332, %f2330, %f2331;
	neg.f32 	%f2333, %f2330;
	fma.rn.f32 	%f2334, %f2328, 0f40000000, %f2333;
	neg.f32 	%f2335, %f2320;
	add.rn.f32 	%f2336, %f2328, %f2335;
	neg.f32 	%f2337, %f2336;
	add.rn.f32 	%f2338, %f2327, %f2337;
	fma.rn.f32 	%f2339, %f2338, 0f40000000, %f2334;
	add.f32 	%f2340, %f2332, %f2339;
	setp.gt.f32 	%p347, %f2331, 0f00000000;
	selp.b32 	%r622, 0, -2097152000, %p347;
	setp.neu.f32 	%p348, %f626, 0f00000000;
	setp.neu.f32 	%p349, %f628, 0f7F800000;
	setp.lt.f32 	%p350, %f2330, 0f00000000;
	selp.f32 	%f2341, 0f00000000, 0f7F800000, %p350;
	abs.f32 	%f2342, %f2330;
	setp.gt.f32 	%p351, %f2342, 0f43180000;
	cvt.rzi.s32.f32 	%r623, %f2331;
	shl.b32 	%r624, %r623, 23;
	sub.s32 	%r625, %r624, %r622;
	mov.b32 	%f2343, %r625;
	add.s32 	%r626, %r622, 2130706432;
	mov.b32 	%f2344, %r626;
	fma.rn.f32 	%f2345, %f2340, 0f391FCB8E, 0f3AAF85ED;
	fma.rn.f32 	%f2346, %f2345, %f2340, 0f3C1D9856;
	fma.rn.f32 	%f2347, %f2346, %f2340, 0f3D6357BB;
	fma.rn.f32 	%f2348, %f2347, %f2340, 0f3E75FDEC;
	fma.rn.f32 	%f2349, %f2348, %f2340, 0f3F317218;
	fma.rn.f32 	%f2350, %f2349, %f2340, 0f3F800000;
	mul.f32 	%f2351, %f2350, %f2344;
	mul.f32 	%f2352, %f2351, %f2343;
	selp.f32 	%f3055, %f2341, %f2352, %p351;
	and.pred  	%p352, %p348, %p349;
	@%p352 bra 	$L__BB2_254;
	add.f32 	%f2353, %f626, %f626;
	mov.b32 	%r627, %f2353;
	and.b32  	%r628, %r627, 2147483647;
	mov.b32 	%f3055, %r628;
$L__BB2_254:
	mul.f32 	%f633, %f3055, 0fBF000000;
	abs.f32 	%f634, %f627;
	setp.eq.f32 	%p353, %f627, 0f3F800000;
	mov.f32 	%f3056, 0f3F800000;
	@%p353 bra 	$L__BB2_259;
	setp.num.f32 	%p354, %f634, %f634;
	@%p354 bra 	$L__BB2_257;
	mov.f32 	%f2411, 0f40000000;
	add.rn.f32 	%f3056, %f627, %f2411;
	bra.uni 	$L__BB2_259;
$L__BB2_257:
	setp.lt.f32 	%p355, %f634, 0f00800000;
	mul.f32 	%f2356, %f634, 0f4B800000;
	selp.f32 	%f2357, %f2356, %f634, %p355;
	mov.b32 	%r629, %f2357;
	add.s32 	%r630, %r629, -1060439283;
	and.b32  	%r631, %r630, -8388608;
	sub.s32 	%r632, %r629, %r631;
	mov.b32 	%f2358, %r632;
	cvt.rn.f32.s32 	%f2359, %r631;
	selp.f32 	%f2360, 0fC1C00000, 0f00000000, %p355;
	fma.rn.f32 	%f2361, %f2359, 0f34000000, %f2360;
	add.f32 	%f2362, %f2358, 0fBF800000;
	add.f32 	%f2363, %f2358, 0f3F800000;
	rcp.approx.ftz.f32 	%f2364, %f2363;
	add.f32 	%f2365, %f2362, %f2362;
	mul.f32 	%f2366, %f2365, %f2364;
	mul.f32 	%f2367, %f2366, %f2366;
	neg.f32 	%f2368, %f2366;
	sub.f32 	%f2369, %f2362, %f2366;
	add.f32 	%f2370, %f2369, %f2369;
	fma.rn.f32 	%f2371, %f2368, %f2362, %f2370;
	mul.rn.f32 	%f2372, %f2364, %f2371;
	fma.rn.f32 	%f2373, %f2367, 0f3A2C32E4, 0f3B52E7DB;
	fma.rn.f32 	%f2374, %f2373, %f2367, 0f3C93BB73;
	fma.rn.f32 	%f2375, %f2374, %f2367, 0f3DF6384F;
	mul.rn.f32 	%f2376, %f2375, %f2367;
	fma.rn.f32 	%f2377, %f2366, 0f3FB8AA3B, %f2361;
	mul.f32 	%f2378, %f2376, 0f40400000;
	sub.f32 	%f2379, %f2361, %f2377;
	fma.rn.f32 	%f2380, %f2366, 0f3FB8AA3B, %f2379;
	fma.rn.f32 	%f2381, %f2372, 0f3FB8AA3B, %f2380;
	fma.rn.f32 	%f2382, %f2366, 0f32A55E34, %f2381;
	fma.rn.f32 	%f2383, %f2378, %f2372, %f2382;
	fma.rn.f32 	%f2384, %f2376, %f2366, %f2383;
	add.rn.f32 	%f2385, %f2377, %f2384;
	mov.f32 	%f2386, 0f40000000;
	mul.rn.f32 	%f2387, %f2385, %f2386;
	cvt.rni.f32.f32 	%f2388, %f2387;
	sub.f32 	%f2389, %f2387, %f2388;
	neg.f32 	%f2390, %f2387;
	fma.rn.f32 	%f2391, %f2385, 0f40000000, %f2390;
	neg.f32 	%f2392, %f2377;
	add.rn.f32 	%f2393, %f2385, %f2392;
	neg.f32 	%f2394, %f2393;
	add.rn.f32 	%f2395, %f2384, %f2394;
	fma.rn.f32 	%f2396, %f2395, 0f40000000, %f2391;
	add.f32 	%f2397, %f2389, %f2396;
	setp.gt.f32 	%p356, %f2388, 0f00000000;
	selp.b32 	%r633, 0, -2097152000, %p356;
	setp.neu.f32 	%p357, %f627, 0f00000000;
	setp.neu.f32 	%p358, %f634, 0f7F800000;
	setp.lt.f32 	%p359, %f2387, 0f00000000;
	selp.f32 	%f2398, 0f00000000, 0f7F800000, %p359;
	abs.f32 	%f2399, %f2387;
	setp.gt.f32 	%p360, %f2399, 0f43180000;
	cvt.rzi.s32.f32 	%r634, %f2388;
	shl.b32 	%r635, %r634, 23;
	sub.s32 	%r636, %r635, %r633;
	mov.b32 	%f2400, %r636;
	add.s32 	%r637, %r633, 2130706432;
	mov.b32 	%f2401, %r637;
	fma.rn.f32 	%f2402, %f2397, 0f391FCB8E, 0f3AAF85ED;
	fma.rn.f32 	%f2403, %f2402, %f2397, 0f3C1D9856;
	fma.rn.f32 	%f2404, %f2403, %f2397, 0f3D6357BB;
	fma.rn.f32 	%f2405, %f2404, %f2397, 0f3E75FDEC;
	fma.rn.f32 	%f2406, %f2405, %f2397, 0f3F317218;
	fma.rn.f32 	%f2407, %f2406, %f2397, 0f3F800000;
	mul.f32 	%f2408, %f2407, %f2401;
	mul.f32 	%f2409, %f2408, %f2400;
	selp.f32 	%f3056, %f2398, %f2409, %p360;
	and.pred  	%p361, %p357, %p358;
	@%p361 bra 	$L__BB2_259;
	add.f32 	%f2410, %f627, %f627;
	mov.b32 	%r638, %f2410;
	and.b32  	%r639, %r638, 2147483647;
	mov.b32 	%f3056, %r639;
$L__BB2_259:
	mul.f32 	%f2412, %f612, 0f3F000000;
	fma.rn.f32 	%f2413, %f633, 0f3BBB989D, 0f3F000000;
	cvt.sat.f32.f32 	%f2414, %f2413;
	mov.f32 	%f2415, 0f4B400001;
	mov.f32 	%f2416, 0f437C0000;
	fma.rm.f32 	%f2417, %f2414, %f2416, %f2415;
	mul.f32 	%f2418, %f625, 0f3F000000;
	mul.f32 	%f2419, %f2418, %f590;
	lg2.approx.f32 	%f2420, %f626;
	add.f32 	%f2421, %f2420, %f2420;
	ex2.approx.f32 	%f2422, %f2421;
	mul.f32 	%f2423, %f2422, 0fBF000000;
	fma.rn.f32 	%f2424, %f2423, 0f3BBB989D, 0f3F000000;
	cvt.sat.f32.f32 	%f2425, %f2424;
	fma.rm.f32 	%f2426, %f2425, %f2416, %f2415;
	lg2.approx.f32 	%f2427, %f627;
	add.f32 	%f2428, %f2427, %f2427;
	ex2.approx.f32 	%f2429, %f2428;
	mul.f32 	%f2430, %f2429, 0fBF000000;
	fma.rn.f32 	%f2431, %f2430, 0f3BBB989D, 0f3F000000;
	cvt.sat.f32.f32 	%f2432, %f2431;
	fma.rm.f32 	%f2433, %f2432, %f2416, %f2415;
	add.f32 	%f2434, %f2433, 0fCB40007F;
	neg.f32 	%f2435, %f2434;
	fma.rn.f32 	%f2436, %f2430, 0f3FB8AA3B, %f2435;
	fma.rn.f32 	%f2437, %f2430, 0f32A57060, %f2436;
	ex2.approx.ftz.f32 	%f2438, %f2437;
	mov.b32 	%r640, %f2433;
	shl.b32 	%r641, %r640, 23;
	mov.b32 	%f2439, %r641;
	mul.f32 	%f2440, %f2438, %f2439;
	add.f32 	%f2441, %f2426, 0fCB40007F;
	neg.f32 	%f2442, %f2441;
	fma.rn.f32 	%f2443, %f2423, 0f3FB8AA3B, %f2442;
	fma.rn.f32 	%f2444, %f2423, 0f32A57060, %f2443;
	ex2.approx.ftz.f32 	%f2445, %f2444;
	mov.b32 	%r642, %f2426;
	shl.b32 	%r643, %r642, 23;
	mov.b32 	%f2446, %r643;
	mul.f32 	%f2447, %f2445, %f2446;
	sub.f32 	%f2448, %f2447, %f2440;
	mul.f32 	%f2449, %f428, %f2448;
	mul.f32 	%f2450, %f2412, %f2449;
	mul.f32 	%f2451, %f3056, 0fBF000000;
	fma.rn.f32 	%f2452, %f2451, 0f3BBB989D, 0f3F000000;
	cvt.sat.f32.f32 	%f2453, %f2452;
	fma.rm.f32 	%f2454, %f2453, %f2416, %f2415;
	add.f32 	%f2455, %f2454, 0fCB40007F;
	neg.f32 	%f2456, %f2455;
	fma.rn.f32 	%f2457, %f2451, 0f3FB8AA3B, %f2456;
	fma.rn.f32 	%f2458, %f2451, 0f32A57060, %f2457;
	mov.b32 	%r644, %f2454;
	shl.b32 	%r645, %r644, 23;
	mov.b32 	%f2459, %r645;
	ex2.approx.ftz.f32 	%f2460, %f2458;
	mul.f32 	%f2461, %f2460, %f2459;
	add.f32 	%f2462, %f2417, 0fCB40007F;
	neg.f32 	%f2463, %f2462;
	fma.rn.f32 	%f2464, %f633, 0f3FB8AA3B, %f2463;
	fma.rn.f32 	%f2465, %f633, 0f32A57060, %f2464;
	ex2.approx.ftz.f32 	%f2466, %f2465;
	mov.b32 	%r646, %f2417;
	shl.b32 	%r647, %r646, 23;
	mov.b32 	%f2467, %r647;
	mul.f32 	%f2468, %f2466, %f2467;
	mul.f32 	%f2469, %f615, %f2468;
	mul.f32 	%f2470, %f620, %f2461;
	sub.f32 	%f2471, %f2469, %f2470;
	mul.f32 	%f2472, %f430, %f2471;
	mul.f32 	%f2473, %f2412, %f2472;
	mul.f32 	%f2474, %f2418, %f591;
	mul.f32 	%f2475, %f2473, %f432;
	fma.rn.f32 	%f2476, %f2474, %f431, %f2475;
	mul.f32 	%f2477, %f2412, %f2968;
	fma.rn.f32 	%f639, %f2418, %f2477, %f2771;
	mul.wide.s32 	%rd359, %r710, 4;
	add.s64 	%rd360, %rd2, %rd359;
	ld.local.f32 	%f640, [%rd360];
	mul.f32 	%f2478, %f2412, %f2418;
	mul.f32 	%f2479, %f2419, %f2419;
	div.rn.f32 	%f2480, %f2479, %f639;
	add.f32 	%f3049, %f3049, %f2480;
	mul.f32 	%f2481, %f2450, %f2419;
	div.rn.f32 	%f2482, %f2481, %f639;
	add.f32 	%f3048, %f3048, %f2482;
	mul.f32 	%f2483, %f2478, %f2419;
	div.rn.f32 	%f2484, %f2483, %f639;
	add.f32 	%f3047, %f3047, %f2484;
	div.rn.f32 	%f2485, %f2419, %f639;
	add.f32 	%f3072, %f3072, %f2485;
	mul.f32 	%f2486, %f2476, %f2419;
	div.rn.f32 	%f2487, %f2486, %f639;
	add.f32 	%f3071, %f3071, %f2487;
	mul.f32 	%f2488, %f2450, %f2450;
	div.rn.f32 	%f2489, %f2488, %f639;
	add.f32 	%f3044, %f3044, %f2489;
	mul.f32 	%f2490, %f2478, %f2450;
	div.rn.f32 	%f2491, %f2490, %f639;
	add.f32 	%f3043, %f3043, %f2491;
	div.rn.f32 	%f2492, %f2450, %f639;
	add.f32 	%f3042, %f3042, %f2492;
	mul.f32 	%f2493, %f2476, %f2450;
	div.rn.f32 	%f2494, %f2493, %f639;
	add.f32 	%f3041, %f3041, %f2494;
	mul.f32 	%f2495, %f2478, %f2478;
	div.rn.f32 	%f2496, %f2495, %f639;
	add.f32 	%f3040, %f3040, %f2496;
	div.rn.f32 	%f2497, %f2478, %f639;
	add.f32 	%f3039, %f3039, %f2497;
	mul.f32 	%f2498, %f2476, %f2478;
	div.rn.f32 	%f2499, %f2498, %f639;
	add.f32 	%f3038, %f3038, %f2499;
	rcp.rn.f32 	%f2500, %f639;
	add.f32 	%f3037, %f3037, %f2500;
	div.rn.f32 	%f2501, %f2476, %f639;
	add.f32 	%f3036, %f3036, %f2501;
	mul.f32 	%f2502, %f2476, %f2476;
	div.rn.f32 	%f2503, %f2502, %f639;
	add.f32 	%f3035, %f3035, %f2503;
	setp.leu.f32 	%p362, %f639, 0f00000000;
	@%p362 bra 	$L__BB2_263;
	setp.leu.f32 	%p363, %f640, 0f00000000;
	@%p363 bra 	$L__BB2_262;
	setp.lt.f32 	%p364, %f639, 0f00800000;
	mul.f32 	%f2504, %f639, 0f4B000000;
	selp.f32 	%f2505, %f2504, %f639, %p364;
	selp.f32 	%f2506, 0fC1B80000, 0f00000000, %p364;
	mov.b32 	%r648, %f2505;
	add.s32 	%r649, %r648, -1059760811;
	and.b32  	%r650, %r649, -8388608;
	sub.s32 	%r651, %r648, %r650;
	mov.b32 	%f2507, %r651;
	cvt.rn.f32.s32 	%f2508, %r650;
	fma.rn.f32 	%f2509, %f2508, 0f34000000, %f2506;
	add.f32 	%f2510, %f2507, 0fBF800000;
	fma.rn.f32 	%f2511, %f2510, 0fBE055027, 0f3E1039F6;
	fma.rn.f32 	%f2512, %f2511, %f2510, 0fBDF8CDCC;
	fma.rn.f32 	%f2513, %f2512, %f2510, 0f3E0F2955;
	fma.rn.f32 	%f2514, %f2513, %f2510, 0fBE2AD8B9;
	fma.rn.f32 	%f2515, %f2514, %f2510, 0f3E4CED0B;
	fma.rn.f32 	%f2516, %f2515, %f2510, 0fBE7FFF22;
	fma.rn.f32 	%f2517, %f2516, %f2510, 0f3EAAAA78;
	fma.rn.f32 	%f2518, %f2517, %f2510, 0fBF000000;
	mul.f32 	%f2519, %f2510, %f2518;
	fma.rn.f32 	%f2520, %f2519, %f2510, %f2510;
	fma.rn.f32 	%f2521, %f2509, 0f3F317218, %f2520;
	setp.gt.u32 	%p365, %r648, 2139095039;
	fma.rn.f32 	%f2522, %f2505, 0f7F800000, 0f7F800000;
	selp.f32 	%f2523, %f2522, %f2521, %p365;
	setp.eq.f32 	%p366, %f2505, 0f00000000;
	selp.f32 	%f2524, 0fFF800000, %f2523, %p366;
	mul.f32 	%f2525, %f640, %f2524;
	sub.f32 	%f2526, %f2525, %f639;
	setp.lt.f32 	%p367, %f640, 0f00800000;
	mul.f32 	%f2527, %f640, 0f4B000000;
	selp.f32 	%f2528, %f2527, %f640, %p367;
	selp.f32 	%f2529, 0fC1B80000, 0f00000000, %p367;
	mov.b32 	%r652, %f2528;
	add.s32 	%r653, %r652, -1059760811;
	and.b32  	%r654, %r653, -8388608;
	sub.s32 	%r655, %r652, %r654;
	mov.b32 	%f2530, %r655;
	cvt.rn.f32.s32 	%f2531, %r654;
	fma.rn.f32 	%f2532, %f2531, 0f34000000, %f2529;
	add.f32 	%f2533, %f2530, 0fBF800000;
	fma.rn.f32 	%f2534, %f2533, 0fBE055027, 0f3E1039F6;
	fma.rn.f32 	%f2535, %f2534, %f2533, 0fBDF8CDCC;
	fma.rn.f32 	%f2536, %f2535, %f2533, 0f3E0F2955;
	fma.rn.f32 	%f2537, %f2536, %f2533, 0fBE2AD8B9;
	fma.rn.f32 	%f2538, %f2537, %f2533, 0f3E4CED0B;
	fma.rn.f32 	%f2539, %f2538, %f2533, 0fBE7FFF22;
	fma.rn.f32 	%f2540, %f2539, %f2533, 0f3EAAAA78;
	fma.rn.f32 	%f2541, %f2540, %f2533, 0fBF000000;
	mul.f32 	%f2542, %f2533, %f2541;
	fma.rn.f32 	%f2543, %f2542, %f2533, %f2533;
	fma.rn.f32 	%f2544, %f2532, 0f3F317218, %f2543;
	setp.gt.u32 	%p368, %r652, 2139095039;
	fma.rn.f32 	%f2545, %f2528, 0f7F800000, 0f7F800000;
	selp.f32 	%f2546, %f2545, %f2544, %p368;
	setp.eq.f32 	%p369, %f2528, 0f00000000;
	selp.f32 	%f2547, 0fFF800000, %f2546, %p369;
	mul.f32 	%f2548, %f640, %f2547;
	sub.f32 	%f2549, %f2526, %f2548;
	add.f32 	%f2550, %f640, %f2549;
	add.f32 	%f3057, %f3057, %f2550;
	bra.uni 	$L__BB2_263;
$L__BB2_262:
	sub.f32 	%f3057, %f3057, %f639;
$L__BB2_263:
	add.s32 	%r712, %r712, 1;
	add.s32 	%r711, %r711, 1;
	setp.ne.s32 	%p370, %r711, 0;
	add.s32 	%r710, %r710, %r181;
	@%p370 bra 	$L__BB2_206;
	add.s32 	%r709, %r709, 1;
	setp.ne.s32 	%p371, %r709, %r181;
	@%p371 bra 	$L__BB2_205;
	st.local.f32 	[%rd3], %f3049;
	st.local.f32 	[%rd3+4], %f3048;
	st.local.f32 	[%rd3+20], %f3048;
	st.local.f32 	[%rd3+8], %f3047;
	st.local.f32 	[%rd3+40], %f3047;
	st.local.f32 	[%rd3+12], %f3072;
	st.local.f32 	[%rd3+60], %f3072;
	st.local.f32 	[%rd3+16], %f3071;
	st.local.f32 	[%rd3+80], %f3071;
	st.local.f32 	[%rd3+24], %f3044;
	st.local.f32 	[%rd3+28], %f3043;
	st.local.f32 	[%rd3+44], %f3043;
	st.local.f32 	[%rd3+32], %f3042;
	st.local.f32 	[%rd3+64], %f3042;
	st.local.f32 	[%rd3+36], %f3041;
	st.local.f32 	[%rd3+84], %f3041;
	st.local.f32 	[%rd3+48], %f3040;
	st.local.f32 	[%rd3+52], %f3039;
	st.local.f32 	[%rd3+68], %f3039;
	st.local.f32 	[%rd3+56], %f3038;
	st.local.f32 	[%rd3+88], %f3038;
	st.local.f32 	[%rd3+72], %f3037;
	st.local.f32 	[%rd3+76], %f3036;
	st.local.f32 	[%rd3+92], %f3036;
	st.local.f32 	[%rd3+96], %f3035;
$L__BB2_266:
	rcp.rn.f32 	%f665, %f3049;
	mov.b32 	%r713, 0;
	mov.f32 	%f3073, %f3047;
	mov.f32 	%f3074, %f3048;
$L__BB2_267:
	mov.u32 	%r178, %r713;
	add.s32 	%r713, %r178, 1;
	mul.lo.s32 	%r657, %r178, 5;
	setp.ne.s32 	%p372, %r178, 0;
	mul.wide.u32 	%rd361, %r657, 4;
	add.s64 	%rd10, %rd3, %rd361;
	@%p372 bra 	$L__BB2_287;
$L__BB2_268:
	setp.gt.u32 	%p376, %r178, 3;
	@%p376 bra 	$L__BB2_284;
	setp.ne.s32 	%p377, %r178, 0;
	@%p377 bra 	$L__BB2_271;
	mul.f32 	%f3074, %f665, %f3074;
	st.local.f32 	[%rd3+4], %f3074;
	mul.f32 	%f3073, %f665, %f3073;
	st.local.f32 	[%rd3+8], %f3073;
	mul.f32 	%f3072, %f665, %f3072;
	st.local.f32 	[%rd3+12], %f3072;
	mul.f32 	%f3071, %f665, %f3071;
	st.local.f32 	[%rd3+16], %f3071;
	bra.uni 	$L__BB2_284;
$L__BB2_271:
	neg.s32 	%r658, %r178;
	and.b32  	%r180, %r658, 3;
	setp.eq.s32 	%p378, %r180, 0;
	@%p378 bra 	$L__BB2_284;
	mul.wide.u32 	%rd362, %r178, 4;
	add.s64 	%rd11, %rd3, %rd362;
	ld.local.f32 	%f2572, [%rd11+4];
	ld.local.f32 	%f674, [%rd10];
	fma.rn.f32 	%f3068, %f2572, %f674, 0f00000000;
	setp.eq.s32 	%p379, %r178, 1;
	@%p379 bra 	$L__BB2_275;
	ld.local.f32 	%f2573, [%rd11+24];
	ld.local.f32 	%f2574, [%rd10+4];
	fma.rn.f32 	%f3068, %f2573, %f2574, %f3068;
	setp.eq.s32 	%p380, %r178, 2;
	@%p380 bra 	$L__BB2_275;
	ld.local.f32 	%f2575, [%rd11+44];
	ld.local.f32 	%f2576, [%rd10+8];
	fma.rn.f32 	%f3068, %f2575, %f2576, %f3068;
$L__BB2_275:
	mul.lo.s32 	%r659, %r178, 6;
	mul.wide.u32 	%rd363, %r659, 4;
	add.s64 	%rd12, %rd3, %rd363;
	ld.local.f32 	%f2577, [%rd12];
	rcp.rn.f32 	%f679, %f2577;
	ld.local.f32 	%f2578, [%rd12+4];
	sub.f32 	%f2579, %f2578, %f3068;
	mul.f32 	%f2580, %f679, %f2579;
	st.local.f32 	[%rd12+4], %f2580;
	setp.eq.s32 	%p381, %r180, 1;
	@%p381 bra 	$L__BB2_284;
	setp.eq.s32 	%p382, %r178, 1;
	ld.local.f32 	%f2581, [%rd11+8];
	fma.rn.f32 	%f3069, %f2581, %f674, 0f00000000;
	@%p382 bra 	$L__BB2_279;
	ld.local.f32 	%f2582, [%rd11+28];
	ld.local.f32 	%f2583, [%rd10+4];
	fma.rn.f32 	%f3069, %f2582, %f2583, %f3069;
	setp.eq.s32 	%p383, %r178, 2;
	@%p383 bra 	$L__BB2_279;
	ld.local.f32 	%f2584, [%rd11+48];
	ld.local.f32 	%f2585, [%rd10+8];
	fma.rn.f32 	%f3069, %f2584, %f2585, %f3069;
$L__BB2_279:
	ld.local.f32 	%f2586, [%rd12+8];
	sub.f32 	%f2587, %f2586, %f3069;
	mul.f32 	%f2588, %f679, %f2587;
	st.local.f32 	[%rd12+8], %f2588;
	setp.eq.s32 	%p384, %r180, 2;
	@%p384 bra 	$L__BB2_284;
	setp.eq.s32 	%p385, %r178, 1;
	ld.local.f32 	%f2589, [%rd11+12];
	fma.rn.f32 	%f3070, %f2589, %f674, 0f00000000;
	@%p385 bra 	$L__BB2_283;
	ld.local.f32 	%f2590, [%rd11+32];
	ld.local.f32 	%f2591, [%rd10+4];
	fma.rn.f32 	%f3070, %f2590, %f2591, %f3070;
	setp.eq.s32 	%p386, %r178, 2;
	@%p386 bra 	$L__BB2_283;
	ld.local.f32 	%f2592, [%rd11+52];
	ld.local.f32 	%f2593, [%rd10+8];
	fma.rn.f32 	%f3070, %f2592, %f2593, %f3070;
$L__BB2_283:
	ld.local.f32 	%f2594, [%rd12+12];
	sub.f32 	%f2595, %f2594, %f3070;
	mul.f32 	%f2596, %f679, %f2595;
	st.local.f32 	[%rd12+12], %f2596;
$L__BB2_284:
	setp.ne.s32 	%p387, %r713, 5;
	@%p387 bra 	$L__BB2_267;
	ld.param.u32 	%r666, [kernel_MLEFit_z_param_14];
	ld.param.u64 	%rd383, [kernel_MLEFit_z_param_13];
	ld.param.u64 	%rd382, [kernel_MLEFit_z_param_12];
	ld.param.u64 	%rd381, [kernel_MLEFit_z_param_11];
	ld.local.f32 	%f2597, [%rd3+96];
	add.f32 	%f2598, %f3074, 0f00000000;
	mov.f32 	%f2599, 0f00000000;
	sub.f32 	%f2600, %f2599, %f2598;
	add.f32 	%f2601, %f3073, 0f00000000;
	ld.local.f32 	%f2602, [%rd3+28];
	fma.rn.f32 	%f2603, %f2602, %f2600, %f2601;
	sub.f32 	%f2604, %f2599, %f2603;
	add.f32 	%f2605, %f3072, 0f00000000;
	ld.local.f32 	%f2606, [%rd3+32];
	fma.rn.f32 	%f2607, %f2606, %f2600, %f2605;
	ld.local.f32 	%f2608, [%rd3+52];
	fma.rn.f32 	%f2609, %f2608, %f2604, %f2607;
	sub.f32 	%f2610, %f2599, %f2609;
	add.f32 	%f2611, %f3071, 0f00000000;
	ld.local.f32 	%f2612, [%rd3+36];
	fma.rn.f32 	%f2613, %f2612, %f2600, %f2611;
	ld.local.f32 	%f2614, [%rd3+56];
	fma.rn.f32 	%f2615, %f2614, %f2604, %f2613;
	ld.local.f32 	%f2616, [%rd3+76];
	fma.rn.f32 	%f2617, %f2616, %f2610, %f2615;
	sub.f32 	%f2618, %f2599, %f2617;
	div.rn.f32 	%f2619, %f2618, %f2597;
	ld.local.f32 	%f2620, [%rd3+92];
	fma.rn.f32 	%f2621, %f2620, %f2619, 0f00000000;
	ld.local.f32 	%f2622, [%rd3+72];
	rcp.rn.f32 	%f2623, %f2622;
	sub.f32 	%f2624, %f2610, %f2621;
	mul.f32 	%f2625, %f2623, %f2624;
	ld.local.f32 	%f2626, [%rd3+68];
	fma.rn.f32 	%f2627, %f2626, %f2625, 0f00000000;
	ld.local.f32 	%f2628, [%rd3+88];
	fma.rn.f32 	%f2629, %f2628, %f2619, %f2627;
	ld.local.f32 	%f2630, [%rd3+48];
	rcp.rn.f32 	%f2631, %f2630;
	sub.f32 	%f2632, %f2604, %f2629;
	mul.f32 	%f2633, %f2631, %f2632;
	ld.local.f32 	%f2634, [%rd3+44];
	fma.rn.f32 	%f2635, %f2634, %f2633, 0f00000000;
	ld.local.f32 	%f2636, [%rd3+64];
	fma.rn.f32 	%f2637, %f2636, %f2625, %f2635;
	ld.local.f32 	%f2638, [%rd3+84];
	fma.rn.f32 	%f2639, %f2638, %f2619, %f2637;
	ld.local.f32 	%f2640, [%rd3+24];
	rcp.rn.f32 	%f2641, %f2640;
	sub.f32 	%f2642, %f2600, %f2639;
	mul.f32 	%f2643, %f2641, %f2642;
	fma.rn.f32 	%f2644, %f3048, %f2643, 0f00000000;
	fma.rn.f32 	%f2645, %f3047, %f2633, %f2644;
	ld.local.f32 	%f2646, [%rd3+60];
	fma.rn.f32 	%f2647, %f2646, %f2625, %f2645;
	ld.local.f32 	%f2648, [%rd3+80];
	fma.rn.f32 	%f2649, %f2648, %f2619, %f2647;
	mov.f32 	%f2650, 0f3F800000;
	sub.f32 	%f2651, %f2650, %f2649;
	mul.f32 	%f2652, %f665, %f2651;
	fma.rn.f32 	%f2653, %f3074, 0f00000000, 0f00000000;
	sub.f32 	%f2654, %f2650, %f2653;
	fma.rn.f32 	%f2655, %f3073, 0f00000000, 0f00000000;
	fma.rn.f32 	%f2656, %f2602, %f2654, %f2655;
	sub.f32 	%f2657, %f2599, %f2656;
	fma.rn.f32 	%f2658, %f3072, 0f00000000, 0f00000000;
	fma.rn.f32 	%f2659, %f2606, %f2654, %f2658;
	fma.rn.f32 	%f2660, %f2608, %f2657, %f2659;
	sub.f32 	%f2661, %f2599, %f2660;
	fma.rn.f32 	%f2662, %f3071, 0f00000000, 0f00000000;
	fma.rn.f32 	%f2663, %f2612, %f2654, %f2662;
	fma.rn.f32 	%f2664, %f2614, %f2657, %f2663;
	fma.rn.f32 	%f2665, %f2616, %f2661, %f2664;
	sub.f32 	%f2666, %f2599, %f2665;
	div.rn.f32 	%f2667, %f2666, %f2597;
	fma.rn.f32 	%f2668, %f2620, %f2667, 0f00000000;
	sub.f32 	%f2669, %f2661, %f2668;
	mul.f32 	%f2670, %f2623, %f2669;
	fma.rn.f32 	%f2671, %f2626, %f2670, 0f00000000;
	fma.rn.f32 	%f2672, %f2628, %f2667, %f2671;
	sub.f32 	%f2673, %f2657, %f2672;
	mul.f32 	%f2674, %f2631, %f2673;
	fma.rn.f32 	%f2675, %f2634, %f2674, 0f00000000;
	fma.rn.f32 	%f2676, %f2636, %f2670, %f2675;
	fma.rn.f32 	%f2677, %f2638, %f2667, %f2676;
	sub.f32 	%f2678, %f2654, %f2677;
	mul.f32 	%f2679, %f2641, %f2678;
	sub.f32 	%f2680, %f2599, %f2653;
	fma.rn.f32 	%f2681, %f2602, %f2680, %f2655;
	sub.f32 	%f2682, %f2650, %f2681;
	fma.rn.f32 	%f2683, %f2606, %f2680, %f2658;
	fma.rn.f32 	%f2684, %f2608, %f2682, %f2683;
	sub.f32 	%f2685, %f2599, %f2684;
	fma.rn.f32 	%f2686, %f2612, %f2680, %f2662;
	fma.rn.f32 	%f2687, %f2614, %f2682, %f2686;
	fma.rn.f32 	%f2688, %f2616, %f2685, %f2687;
	sub.f32 	%f2689, %f2599, %f2688;
	div.rn.f32 	%f2690, %f2689, %f2597;
	fma.rn.f32 	%f2691, %f2620, %f2690, 0f00000000;
	sub.f32 	%f2692, %f2685, %f2691;
	mul.f32 	%f2693, %f2623, %f2692;
	fma.rn.f32 	%f2694, %f2626, %f2693, 0f00000000;
	fma.rn.f32 	%f2695, %f2628, %f2690, %f2694;
	sub.f32 	%f2696, %f2682, %f2695;
	mul.f32 	%f2697, %f2631, %f2696;
	sub.f32 	%f2698, %f2599, %f2681;
	fma.rn.f32 	%f2699, %f2608, %f2698, %f2683;
	sub.f32 	%f2700, %f2650, %f2699;
	fma.rn.f32 	%f2701, %f2614, %f2698, %f2686;
	fma.rn.f32 	%f2702, %f2616, %f2700, %f2701;
	sub.f32 	%f2703, %f2599, %f2702;
	div.rn.f32 	%f2704, %f2703, %f2597;
	fma.rn.f32 	%f2705, %f2620, %f2704, 0f00000000;
	sub.f32 	%f2706, %f2700, %f2705;
	mul.f32 	%f2707, %f2623, %f2706;
	sub.f32 	%f2708, %f2599, %f2699;
	fma.rn.f32 	%f2709, %f2616, %f2708, %f2701;
	sub.f32 	%f2710, %f2650, %f2709;
	div.rn.f32 	%f2711, %f2710, %f2597;
	mov.u32 	%r660, %ctaid.x;
	mov.u32 	%r661, %ntid.x;
	mov.u32 	%r662, %tid.x;
	mad.lo.s32 	%r663, %r660, %r661, %r662;
	cvta.to.global.u64 	%rd364, %rd381;
	mul.wide.s32 	%rd365, %r663, 4;
	add.s64 	%rd366, %rd364, %rd365;
	st.global.f32 	[%rd366], %f2970;
	mul.wide.s32 	%rd367, %r666, 4;
	add.s64 	%rd368, %rd366, %rd367;
	st.global.f32 	[%rd368], %f2969;
	add.s64 	%rd369, %rd368, %rd367;
	st.global.f32 	[%rd369], %f2968;
	add.s64 	%rd370, %rd369, %rd367;
	st.global.f32 	[%rd370], %f2771;
	add.s64 	%rd371, %rd370, %rd367;
	st.global.f32 	[%rd371], %f2966;
	cvta.to.global.u64 	%rd372, %rd382;
	add.s64 	%rd373, %rd372, %rd365;
	st.global.f32 	[%rd373], %f2652;
	add.s64 	%rd374, %rd373, %rd367;
	st.global.f32 	[%rd374], %f2679;
	add.s64 	%rd375, %rd374, %rd367;
	st.global.f32 	[%rd375], %f2697;
	add.s64 	%rd376, %rd375, %rd367;
	st.global.f32 	[%rd376], %f2707;
	add.s64 	%rd377, %rd376, %rd367;
	st.global.f32 	[%rd377], %f2711;
	cvta.to.global.u64 	%rd378, %rd383;
	mul.wide.u32 	%rd379, %r663, 4;
	add.s64 	%rd380, %rd378, %rd379;
	st.global.f32 	[%rd380], %f3057;
$L__BB2_286:
	ret;
$L__BB2_287:
	ld.local.f32 	%f688, [%rd10];
	fma.rn.f32 	%f2551, %f3074, %f688, 0f00000000;
	ld.local.f32 	%f2552, [%rd10+4];
	sub.f32 	%f689, %f2552, %f2551;
	st.local.f32 	[%rd10+4], %f689;
	setp.eq.s32 	%p373, %r713, 2;
	@%p373 bra 	$L__BB2_268;
	fma.rn.f32 	%f2553, %f3073, %f688, 0f00000000;
	ld.local.f32 	%f2554, [%rd3+28];
	fma.rn.f32 	%f2555, %f2554, %f689, %f2553;
	ld.local.f32 	%f2556, [%rd10+8];
	sub.f32 	%f690, %f2556, %f2555;
	st.local.f32 	[%rd10+8], %f690;
	setp.eq.s32 	%p374, %r713, 3;
	@%p374 bra 	$L__BB2_268;
	fma.rn.f32 	%f2557, %f3072, %f688, 0f00000000;
	ld.local.f32 	%f2558, [%rd3+32];
	fma.rn.f32 	%f2559, %f2558, %f689, %f2557;
	ld.local.f32 	%f2560, [%rd3+52];
	fma.rn.f32 	%f2561, %f2560, %f690, %f2559;
	ld.local.f32 	%f2562, [%rd10+12];
	sub.f32 	%f691, %f2562, %f2561;
	st.local.f32 	[%rd10+12], %f691;
	setp.eq.s32 	%p375, %r713, 4;
	@%p375 bra 	$L__BB2_268;
	fma.rn.f32 	%f2563, %f3071, %f688, 0f00000000;
	ld.local.f32 	%f2564, [%rd3+36];
	fma.rn.f32 	%f2565, %f2564, %f689, %f2563;
	ld.local.f32 	%f2566, [%rd3+56];
	fma.rn.f32 	%f2567, %f2566, %f690, %f2565;
	ld.local.f32 	%f2568, [%rd3+76];
	fma.rn.f32 	%f2569, %f2568, %f691, %f2567;
	ld.local.f32 	%f2570, [%rd10+16];
	sub.f32 	%f2571, %f2570, %f2569;
	st.local.f32 	[%rd10+16], %f2571;
	bra.uni 	$L__BB2_268;

}
	// .globl	kernel_MLEFit_sigmaxy
.visible .entry kernel_MLEFit_sigmaxy(
	.param .u64 .ptr .align 1 kernel_MLEFit_sigmaxy_param_0,
	.param .f32 kernel_MLEFit_sigmaxy_param_1,
	.param .u32 kernel_MLEFit_sigmaxy_param_2,
	.param .u32 kernel_MLEFit_sigmaxy_param_3,
	.param .u64 .ptr .align 1 kernel_MLEFit_sigmaxy_param_4,
	.param .u64 .ptr .align 1 kernel_MLEFit_sigmaxy_param_5,
	.param .u64 .ptr .align 1 kernel_MLEFit_sigmaxy_param_6,
	.param .u32 kernel_MLEFit_sigmaxy_param_7
)
{
	.local .align 16 .b8 	__local_depot3[2097296];
	.reg .b64 	%SP;
	.reg .b64 	%SPL;
	.reg .pred 	%p<284>;
	.reg .b32 	%r<469>;
	.reg .b32 	%f<2142>;
	.reg .b64 	%rd<221>;
	.reg .b64 	%fd<318>;

	mov.u64 	%SPL, __local_depot3;
	ld.param.u64 	%rd21, [kernel_MLEFit_sigmaxy_param_0];
	ld.param.f32 	%f2030, [kernel_MLEFit_sigmaxy_param_1];
	ld.param.u32 	%r89, [kernel_MLEFit_sigmaxy_param_2];
	ld.param.u32 	%r91, [kernel_MLEFit_sigmaxy_param_7];
	cvta.to.global.u64 	%rd1, %rd21;
	add.u64 	%rd2, %SPL, 0;
	add.u64 	%rd3, %SPL, 2097152;
	mov.u32 	%r1, %tid.x;
	mov.u32 	%r92, %ctaid.x;
	mov.u32 	%r93, %ntid.x;
	mul.lo.s32 	%r2, %r92, %r93;
	add.s32 	%r94, %r2, %r1;
	setp.ge.s32 	%p3, %r94, %r91;
	@%p3 bra 	$L__BB3_159;
	mov.f32 	%f370, 0f00000000;
	st.local.v4.f32 	[%rd3], {%f370, %f370, %f370, %f370};
	st.local.v4.f32 	[%rd3+16], {%f370, %f370, %f370, %f370};
	st.local.v4.f32 	[%rd3+32], {%f370, %f370, %f370, %f370};
	st.local.v4.f32 	[%rd3+48], {%f370, %f370, %f370, %f370};
	st.local.v4.f32 	[%rd3+64], {%f370, %f370, %f370, %f370};
	st.local.v4.f32 	[%rd3+80], {%f370, %f370, %f370, %f370};
	st.local.v4.f32 	[%rd3+96], {%f370, %f370, %f370, %f370};
	st.local.v4.f32 	[%rd3+112], {%f370, %f370, %f370, %f370};
	st.local.v4.f32 	[%rd3+128], {%f370, %f370, %f370, %f370};
	setp.lt.s32 	%p4, %r89, 1;
	@%p4 bra 	$L__BB3_17;
	mul.lo.s32 	%r96, %r89, %r89;
	mul.lo.s32 	%r3, %r96, %r1;
	mad.lo.s32 	%r4, %r2, %r96, %r3;
	add.s32 	%r5, %r89, -1;
	and.b32  	%r6, %r89, 15;
	add.s32 	%r7, %r6, -1;
	and.b32  	%r8, %r89, 7;
	add.s32 	%r9, %r8, -1;
	and.b32  	%r10, %r89, 2147483632;
	and.b32  	%r11, %r89, 3;
	mov.b32 	%r442, 0;
	mul.wide.u32 	%rd6, %r89, 4;
$L__BB3_3:
	setp.lt.u32 	%p5, %r5, 15;
	add.s32 	%r13, %r4, %r442;
	add.s32 	%r14, %r442, %r3;
	mov.b32 	%r445, 0;
	@%p5 bra 	$L__BB3_6;
	mov.b32 	%r443, 0;
$L__BB3_5:
	.pragma "nounroll";
	mul.lo.s32 	%r99, %r443, %r89;
	add.s32 	%r100, %r13, %r99;
	mul.wide.s32 	%rd24, %r100, 4;
	add.s64 	%rd25, %rd1, %rd24;
	ld.global.f32 	%f371, [%rd25];
	add.s32 	%r101, %r14, %r99;
	mul.wide.s32 	%rd26, %r101, 4;
	add.s64 	%rd27, %rd2, %rd26;
	st.local.f32 	[%rd27], %f371;
	add.s64 	%rd29, %rd25, %rd6;
	ld.global.f32 	%f372, [%rd29];
	add.s64 	%rd30, %rd27, %rd6;
	st.local.f32 	[%rd30], %f372;
	add.s64 	%rd31, %rd29, %rd6;
	ld.global.f32 	%f373, [%rd31];
	add.s64 	%rd32, %rd30, %rd6;
	st.local.f32 	[%rd32], %f373;
	add.s64 	%rd33, %rd31, %rd6;
	ld.global.f32 	%f374, [%rd33];
	add.s64 	%rd34, %rd32, %rd6;
	st.local.f32 	[%rd34], %f374;
	add.s64 	%rd35, %rd33, %rd6;
	ld.global.f32 	%f375, [%rd35];
	add.s64 	%rd36, %rd34, %rd6;
	st.local.f32 	[%rd36], %f375;
	add.s64 	%rd37, %rd35, %rd6;
	ld.global.f32 	%f376, [%rd37];
	add.s64 	%rd38, %rd36, %rd6;
	st.local.f32 	[%rd38], %f376;
	add.s64 	%rd39, %rd37, %rd6;
	ld.global.f32 	%f377, [%rd39];
	add.s64 	%rd40, %rd38, %rd6;
	st.local.f32 	[%rd40], %f377;
	add.s64 	%rd41, %rd39, %rd6;
	ld.global.f32 	%f378, [%rd41];
	add.s64 	%rd42, %rd40, %rd6;
	st.local.f32 	[%rd42], %f378;
	add.s64 	%rd43, %rd41, %rd6;
	ld.global.f32 	%f379, [%rd43];
	add.s64 	%rd44, %rd42, %rd6;
	st.local.f32 	[%rd44], %f379;
	add.s64 	%rd45, %rd43, %rd6;
	ld.global.f32 	%f380, [%rd45];
	add.s64 	%rd46, %rd44, %rd6;
	st.local.f32 	[%rd46], %f380;
	add.s64 	%rd47, %rd45, %rd6;
	ld.global.f32 	%f381, [%rd47];
	add.s64 	%rd48, %rd46, %rd6;
	st.local.f32 	[%rd48], %f381;
	add.s64 	%rd49, %rd47, %rd6;
	ld.global.f32 	%f382, [%rd49];
	add.s64 	%rd50, %rd48, %rd6;
	st.local.f32 	[%rd50], %f382;
	add.s64 	%rd51, %rd49, %rd6;
	ld.global.f32 	%f383, [%rd51];
	add.s64 	%rd52, %rd50, %rd6;
	st.local.f32 	[%rd52], %f383;
	add.s64 	%rd53, %rd51, %rd6;
	ld.global.f32 	%f384, [%rd53];
	add.s64 	%rd54, %rd52, %rd6;
	st.local.f32 	[%rd54], %f384;
	add.s64 	%rd55, %rd53, %rd6;
	ld.global.f32 	%f385, [%rd55];
	add.s64 	%rd56, %rd54, %rd6;
	st.local.f32 	[%rd56], %f385;
	add.s64 	%rd57, %rd55, %rd6;
	ld.global.f32 	%f386, [%rd57];
	add.s64 	%rd58, %rd56, %rd6;
	st.local.f32 	[%rd58], %f386;
	add.s32 	%r443, %r443, 16;
	setp.ne.s32 	%p6, %r443, %r10;
	mov.u32 	%r445, %r10;
	@%p6 bra 	$L__BB3_5;
$L__BB3_6:
	setp.eq.s32 	%p7, %r6, 0;
	@%p7 bra 	$L__BB3_16;
	setp.lt.u32 	%p8, %r7, 7;
	@%p8 bra 	$L__BB3_9;
	mul.lo.s32 	%r102, %r445, %r89;
	add.s32 	%r103, %r13, %r102;
	mul.wide.s32 	%rd59, %r103, 4;
	add.s64 	%rd60, %rd1, %rd59;
	ld.global.f32 	%f387, [%rd60];
	add.s32 	%r104, %r14, %r102;
	mul.wide.s32 	%rd61, %r104, 4;
	add.s64 	%rd62, %rd2, %rd61;
	st.local.f32 	[%rd62], %f387;
	add.s64 	%rd64, %rd60, %rd6;
	ld.global.f32 	%f388, [%rd64];
	add.s64 	%rd65, %rd62, %rd6;
	st.local.f32 	[%rd65], %f388;
	add.s64 	%rd66, %rd64, %rd6;
	ld.global.f32 	%f389, [%rd66];
	add.s64 	%rd67, %rd65, %rd6;
	st.local.f32 	[%rd67], %f389;
	add.s64 	%rd68, %rd66, %rd6;
	ld.global.f32 	%f390, [%rd68];
	add.s64 	%rd69, %rd67, %rd6;
	st.local.f32 	[%rd69], %f390;
	add.s64 	%rd70, %rd68, %rd6;
	ld.global.f32 	%f391, [%rd70];
	add.s64 	%rd71, %rd69, %rd6;
	st.local.f32 	[%rd71], %f391;
	add.s64 	%rd72, %rd70, %rd6;
	ld.global.f32 	%f392, [%rd72];
	add.s64 	%rd73, %rd71, %rd6;
	st.local.f32 	[%rd73], %f392;
	add.s64 	%rd74, %rd72, %rd6;
	ld.global.f32 	%f393, [%rd74];
	add.s64 	%rd75, %rd73, %rd6;
	st.local.f32 	[%rd75], %f393;
	add.s64 	%rd76, %rd74, %rd6;
	ld.global.f32 	%f394, [%rd76];
	add.s64 	%rd77, %rd75, %rd6;
	st.local.f32 	[%rd77], %f394;
	add.s32 	%r445, %r445, 8;
$L__BB3_9:
	setp.eq.s32 	%p9, %r8, 0;
	@%p9 bra 	$L__BB3_16;
	setp.lt.u32 	%p10, %r9, 3;
	@%p10 bra 	$L__BB3_12;
	mul.lo.s32 	%r105, %r445, %r89;
	add.s32 	%r106, %r13, %r105;
	mul.wide.s32 	%rd78, %r106, 4;
	add.s64 	%rd79, %rd1, %rd78;
	ld.global.f32 	%f395, [%rd79];
	add.s32 	%r107, %r14, %r105;
	mul.wide.s32 	%rd80, %r107, 4;
	add.s64 	%rd81, %rd2, %rd80;
	st.local.f32 	[%rd81], %f395;
	add.s64 	%rd83, %rd79, %rd6;
	ld.global.f32 	%f396, [%rd83];
	add.s64 	%rd84, %rd81, %rd6;
	st.local.f32 	[%rd84], %f396;
	add.s64 	%rd85, %rd83, %rd6;
	ld.global.f32 	%f397, [%rd85];
	add.s64 	%rd86, %rd84, %rd6;
	st.local.f32 	[%rd86], %f397;
	add.s64 	%rd87, %rd85, %rd6;
	ld.global.f32 	%f398, [%rd87];
	add.s64 	%rd88, %rd86, %rd6;
	st.local.f32 	[%rd88], %f398;
	add.s32 	%r445, %r445, 4;
$L__BB3_12:
	setp.eq.s32 	%p11, %r11, 0;
	@%p11 bra 	$L__BB3_16;
	setp.eq.s32 	%p12, %r11, 1;
	mul.lo.s32 	%r108, %r445, %r89;
	add.s32 	%r109, %r13, %r108;
	mul.wide.s32 	%rd89, %r109, 4;
	add.s64 	%rd4, %rd1, %rd89;
	ld.global.f32 	%f399, [%rd4];
	add.s32 	%r110, %r14, %r108;
	mul.wide.s32 	%rd90, %r110, 4;
	add.s64 	%rd5, %rd2, %rd90;
	st.local.f32 	[%rd5], %f399;
	@%p12 bra 	$L__BB3_16;
	setp.eq.s32 	%p13, %r11, 2;
	add.s64 	%rd7, %rd4, %rd6;
	ld.global.f32 	%f400, [%rd7];
	add.s64 	%rd8, %rd5, %rd6;
	st.local.f32 	[%rd8], %f400;
	@%p13 bra 	$L__BB3_16;
	add.s64 	%rd91, %rd7, %rd6;
	ld.global.f32 	%f401, [%rd91];
	add.s64 	%rd92, %rd8, %rd6;
	st.local.f32 	[%rd92], %f401;
$L__BB3_16:
	add.s32 	%r442, %r442, 1;
	setp.ne.s32 	%p14, %r442, %r89;
	@%p14 bra 	$L__BB3_3;
$L__BB3_17:
	setp.lt.s32 	%p15, %r89, 1;
	mul.lo.s32 	%r111, %r89, %r1;
	mul.lo.s32 	%r112, %r111, %r89;
	cvt.u64.u32 	%rd9, %r112;
	mov.f32 	%f1994, 0f00000000;
	mov.f32 	%f1995, %f1994;
	mov.f32 	%f1996, %f1994;
	@%p15 bra 	$L__BB3_31;
	add.s32 	%r23, %r89, -1;
	and.b32  	%r24, %r89, 7;
	add.s32 	%r25, %r24, -1;
	and.b32  	%r26, %r89, 3;
	and.b32  	%r27, %r89, 2147483640;
	and.b32  	%r28, %r89, 1;
	mov.f32 	%f1996, 0f00000000;
	mov.b32 	%r447, 0;
	mov.f32 	%f1995, %f1996;
	mov.f32 	%f1994, %f1996;
$L__BB3_19:
	setp.lt.u32 	%p16, %r23, 7;
	cvt.rn.f32.u32 	%f4, %r447;
	mov.b32 	%r450, 0;
	@%p16 bra 	$L__BB3_22;
	mov.b32 	%r448, 0;
$L__BB3_21:
	.pragma "nounroll";
	mad.lo.s32 	%r116, %r448, %r89, %r447;
	cvt.u64.u32 	%rd93, %r116;
	add.s64 	%rd94, %rd93, %rd9;
	shl.b64 	%rd95, %rd94, 2;
	add.s64 	%rd96, %rd2, %rd95;
	ld.local.f32 	%f405, [%rd96];
	fma.rn.f32 	%f406, %f405, %f4, %f1994;
	cvt.rn.f32.u32 	%f407, %r448;
	fma.rn.f32 	%f408, %f405, %f407, %f1995;
	add.f32 	%f409, %f1996, %f405;
	add.s32 	%r117, %r448, 1;
	add.s32 	%r118, %r116, %r89;
	cvt.u64.u32 	%rd97, %r118;
	add.s64 	%rd98, %rd97, %rd9;
	shl.b64 	%rd99, %rd98, 2;
	add.s64 	%rd100, %rd2, %rd99;
	ld.local.f32 	%f410, [%rd100];
	fma.rn.f32 	%f411, %f410, %f4, %f406;
	cvt.rn.f32.u32 	%f412, %r117;
	fma.rn.f32 	%f413, %f410, %f412, %f408;
	add.f32 	%f414, %f409, %f410;
	add.s32 	%r119, %r448, 2;
	add.s32 	%r120, %r118, %r89;
	cvt.u64.u32 	%rd101, %r120;
	add.s64 	%rd102, %rd101, %rd9;
	shl.b64 	%rd103, %rd102, 2;
	add.s64 	%rd104, %rd2, %rd103;
	ld.local.f32 	%f415, [%rd104];
	fma.rn.f32 	%f416, %f415, %f4, %f411;
	cvt.rn.f32.u32 	%f417, %r119;
	fma.rn.f32 	%f418, %f415, %f417, %f413;
	add.f32 	%f419, %f414, %f415;
	add.s32 	%r121, %r448, 3;
	add.s32 	%r122, %r120, %r89;
	cvt.u64.u32 	%rd105, %r122;
	add.s64 	%rd106, %rd105, %rd9;
	shl.b64 	%rd107, %rd106, 2;
	add.s64 	%rd108, %rd2, %rd107;
	ld.local.f32 	%f420, [%rd108];
	fma.rn.f32 	%f421, %f420, %f4, %f416;
	cvt.rn.f32.u32 	%f422, %r121;
	fma.rn.f32 	%f423, %f420, %f422, %f418;
	add.f32 	%f424, %f419, %f420;
	add.s32 	%r123, %r448, 4;
	add.s32 	%r124, %r122, %r89;
	cvt.u64.u32 	%rd109, %r124;
	add.s64 	%rd110, %rd109, %rd9;
	shl.b64 	%rd111, %rd110, 2;
	add.s64 	%rd112, %rd2, %rd111;
	ld.local.f32 	%f425, [%rd112];
	fma.rn.f32 	%f426, %f425, %f4, %f421;
	cvt.rn.f32.u32 	%f427, %r123;
	fma.rn.f32 	%f428, %f425, %f427, %f423;
	add.f32 	%f429, %f424, %f425;
	add.s32 	%r125, %r448, 5;
	add.s32 	%r126, %r124, %r89;
	cvt.u64.u32 	%rd113, %r126;
	add.s64 	%rd114, %rd113, %rd9;
	shl.b64 	%rd115, %rd114, 2;
	add.s64 	%rd116, %rd2, %rd115;
	ld.local.f32 	%f430, [%rd116];
	fma.rn.f32 	%f431, %f430, %f4, %f426;
	cvt.rn.f32.u32 	%f432, %r125;
	fma.rn.f32 	%f433, %f430, %f432, %f428;
	add.f32 	%f434, %f429, %f430;
	add.s32 	%r127, %r448, 6;
	add.s32 	%r128, %r126, %r89;
	cvt.u64.u32 	%rd117, %r128;
	add.s64 	%rd118, %rd117, %rd9;
	shl.b64 	%rd119, %rd118, 2;
	add.s64 	%rd120, %rd2, %rd119;
	ld.local.f32 	%f435, [%rd120];
	fma.rn.f32 	%f436, %f435, %f4, %f431;
	cvt.rn.f32.u32 	%f437, %r127;
	fma.rn.f32 	%f438, %f435, %f437, %f433;
	add.f32 	%f439, %f434, %f435;
	add.s32 	%r129, %r448, 7;
	add.s32 	%r130, %r128, %r89;
	cvt.u64.u32 	%rd121, %r130;
	add.s64 	%rd122, %rd121, %rd9;
	shl.b64 	%rd123, %rd122, 2;
	add.s64 	%rd124, %rd2, %rd123;
	ld.local.f32 	%f440, [%rd124];
	fma.rn.f32 	%f1994, %f440, %f4, %f436;
	cvt.rn.f32.u32 	%f441, %r129;
	fma.rn.f32 	%f1995, %f440, %f441, %f438;
	add.f32 	%f1996, %f439, %f440;
	add.s32 	%r448, %r448, 8;
	setp.ne.s32 	%p17, %r448, %r27;
	mov.u32 	%r450, %r27;
	@%p17 bra 	$L__BB3_21;
$L__BB3_22:
	setp.eq.s32 	%p18, %r24, 0;
	@%p18 bra 	$L__BB3_30;
	setp.lt.u32 	%p19, %r25, 3;
	@%p19 bra 	$L__BB3_25;
	mad.lo.s32 	%r131, %r450, %r89, %r447;
	cvt.u64.u32 	%rd125, %r131;
	add.s64 	%rd126, %rd125, %rd9;
	shl.b64 	%rd127, %rd126, 2;
	add.s64 	%rd128, %rd2, %rd127;
	ld.local.f32 	%f443, [%rd128];
	fma.rn.f32 	%f444, %f443, %f4, %f1994;
	cvt.rn.f32.u32 	%f445, %r450;
	fma.rn.f32 	%f446, %f443, %f445, %f1995;
	add.f32 	%f447, %f1996, %f443;
	add.s32 	%r132, %r450, 1;
	add.s32 	%r133, %r131, %r89;
	cvt.u64.u32 	%rd129, %r133;
	add.s64 	%rd130, %rd129, %rd9;
	shl.b64 	%rd131, %rd130, 2;
	add.s64 	%rd132, %rd2, %rd131;
	ld.local.f32 	%f448, [%rd132];
	fma.rn.f32 	%f449, %f448, %f4, %f444;
	cvt.rn.f32.u32 	%f450, %r132;
	fma.rn.f32 	%f451, %f448, %f450, %f446;
	add.f32 	%f452, %f447, %f448;
	add.s32 	%r134, %r450, 2;
	add.s32 	%r135, %r133, %r89;
	cvt.u64.u32 	%rd133, %r135;
	add.s64 	%rd134, %rd133, %rd9;
	shl.b64 	%rd135, %rd134, 2;
	add.s64 	%rd136, %rd2, %rd135;
	ld.local.f32 	%f453, [%rd136];
	fma.rn.f32 	%f454, %f453, %f4, %f449;
	cvt.rn.f32.u32 	%f455, %r134;
	fma.rn.f32 	%f456, %f453, %f455, %f451;
	add.f32 	%f457, %f452, %f453;
	add.s32 	%r136, %r450, 3;
	add.s32 	%r137, %r135, %r89;
	cvt.u64.u32 	%rd137, %r137;
	add.s64 	%rd138, %rd137, %rd9;
	shl.b64 	%rd139, %rd138, 2;
	add.s64 	%rd140, %rd2, %rd139;
	ld.local.f32 	%f458, [%rd140];
	fma.rn.f32 	%f1994, %f458, %f4, %f454;
	cvt.rn.f32.u32 	%f459, %r136;
	fma.rn.f32 	%f1995, %f458, %f459, %f456;
	add.f32 	%f1996, %f457, %f458;
	add.s32 	%r450, %r450, 4;
$L__BB3_25:
	setp.eq.s32 	%p20, %r26, 0;
	@%p20 bra 	$L__BB3_30;
	setp.eq.s32 	%p21, %r26, 1;
	@%p21 bra 	$L__BB3_28;
	mad.lo.s32 	%r138, %r450, %r89, %r447;
	cvt.u64.u32 	%rd141, %r138;
	add.s64 	%rd142, %rd141, %rd9;
	shl.b64 	%rd143, %rd142, 2;
	add.s64 	%rd144, %rd2, %rd143;
	ld.local.f32 	%f461, [%rd144];
	fma.rn.f32 	%f462, %f461, %f4, %f1994;
	cvt.rn.f32.u32 	%f463, %r450;
	fma.rn.f32 	%f464, %f461, %f463, %f1995;
	add.f32 	%f465, %f1996, %f461;
	add.s32 	%r139, %r450, 1;
	add.s32 	%r140, %r138, %r89;
	cvt.u64.u32 	%rd145, %r140;
	add.s64 	%rd146, %rd145, %rd9;
	shl.b64 	%rd147, %rd146, 2;
	add.s64 	%rd148, %rd2, %rd147;
	ld.local.f32 	%f466, [%rd148];
	fma.rn.f32 	%f1994, %f466, %f4, %f462;
	cvt.rn.f32.u32 	%f467, %r139;
	fma.rn.f32 	%f1995, %f466, %f467, %f464;
	add.f32 	%f1996, %f465, %f466;
	add.s32 	%r450, %r450, 2;
$L__BB3_28:
	setp.eq.s32 	%p22, %r28, 0;
	@%p22 bra 	$L__BB3_30;
	mad.lo.s32 	%r141, %r450, %r89, %r447;
	cvt.u64.u32 	%rd149, %r141;
	add.s64 	%rd150, %rd149, %rd9;
	shl.b64 	%rd151, %rd150, 2;
	add.s64 	%rd152, %rd2, %rd151;
	ld.local.f32 	%f468, [%rd152];
	fma.rn.f32 	%f1994, %f468, %f4, %f1994;
	cvt.rn.f32.u32 	%f469, %r450;
	fma.rn.f32 	%f1995, %f468, %f469, %f1995;
	add.f32 	%f1996, %f1996, %f468;
$L__BB3_30:
	add.s32 	%r447, %r447, 1;
	setp.ne.s32 	%p23, %r447, %r89;
	@%p23 bra 	$L__BB3_19;
$L__BB3_31:
	setp.lt.s32 	%p24, %r89, 1;
	div.rn.f32 	%f2035, %f1994, %f1996;
	div.rn.f32 	%f2034, %f1995, %f1996;
	mov.f32 	%f2003, 0f00000000;
	mov.f32 	%f2032, 0f51BA43B7;
	@%p24 bra 	$L__BB3_55;
	mov.f64 	%fd33, 0d4000000000000000;
	{
	.reg .b32 %temp; 
	mov.b64 	{%temp, %r38}, %fd33;
	}
	and.b32  	%r39, %r38, 2146435072;
	mov.f32 	%f474, 0f3F000000;
	div.rn.f32 	%f475, %f474, %f2030;
	div.rn.f32 	%f476, %f475, %f2030;
	cvt.f64.f32 	%fd1, %f476;
	add.s32 	%r40, %r89, -1;
	and.b32  	%r41, %r89, 3;
	add.s32 	%r42, %r41, -1;
	and.b32  	%r43, %r89, 2147483644;
	and.b32  	%r44, %r89, 1;
	mov.f32 	%f2003, 0f00000000;
	mov.b32 	%r452, 0;
	mov.f32 	%f2032, 0f51BA43B7;
$L__BB3_33:
	mov.b32 	%r453, 0;
$L__BB3_34:
	mov.b32 	%r454, 0;
	mov.f32 	%f2027, 0f00000000;
	mov.f32 	%f2026, %f2027;
$L__BB3_35:
	setp.lt.s32 	%p25, %r38, 0;
	setp.eq.s32 	%p26, %r39, 1062207488;
	sub.s32 	%r48, %r454, %r452;
	cvt.rn.f32.s32 	%f478, %r48;
	cvt.f64.f32 	%fd34, %f478;
	{
	.reg .b32 %temp; 
	mov.b64 	{%temp, %r145}, %fd34;
	}
	abs.f64 	%fd35, %fd34;
	{ // callseq 51, 0
	.param .b64 param0;
	st.param.f64 	[param0], %fd35;
	.param .b64 retval0;
	call.uni (retval0), 
	__internal_accurate_pow, 
	(
	param0
	);
	ld.param.f64 	%fd36, [retval0];
	} // callseq 51
	setp.lt.s32 	%p28, %r145, 0;
	and.pred  	%p1, %p28, %p26;
	setp.ne.s32 	%p29, %r48, 0;
	selp.b32 	%r146, %r145, 0, %p26;
	or.b32  	%r147, %r146, 2146435072;
	selp.b32 	%r148, %r147, %r146, %p25;
	mov.b32 	%r149, 0;
	mov.b64 	%fd3, {%r149, %r148};
	mul.lo.s32 	%r49, %r454, %r89;
	@%p29 bra 	$L__BB3_44;
	setp.lt.u32 	%p68, %r40, 3;
	mov.b32 	%r457, 0;
	@%p68 bra 	$L__BB3_39;
	mul.f64 	%fd133, %fd3, %fd1;
	cvt.rn.f32.f64 	%f540, %fd133;
	mul.f32 	%f541, %f540, 0fBFB8AA3B;
	ex2.approx.f32 	%f52, %f541;
	mov.b32 	%r455, 0;
$L__BB3_38:
	.pragma "nounroll";
	setp.lt.s32 	%p69, %r38, 0;
	setp.eq.s32 	%p70, %r39, 1062207488;
	sub.s32 	%r197, %r453, %r455;
	cvt.rn.f32.s32 	%f542, %r197;
	cvt.f64.f32 	%fd134, %f542;
	{
	.reg .b32 %temp; 
	mov.b64 	{%temp, %r198}, %fd134;
	}
	abs.f64 	%fd135, %fd134;
	{ // callseq 59, 0
	.param .b64 param0;
	st.param.f64 	[param0], %fd135;
	.param .b64 retval0;
	call.uni (retval0), 
	__internal_accurate_pow, 
	(
	param0
	);
	ld.param.f64 	%fd136, [retval0];
	} // callseq 59
	setp.lt.s32 	%p72, %r198, 0;
	neg.f64 	%fd138, %fd136;
	selp.f64 	%fd139, %fd138, %fd136, %p70;
	selp.f64 	%fd140, %fd139, %fd136, %p72;
	setp.eq.s32 	%p73, %r197, 0;
	selp.b32 	%r199, %r198, 0, %p70;
	or.b32  	%r200, %r199, 2146435072;
	selp.b32 	%r201, %r200, %r199, %p69;
	mov.b32 	%r202, 0;
	mov.b64 	%fd141, {%r202, %r201};
	selp.f64 	%fd142, %fd141, %fd140, %p73;
	setp.eq.s32 	%p74, %r197, 1;
	neg.f64 	%fd143, %fd142;
	selp.f64 	%fd144, 0dBFF0000000000000, %fd143, %p74;
	mul.f64 	%fd145, %fd144, %fd1;
	cvt.rn.f32.f64 	%f543, %fd145;
	mul.f32 	%f544, %f543, 0f3FB8AA3B;
	ex2.approx.f32 	%f545, %f544;
	mul.f32 	%f546, %f52, %f545;
	add.s32 	%r203, %r455, %r49;
	cvt.u64.u32 	%rd171, %r203;
	add.s64 	%rd172, %rd171, %rd9;
	shl.b64 	%rd173, %rd172, 2;
	add.s64 	%rd174, %rd2, %rd173;
	ld.local.f32 	%f547, [%rd174];
	fma.rn.f32 	%f548, %f546, %f547, %f2026;
	add.f32 	%f549, %f2027, %f546;
	not.b32 	%r204, %r455;
	add.s32 	%r205, %r453, %r204;
	cvt.rn.f32.s32 	%f550, %r205;
	cvt.f64.f32 	%fd146, %f550;
	{
	.reg .b32 %temp; 
	mov.b64 	{%temp, %r206}, %fd146;
	}
	abs.f64 	%fd147, %fd146;
	{ // callseq 60, 0
	.param .b64 param0;
	st.param.f64 	[param0], %fd147;
	.param .b64 retval0;
	call.uni (retval0), 
	__internal_accurate_pow, 
	(
	param0
	);
	ld.param.f64 	%fd148, [retval0];
	} // callseq 60
	setp.lt.s32 	%p75, %r206, 0;
	neg.f64 	%fd150, %fd148;
	selp.f64 	%fd151, %fd150, %fd148, %p70;
	selp.f64 	%fd152, %fd151, %fd148, %p75;
	setp.eq.s32 	%p76, %r205, 0;
	selp.b32 	%r207, %r206, 0, %p70;
	or.b32  	%r208, %r207, 2146435072;
	selp.b32 	%r209, %r208, %r207, %p69;
	mov.b64 	%fd153, {%r202, %r209};
	selp.f64 	%fd154, %fd153, %fd152, %p76;
	setp.eq.s32 	%p77, %r205, 1;
	neg.f64 	%fd155, %fd154;
	selp.f64 	%fd156, 0dBFF0000000000000, %fd155, %p77;
	mul.f64 	%fd157, %fd156, %fd1;
	cvt.rn.f32.f64 	%f551, %fd157;
	mul.f32 	%f552, %f551, 0f3FB8AA3B;
	ex2.approx.f32 	%f553, %f552;
	mul.f32 	%f554, %f52, %f553;
	ld.local.f32 	%f555, [%rd174+4];
	fma.rn.f32 	%f556, %f554, %f555, %f548;
	add.f32 	%f557, %f549, %f554;
	add.s32 	%r210, %r197, -2;
	cvt.rn.f32.s32 	%f558, %r210;
	cvt.f64.f32 	%fd158, %f558;
	{
	.reg .b32 %temp; 
	mov.b64 	{%temp, %r211}, %fd158;
	}
	abs.f64 	%fd159, %fd158;
	{ // callseq 61, 0
	.param .b64 param0;
	st.param.f64 	[param0], %fd159;
	.param .b64 retval0;
	call.uni (retval0), 
	__internal_accurate_pow, 
	(
	param0
	);
	ld.param.f64 	%fd160, [retval0];
	} // callseq 61
	setp.lt.s32 	%p78, %r211, 0;
	neg.f64 	%fd162, %fd160;
	selp.f64 	%fd163, %fd162, %fd160, %p70;
	selp.f64 	%fd164, %fd163, %fd160, %p78;
	setp.eq.s32 	%p79, %r210, 0;
	selp.b32 	%r212, %r211, 0, %p70;
	or.b32  	%r213, %r212, 2146435072;
	selp.b32 	%r214, %r213, %r212, %p69;
	mov.b64 	%fd165, {%r202, %r214};
	selp.f64 	%fd166, %fd165, %fd164, %p79;
	setp.eq.s32 	%p80, %r210, 1;
	neg.f64 	%fd167, %fd166;
	selp.f64 	%fd168, 0dBFF0000000000000, %fd167, %p80;
	mul.f64 	%fd169, %fd168, %fd1;
	cvt.rn.f32.f64 	%f559, %fd169;
	mul.f32 	%f560, %f559, 0f3FB8AA3B;
	ex2.approx.f32 	%f561, %f560;
	mul.f32 	%f562, %f52, %f561;
	ld.local.f32 	%f563, [%rd174+8];
	fma.rn.f32 	%f564, %f562, %f563, %f556;
	add.f32 	%f565, %f557, %f562;
	add.s32 	%r215, %r197, -3;
	cvt.rn.f32.s32 	%f566, %r215;
	cvt.f64.f32 	%fd170, %f566;
	{
	.reg .b32 %temp; 
	mov.b64 	{%temp, %r216}, %fd170;
	}
	abs.f64 	%fd171, %fd170;
	{ // callseq 62, 0
	.param .b64 param0;
	st.param.f64 	[param0], %fd171;
	.param .b64 retval0;
	call.uni (retval0), 
	__internal_accurate_pow, 
	(
	param0
	);
	ld.param.f64 	%fd172, [retval0];
	} // callseq 62
	setp.lt.s32 	%p81, %r216, 0;
	neg.f64 	%fd174, %fd172;
	selp.f64 	%fd175, %fd174, %fd172, %p70;
	selp.f64 	%fd176, %fd175, %fd172, %p81;
	setp.eq.s32 	%p82, %r215, 0;
	selp.b32 	%r217, %r216, 0, %p70;
	or.b32  	%r218, %r217, 2146435072;
	selp.b32 	%r219, %r218, %r217, %p69;
	mov.b64 	%fd177, {%r202, %r219};
	selp.f64 	%fd178, %fd177, %fd176, %p82;
	setp.eq.s32 	%p83, %r215, 1;
	neg.f64 	%fd179, %fd178;
	selp.f64 	%fd180, 0dBFF0000000000000, %fd179, %p83;
	mul.f64 	%fd181, %fd180, %fd1;
	cvt.rn.f32.f64 	%f567, %fd181;
	mul.f32 	%f568, %f567, 0f3FB8AA3B;
	ex2.approx.f32 	%f569, %f568;
	mul.f32 	%f570, %f52, %f569;
	ld.local.f32 	%f571, [%rd174+12];
	fma.rn.f32 	%f2026, %f570, %f571, %f564;
	add.f32 	%f2027, %f565, %f570;
	add.s32 	%r455, %r455, 4;
	setp.ne.s32 	%p84, %r455, %r43;
	mov.u32 	%r457, %r43;
	@%p84 bra 	$L__BB3_38;
$L__BB3_39:
	setp.eq.s32 	%p85, %r41, 0;
	@%p85 bra 	$L__BB3_52;
	setp.eq.s32 	%p86, %r42, 0;
	@%p86 bra 	$L__BB3_42;
	setp.lt.s32 	%p87, %r38, 0;
	setp.eq.s32 	%p88, %r39, 1062207488;
	neg.f64 	%fd182, %fd3;
	mul.f64 	%fd183, %fd182, %fd1;
	cvt.rn.f32.f64 	%f573, %fd183;
	mul.f32 	%f574, %f573, 0f3FB8AA3B;
	ex2.approx.f32 	%f575, %f574;
	sub.s32 	%r220, %r453, %r457;
	cvt.rn.f32.s32 	%f576, %r220;
	cvt.f64.f32 	%fd184, %f576;
	{
	.reg .b32 %temp; 
	mov.b64 	{%temp, %r221}, %fd184;
	}
	abs.f64 	%fd185, %fd184;
	{ // callseq 63, 0
	.param .b64 param0;
	st.param.f64 	[param0], %fd185;
	.param .b64 retval0;
	call.uni (retval0), 
	__internal_accurate_pow, 
	(
	param0
	);
	ld.param.f64 	%fd186, [retval0];
	} // callseq 63
	setp.lt.s32 	%p90, %r221, 0;
	neg.f64 	%fd188, %fd186;
	selp.f64 	%fd189, %fd188, %fd186, %p88;
	selp.f64 	%fd190, %fd189, %fd186, %p90;
	setp.eq.s32 	%p91, %r220, 0;
	selp.b32 	%r222, %r221, 0, %p88;
	or.b32  	%r223, %r222, 2146435072;
	selp.b32 	%r224, %r223, %r222, %p87;
	mov.b32 	%r225, 0;
	mov.b64 	%fd191, {%r225, %r224};
	selp.f64 	%fd192, %fd191, %fd190, %p91;
	setp.eq.s32 	%p92, %r220, 1;
	neg.f64 	%fd193, %fd192;
	selp.f64 	%fd194, 0dBFF0000000000000, %fd193, %p92;
	mul.f64 	%fd195, %fd194, %fd1;
	cvt.rn.f32.f64 	%f577, %fd195;
	mul.f32 	%f578, %f577, 0f3FB8AA3B;
	ex2.approx.f32 	%f579, %f578;
	mul.f32 	%f580, %f575, %f579;
	add.s32 	%r226, %r457, %r49;
	cvt.u64.u32 	%rd175, %r226;
	add.s64 	%rd176, %rd175, %rd9;
	shl.b64 	%rd177, %rd176, 2;
	add.s64 	%rd178, %rd2, %rd177;
	ld.local.f32 	%f581, [%rd178];
	fma.rn.f32 	%f582, %f580, %f581, %f2026;
	add.f32 	%f583, %f2027, %f580;
	not.b32 	%r227, %r457;
	add.s32 	%r228, %r453, %r227;
	cvt.rn.f32.s32 	%f584, %r228;
	cvt.f64.f32 	%fd196, %f584;
	{
	.reg .b32 %temp; 
	mov.b64 	{%temp, %r229}, %fd196;
	}
	abs.f64 	%fd197, %fd196;
	{ // callseq 64, 0
	.param .b64 param0;
	st.param.f64 	[param0], %fd197;
	.param .b64 retval0;
	call.uni (retval0), 
	__internal_accurate_pow, 
	(
	param0
	);
	ld.param.f64 	%fd198, [retval0];
	} // callseq 64
	setp.lt.s32 	%p93, %r229, 0;
	neg.f64 	%fd200, %fd198;
	selp.f64 	%fd201, %fd200, %fd198, %p88;
	selp.f64 	%fd202, %fd201, %fd198, %p93;
	setp.eq.s32 	%p94, %r228, 0;
	selp.b32 	%r230, %r229, 0, %p88;
	or.b32  	%r231, %r230, 2146435072;
	selp.b32 	%r232, %r231, %r230, %p87;
	mov.b64 	%fd203, {%r225, %r232};
	selp.f64 	%fd204, %fd203, %fd202, %p94;
	setp.eq.s32 	%p95, %r228, 1;
	neg.f64 	%fd205, %fd204;
	selp.f64 	%fd206, 0dBFF0000000000000, %fd205, %p95;
	mul.f64 	%fd207, %fd206, %fd1;
	cvt.rn.f32.f64 	%f585, %fd207;
	mul.f32 	%f586, %f585, 0f3FB8AA3B;
	ex2.approx.f32 	%f587, %f586;
	mul.f32 	%f588, %f575, %f587;
	cvt.u64.u32 	%rd179, %r49;
	cvt.u64.u32 	%rd180, %r457;
	add.s64 	%rd181, %rd180, %rd179;
	add.s64 	%rd182, %rd181, %rd9;
	shl.b64 	%rd183, %rd182, 2;
	add.s64 	%rd184, %rd2, %rd183;
	ld.local.f32 	%f589, [%rd184+4];
	fma.rn.f32 	%f2026, %f588, %f589, %f582;
	add.f32 	%f2027, %f583, %f588;
	add.s32 	%r457, %r457, 2;
$L__BB3_42:
	setp.eq.s32 	%p96, %r44, 0;
	@%p96 bra 	$L__BB3_52;
	setp.lt.s32 	%p97, %r38, 0;
	setp.eq.s32 	%p98, %r39, 1062207488;
	neg.f64 	%fd208, %fd3;
	mul.f64 	%fd209, %fd208, %fd1;
	cvt.rn.f32.f64 	%f590, %fd209;
	mul.f32 	%f591, %f590, 0f3FB8AA3B;
	ex2.approx.f32 	%f592, %f591;
	sub.s32 	%r233, %r453, %r457;
	cvt.rn.f32.s32 	%f593, %r233;
	cvt.f64.f32 	%fd210, %f593;
	{
	.reg .b32 %temp; 
	mov.b64 	{%temp, %r234}, %fd210;
	}
	abs.f64 	%fd211, %fd210;
	{ // callseq 65, 0
	.param .b64 param0;
	st.param.f64 	[param0], %fd211;
	.param .b64 retval0;
	call.uni (retval0), 
	__internal_accurate_pow, 
	(
	param0
	);
	ld.param.f64 	%fd212, [retval0];
	} // callseq 65
	setp.lt.s32 	%p100, %r234, 0;
	neg.f64 	%fd214, %fd212;
	selp.f64 	%fd215, %fd214, %fd212, %p98;
	selp.f64 	%fd216, %fd215, %fd212, %p100;
	setp.eq.s32 	%p101, %r233, 0;
	selp.b32 	%r235, %r234, 0, %p98;
	or.b32  	%r236, %r235, 2146435072;
	selp.b32 	%r237, %r236, %r235, %p97;
	mov.b32 	%r238, 0;
	mov.b64 	%fd217, {%r238, %r237};
	selp.f64 	%fd218, %fd217, %fd216, %p101;
	setp.eq.s32 	%p102, %r233, 1;
	neg.f64 	%fd219, %fd218;
	selp.f64 	%fd220, 0dBFF0000000000000, %fd219, %p102;
	mul.f64 	%fd221, %fd220, %fd1;
	cvt.rn.f32.f64 	%f594, %fd221;
	mul.f32 	%f595, %f594, 0f3FB8AA3B;
	ex2.approx.f32 	%f596, %f595;
	mul.f32 	%f597, %f592, %f596;
	add.s32 	%r239, %r457, %r49;
	cvt.u64.u32 	%rd185, %r239;
	add.s64 	%rd186, %rd185, %rd9;
	shl.b64 	%rd187, %rd186, 2;
	add.s64 	%rd188, %rd2, %rd187;
	ld.local.f32 	%f598, [%rd188];
	fma.rn.f32 	%f2026, %f597, %f598, %f2026;
	add.f32 	%f2027, %f2027, %f597;
	bra.uni 	$L__BB3_52;
$L__BB3_44:
	setp.lt.u32 	%p30, %r40, 3;
	mov.b32 	%r460, 0;
	@%p30 bra 	$L__BB3_47;
	setp.eq.s32 	%p31, %r48, 1;
	neg.f64 	%fd37, %fd36;
	selp.f64 	%fd38, %fd36, %fd37, %p1;
	selp.f64 	%fd39, 0dBFF0000000000000, %fd38, %p31;
	mul.f64 	%fd40, %fd39, %fd1;
	cvt.rn.f32.f64 	%f480, %fd40;
	mul.f32 	%f481, %f480, 0f3FB8AA3B;
	ex2.approx.f32 	%f69, %f481;
	mov.b32 	%r458, 0;
$L__BB3_46:
	.pragma "nounroll";
	setp.lt.s32 	%p32, %r38, 0;
	setp.eq.s32 	%p33, %r39, 1062207488;
	sub.s32 	%r152, %r453, %r458;
	cvt.rn.f32.s32 	%f482, %r152;
	cvt.f64.f32 	%fd41, %f482;
	{
	.reg .b32 %temp; 
	mov.b64 	{%temp, %r153}, %fd41;
	}
	abs.f64 	%fd42, %fd41;
	{ // callseq 52, 0
	.param .b64 param0;
	st.param.f64 	[param0], %fd42;
	.param .b64 retval0;
	call.uni (retval0), 
	__internal_accurate_pow, 
	(
	param0
	);
	ld.param.f64 	%fd43, [retval0];
	} // callseq 52
	setp.lt.s32 	%p35, %r153, 0;
	neg.f64 	%fd45, %fd43;
	selp.f64 	%fd46, %fd45, %fd43, %p33;
	selp.f64 	%fd47, %fd46, %fd43, %p35;
	setp.eq.s32 	%p36, %r152, 0;
	selp.b32 	%r154, %r153, 0, %p33;
	or.b32  	%r155, %r154, 2146435072;
	selp.b32 	%r156, %r155, %r154, %p32;
	mov.b32 	%r157, 0;
	mov.b64 	%fd48, {%r157, %r156};
	selp.f64 	%fd49, %fd48, %fd47, %p36;
	setp.eq.s32 	%p37, %r152, 1;
	neg.f64 	%fd50, %fd49;
	selp.f64 	%fd51, 0dBFF0000000000000, %fd50, %p37;
	mul.f64 	%fd52, %fd51, %fd1;
	cvt.rn.f32.f64 	%f483, %fd52;
	mul.f32 	%f484, %f483, 0f3FB8AA3B;
	ex2.approx.f32 	%f485, %f484;
	mul.f32 	%f486, %f69, %f485;
	add.s32 	%r158, %r458, %r49;
	cvt.u64.u32 	%rd153, %r158;
	add.s64 	%rd154, %rd153, %rd9;
	shl.b64 	%rd155, %rd154, 2;
	add.s64 	%rd156, %rd2, %rd155;
	ld.local.f32 	%f487, [%rd156];
	fma.rn.f32 	%f488, %f486, %f487, %f2026;
	add.f32 	%f489, %f2027, %f486;
	not.b32 	%r159, %r458;
	add.s32 	%r160, %r453, %r159;
	cvt.rn.f32.s32 	%f490, %r160;
	cvt.f64.f32 	%fd53, %f490;
	{
	.reg .b32 %temp; 
	mov.b64 	{%temp, %r161}, %fd53;
	}
	abs.f64 	%fd54, %fd53;
	{ // callseq 53, 0
	.param .b64 param0;
	st.param.f64 	[param0], %fd54;
	.param .b64 retval0;
	call.uni (retval0), 
	__internal_accurate_pow, 
	(
	param0
	);
	ld.param.f64 	%fd55, [retval0];
	} // callseq 53
	setp.lt.s32 	%p38, %r161, 0;
	neg.f64 	%fd57, %fd55;
	selp.f64 	%fd58, %fd57, %fd55, %p33;
	selp.f64 	%fd59, %fd58, %fd55, %p38;
	setp.eq.s32 	%p39, %r160, 0;
	selp.b32 	%r162, %r161, 0, %p33;
	or.b32  	%r163, %r162, 2146435072;
	selp.b32 	%r164, %r163, %r162, %p32;
	mov.b64 	%fd60, {%r157, %r164};
	selp.f64 	%fd61, %fd60, %fd59, %p39;
	setp.eq.s32 	%p40, %r160, 1;
	neg.f64 	%fd62, %fd61;
	selp.f64 	%fd63, 0dBFF0000000000000, %fd62, %p40;
	mul.f64 	%fd64, %fd63, %fd1;
	cvt.rn.f32.f64 	%f491, %fd64;
	mul.f32 	%f492, %f491, 0f3FB8AA3B;
	ex2.approx.f32 	%f493, %f492;
	mul.f32 	%f494, %f69, %f493;
	ld.local.f32 	%f495, [%rd156+4];
	fma.rn.f32 	%f496, %f494, %f495, %f488;
	add.f32 	%f497, %f489, %f494;
	add.s32 	%r165, %r152, -2;
	cvt.rn.f32.s32 	%f498, %r165;
	cvt.f64.f32 	%fd65, %f498;
	{
	.reg .b32 %temp; 
	mov.b64 	{%temp, %r166}, %fd65;
	}
	abs.f64 	%fd66, %fd65;
	{ // callseq 54, 0
	.param .b64 param0;
	st.param.f64 	[param0], %fd66;
	.param .b64 retval0;
	call.uni (retval0), 
	__internal_accurate_pow, 
	(
	param0
	);
	ld.param.f64 	%fd67, [retval0];
	} // callseq 54
	setp.lt.s32 	%p41, %r166, 0;
	neg.f64 	%fd69, %fd67;
	selp.f64 	%fd70, %fd69, %fd67, %p33;
	selp.f64 	%fd71, %fd70, %fd67, %p41;
	setp.eq.s32 	%p42, %r165, 0;
	selp.b32 	%r167, %r166, 0, %p33;
	or.b32  	%r168, %r167, 2146435072;
	selp.b32 	%r169, %r168, %r167, %p32;
	mov.b64 	%fd72, {%r157, %r169};
	selp.f64 	%fd73, %fd72, %fd71, %p42;
	setp.eq.s32 	%p43, %r165, 1;
	neg.f64 	%fd74, %fd73;
	selp.f64 	%fd75, 0dBFF0000000000000, %fd74, %p43;
	mul.f64 	%fd76, %fd75, %fd1;
	cvt.rn.f32.f64 	%f499, %fd76;
	mul.f32 	%f500, %f499, 0f3FB8AA3B;
	ex2.approx.f32 	%f501, %f500;
	mul.f32 	%f502, %f69, %f501;
	ld.local.f32 	%f503, [%rd156+8];
	fma.rn.f32 	%f504, %f502, %f503, %f496;
	add.f32 	%f505, %f497, %f502;
	add.s32 	%r170, %r152, -3;
	cvt.rn.f32.s32 	%f506, %r170;
	cvt.f64.f32 	%fd77, %f506;
	{
	.reg .b32 %temp; 
	mov.b64 	{%temp, %r171}, %fd77;
	}
	abs.f64 	%fd78, %fd77;
	{ // callseq 55, 0
	.param .b64 param0;
	st.param.f64 	[param0], %fd78;
	.param .b64 retval0;
	call.uni (retval0), 
	__internal_accurate_pow, 
	(
	param0
	);
	ld.param.f64 	%fd79, [retval0];
	} // callseq 55
	setp.lt.s32 	%p44, %r171, 0;
	neg.f64 	%fd81, %fd79;
	selp.f64 	%fd82, %fd81, %fd79, %p33;
	selp.f64 	%fd83, %fd82, %fd79, %p44;
	setp.eq.s32 	%p45, %r170, 0;
	selp.b32 	%r172, %r171, 0, %p33;
	or.b32  	%r173, %r172, 2146435072;
	selp.b32 	%r174, %r173, %r172, %p32;
	mov.b64 	%fd84, {%r157, %r174};
	selp.f64 	%fd85, %fd84, %fd83, %p45;
	setp.eq.s32 	%p46, %r170, 1;
	neg.f64 	%fd86, %fd85;
	selp.f64 	%fd87, 0dBFF0000000000000, %fd86, %p46;
	mul.f64 	%fd88, %fd87, %fd1;
	cvt.rn.f32.f64 	%f507, %fd88;
	mul.f32 	%f508, %f507, 0f3FB8AA3B;
	ex2.approx.f32 	%f509, %f508;
	mul.f32 	%f510, %f69, %f509;
	ld.local.f32 	%f511, [%rd156+12];
	fma.rn.f32 	%f2026, %f510, %f511, %f504;
	add.f32 	%f2027, %f505, %f510;
	add.s32 	%r458, %r458, 4;
	setp.ne.s32 	%p47, %r458, %r43;
	mov.u32 	%r460, %r43;
	@%p47 bra 	$L__BB3_46;
$L__BB3_47:
	setp.eq.s32 	%p48, %r41, 0;
	@%p48 bra 	$L__BB3_52;
	setp.eq.s32 	%p49, %r42, 0;
	@%p49 bra 	$L__BB3_50;
	setp.eq.s32 	%p50, %r48, 1;
	setp.lt.s32 	%p51, %r38, 0;
	setp.eq.s32 	%p52, %r39, 1062207488;
	neg.f64 	%fd89, %fd36;
	selp.f64 	%fd90, %fd36, %fd89, %p1;
	selp.f64 	%fd91, 0dBFF0000000000000, %fd90, %p50;
	mul.f64 	%fd92, %fd91, %fd1;
	cvt.rn.f32.f64 	%f513, %fd92;
	mul.f32 	%f514, %f513, 0f3FB8AA3B;
	ex2.approx.f32 	%f515, %f514;
	sub.s32 	%r175, %r453, %r460;
	cvt.rn.f32.s32 	%f516, %r175;
	cvt.f64.f32 	%fd93, %f516;
	{
	.reg .b32 %temp; 
	mov.b64 	{%temp, %r176}, %fd93;
	}
	abs.f64 	%fd94, %fd93;
	{ // callseq 56, 0
	.param .b64 param0;
	st.param.f64 	[param0], %fd94;
	.param .b64 retval0;
	call.uni (retval0), 
	__internal_accurate_pow, 
	(
	param0
	);
	ld.param.f64 	%fd95, [retval0];
	} // callseq 56
	setp.lt.s32 	%p54, %r176, 0;
	neg.f64 	%fd97, %fd95;
	selp.f64 	%fd98, %fd97, %fd95, %p52;
	selp.f64 	%fd99, %fd98, %fd95, %p54;
	setp.eq.s32 	%p55, %r175, 0;
	selp.b32 	%r177, %r176, 0, %p52;
	or.b32  	%r178, %r177, 2146435072;
	selp.b32 	%r179, %r178, %r177, %p51;
	mov.b32 	%r180, 0;
	mov.b64 	%fd100, {%r180, %r179};
	selp.f64 	%fd101, %fd100, %fd99, %p55;
	setp.eq.s32 	%p56, %r175, 1;
	neg.f64 	%fd102, %fd101;
	selp.f64 	%fd103, 0dBFF0000000000000, %fd102, %p56;
	mul.f64 	%fd104, %fd103, %fd1;
	cvt.rn.f32.f64 	%f517, %fd104;
	mul.f32 	%f518, %f517, 0f3FB8AA3B;
	ex2.approx.f32 	%f519, %f518;
	mul.f32 	%f520, %f515, %f519;
	add.s32 	%r181, %r460, %r49;
	cvt.u64.u32 	%rd157, %r181;
	add.s64 	%rd158, %rd157, %rd9;
	shl.b64 	%rd159, %rd158, 2;
	add.s64 	%rd160, %rd2, %rd159;
	ld.local.f32 	%f521, [%rd160];
	fma.rn.f32 	%f522, %f520, %f521, %f2026;
	add.f32 	%f523, %f2027, %f520;
	not.b32 	%r182, %r460;
	add.s32 	%r183, %r453, %r182;
	cvt.rn.f32.s32 	%f524, %r183;
	cvt.f64.f32 	%fd105, %f524;
	{
	.reg .b32 %temp; 
	mov.b64 	{%temp, %r184}, %fd105;
	}
	abs.f64 	%fd106, %fd105;
	{ // callseq 57, 0
	.param .b64 param0;
	st.param.f64 	[param0], %fd106;
	.param .b64 retval0;
	call.uni (retval0), 
	__internal_accurate_pow, 
	(
	param0
	);
	ld.param.f64 	%fd107, [retval0];
	} // callseq 57
	setp.lt.s32 	%p57, %r184, 0;
	neg.f64 	%fd109, %fd107;
	selp.f64 	%fd110, %fd109, %fd107, %p52;
	selp.f64 	%fd111, %fd110, %fd107, %p57;
	setp.eq.s32 	%p58, %r183, 0;
	selp.b32 	%r185, %r184, 0, %p52;
	or.b32  	%r186, %r185, 2146435072;
	selp.b32 	%r187, %r186, %r185, %p51;
	mov.b64 	%fd112, {%r180, %r187};
	selp.f64 	%fd113, %fd112, %fd111, %p58;
	setp.eq.s32 	%p59, %r183, 1;
	neg.f64 	%fd114, %fd113;
	selp.f64 	%fd115, 0dBFF0000000000000, %fd114, %p59;
	mul.f64 	%fd116, %fd115, %fd1;
	cvt.rn.f32.f64 	%f525, %fd116;
	mul.f32 	%f526, %f525, 0f3FB8AA3B;
	ex2.approx.f32 	%f527, %f526;
	mul.f32 	%f528, %f515, %f527;
	cvt.u64.u32 	%rd161, %r49;
	cvt.u64.u32 	%rd162, %r460;
	add.s64 	%rd163, %rd162, %rd161;
	add.s64 	%rd164, %rd163, %rd9;
	shl.b64 	%rd165, %rd164, 2;
	add.s64 	%rd166, %rd2, %rd165;
	ld.local.f32 	%f529, [%rd166+4];
	fma.rn.f32 	%f2026, %f528, %f529, %f522;
	add.f32 	%f2027, %f523, %f528;
	add.s32 	%r460, %r460, 2;
$L__BB3_50:
	setp.eq.s32 	%p60, %r44, 0;
	@%p60 bra 	$L__BB3_52;
	setp.eq.s32 	%p61, %r48, 1;
	setp.lt.s32 	%p62, %r38, 0;
	setp.eq.s32 	%p63, %r39, 1062207488;
	neg.f64 	%fd117, %fd36;
	selp.f64 	%fd118, %fd36, %fd117, %p1;
	selp.f64 	%fd119, 0dBFF0000000000000, %fd118, %p61;
	mul.f64 	%fd120, %fd119, %fd1;
	cvt.rn.f32.f64 	%f530, %fd120;
	mul.f32 	%f531, %f530, 0f3FB8AA3B;
	ex2.approx.f32 	%f532, %f531;
	sub.s32 	%r188, %r453, %r460;
	cvt.rn.f32.s32 	%f533, %r188;
	cvt.f64.f32 	%fd121, %f533;
	{
	.reg .b32 %temp; 
	mov.b64 	{%temp, %r189}, %fd121;
	}
	abs.f64 	%fd122, %fd121;
	{ // callseq 58, 0
	.param .b64 param0;
	st.param.f64 	[param0], %fd122;
	.param .b64 retval0;
	call.uni (retval0), 
	__internal_accurate_pow, 
	(
	param0
	);
	ld.param.f64 	%fd123, [retval0];
	} // callseq 58
	setp.lt.s32 	%p65, %r189, 0;
	neg.f64 	%fd125, %fd123;
	selp.f64 	%fd126, %fd125, %fd123, %p63;
	selp.f64 	%fd127, %fd126, %fd123, %p65;
	setp.eq.s32 	%p66, %r188, 0;
	selp.b32 	%r190, %r189, 0, %p63;
	or.b32  	%r191, %r190, 2146435072;
	selp.b32 	%r192, %r191, %r190, %p62;
	mov.b32 	%r193, 0;
	mov.b64 	%fd128, {%r193, %r192};
	selp.f64 	%fd129, %fd128, %fd127, %p66;
	setp.eq.s32 	%p67, %r188, 1;
	neg.f64 	%fd130, %fd129;
	selp.f64 	%fd131, 0dBFF0000000000000, %fd130, %p67;
	mul.f64 	%fd132, %fd131, %fd1;
	cvt.rn.f32.f64 	%f534, %fd132;
	mul.f32 	%f535, %f534, 0f3FB8AA3B;
	ex2.approx.f32 	%f536, %f535;
	mul.f32 	%f537, %f532, %f536;
	add.s32 	%r194, %r460, %r49;
	cvt.u64.u32 	%rd167, %r194;
	add.s64 	%rd168, %rd167, %rd9;
	shl.b64 	%rd169, %rd168, 2;
	add.s64 	%rd170, %rd2, %rd169;
	ld.local.f32 	%f538, [%rd170];
	fma.rn.f32 	%f2026, %f537, %f538, %f2026;
	add.f32 	%f2027, %f2027, %f537;
$L__BB3_52:
	add.s32 	%r454, %r454, 1;
	setp.ne.s32 	%p103, %r454, %r89;
	@%p103 bra 	$L__BB3_35;
	div.rn.f32 	%f599, %f2026, %f2027;
	max.f32 	%f2003, %f2003, %f599;
	min.f32 	%f2032, %f2032, %f599;
	add.s32 	%r453, %r453, 1;
	setp.ne.s32 	%p104, %r453, %r89;
	@%p104 bra 	$L__BB3_34;
	add.s32 	%r452, %r452, 1;
	setp.ne.s32 	%p105, %r452, %r89;
	@%p105 bra 	$L__BB3_33;
$L__BB3_55:
	ld.param.u32 	%r439, [kernel_MLEFit_sigmaxy_param_3];
	sub.f32 	%f600, %f2003, %f2032;
	add.f32 	%f601, %f600, %f600;
	mul.f32 	%f602, %f601, 0f40490FDB;
	mul.f32 	%f603, %f2030, %f602;
	mul.f32 	%f604, %f2030, %f603;
	max.f32 	%f2033, %f604, 0f00000000;
	setp.lt.s32 	%p106, %r439, 1;
	mov.f32 	%f2031, %f2030;
	@%p106 bra 	$L__BB3_71;
	mov.f64 	%fd222, 0d4000000000000000;
	{
	.reg .b32 %temp; 
	mov.b64 	{%temp, %r63}, %fd222;
	}
	and.b32  	%r64, %r63, 2146435072;
	setp.lt.s32 	%p107, %r63, 0;
	selp.b32 	%r65, 0, 2146435072, %p107;
	or.b32  	%r66, %r65, -2147483648;
	div.rn.f32 	%f93, %f2030, 0f41200000;
	mov.b32 	%r461, 0;
	mov.f32 	%f2031, %f2030;
$L__BB3_57:
	setp.gt.s32 	%p108, %r89, 0;
	mov.f32 	%f2054, 0f00000000;
	mov.f32 	%f2055, %f2054;
	mov.f32 	%f2056, %f2054;
	mov.f32 	%f2057, %f2054;
	mov.f32 	%f2058, %f2054;
	mov.f32 	%f2059, %f2054;
	mov.f32 	%f2060, %f2054;
	mov.f32 	%f2061, %f2054;
	mov.f32 	%f2062, %f2054;
	mov.f32 	%f2063, %f2054;
	mov.f32 	%f2064, %f2054;
	mov.f32 	%f2065, %f2054;
	@%p108 bra 	$L__BB3_58;
	bra.uni 	$L__BB3_121;
$L__BB3_58:
	mov.f32 	%f607, 0f3F000000;
	div.rn.f32 	%f608, %f607, %f2031;
	div.rn.f32 	%f609, %f608, %f2031;
	sqrt.rn.f32 	%f112, %f609;
	div.rn.f32 	%f610, %f607, %f2030;
	div.rn.f32 	%f611, %f610, %f2030;
	sqrt.rn.f32 	%f113, %f611;
	div.rn.f32 	%f612, %f2033, 0fC0206C99;
	div.rn.f32 	%f114, %f612, %f2031;
	lg2.approx.f32 	%f613, %f2031;
	mul.f32 	%f614, %f613, 0f40400000;
	ex2.approx.f32 	%f615, %f614;
	div.rn.f32 	%f115, %f612, %f615;
	div.rn.f32 	%f116, %f612, %f2030;
	lg2.approx.f32 	%f616, %f2030;
	mul.f32 	%f617, %f616, 0f40400000;
	ex2.approx.f32 	%f618, %f617;
	div.rn.f32 	%f117, %f612, %f618;
	div.rn.f32 	%f118, %f114, %f2031;
	mov.f32 	%f619, 0fC0000000;
	div.rn.f32 	%f119, %f619, %f2031;
	div.rn.f32 	%f620, %f2033, 0f40206C99;
	mul.f32 	%f621, %f613, 0f40A00000;
	ex2.approx.f32 	%f622, %f621;
	div.rn.f32 	%f120, %f620, %f622;
	div.rn.f32 	%f121, %f116, %f2030;
	div.rn.f32 	%f122, %f619, %f2030;
	mul.f32 	%f623, %f616, 0f40A00000;
	ex2.approx.f32 	%f624, %f623;
	div.rn.f32 	%f123, %f620, %f624;
	mov.b32 	%r462, 0;
	mov.f32 	%f2054, 0f00000000;
	mov.f32 	%f2055, %f2054;
	mov.f32 	%f2056, %f2054;
	mov.f32 	%f2057, %f2054;
	mov.f32 	%f2058, %f2054;
	mov.f32 	%f2059, %f2054;
	mov.f32 	%f2060, %f2054;
	mov.f32 	%f2061, %f2054;
	mov.f32 	%f2062, %f2054;
	mov.f32 	%f2063, %f2054;
	mov.f32 	%f2064, %f2054;
	mov.f32 	%f2065, %f2054;
$L__BB3_59:
	cvt.u32.u64 	%r243, %rd9;
	cvt.rn.f32.u32 	%f625, %r462;
	sub.f32 	%f626, %f625, %f2035;
	add.f32 	%f627, %f626, 0f3F000000;
	mul.f32 	%f136, %f627, %f112;
	abs.f32 	%f137, %f136;
	setp.ge.f32 	%p109, %f137, 0f3F8060FE;
	mul.f32 	%f628, %f136, %f136;
	selp.f32 	%f629, %f137, %f628, %p109;
	selp.f32 	%f630, 0f38EB4C3A, 0f38B1E96A, %p109;
	selp.f32 	%f631, 0fBAAE005B, 0fBA574D20, %p109;
	fma.rn.f32 	%f632, %f630, %f629, %f631;
	selp.f32 	%f633, 0f3C09919F, 0f3BAAD5EA, %p109;
	fma.rn.f32 	%f634, %f632, %f629, %f633;
	selp.f32 	%f635, 0fBD24D99A, 0fBCDC1BE7, %p109;
	fma.rn.f32 	%f636, %f634, %f629, %f635;
	selp.f32 	%f637, 0f3E235519, 0f3DE718AF, %p109;
	fma.rn.f32 	%f638, %f636, %f629, %f637;
	selp.f32 	%f639, 0f3F69B4F9, 0fBEC093AC, %p109;
	fma.rn.f32 	%f640, %f638, %f629, %f639;
	selp.f32 	%f641, 0f3F210A14, 0f3E0375D3, %p109;
	fma.rn.f32 	%f642, %f640, %f629, %f641;
	neg.f32 	%f643, %f629;
	selp.f32 	%f644, %f643, %f136, %p109;
	fma.rn.f32 	%f138, %f642, %f644, %f644;
	add.f32 	%f645, %f626, 0fBF000000;
	mul.f32 	%f139, %f645, %f112;
	abs.f32 	%f140, %f139;
	setp.ge.f32 	%p110, %f140, 0f3F8060FE;
	mul.f32 	%f646, %f139, %f139;
	selp.f32 	%f647, %f140, %f646, %p110;
	selp.f32 	%f648, 0f38EB4C3A, 0f38B1E96A, %p110;
	selp.f32 	%f649, 0fBAAE005B, 0fBA574D20, %p110;
	fma.rn.f32 	%f650, %f648, %f647, %f649;
	selp.f32 	%f651, 0f3C09919F, 0f3BAAD5EA, %p110;
	fma.rn.f32 	%f652, %f650, %f647, %f651;
	selp.f32 	%f653, 0fBD24D99A, 0fBCDC1BE7, %p110;
	fma.rn.f32 	%f654, %f652, %f647, %f653;
	selp.f32 	%f655, 0f3E235519, 0f3DE718AF, %p110;
	fma.rn.f32 	%f656, %f654, %f647, %f655;
	selp.f32 	%f657, 0f3F69B4F9, 0fBEC093AC, %p110;
	fma.rn.f32 	%f658, %f656, %f647, %f657;
	selp.f32 	%f659, 0f3F210A14, 0f3E0375D3, %p110;
	fma.rn.f32 	%f660, %f658, %f647, %f659;
	neg.f32 	%f661, %f647;
	selp.f32 	%f662, %f661, %f139, %p110;
	fma.rn.f32 	%f141, %f660, %f662, %f662;
	add.s32 	%r69, %r462, %r243;
	add.f32 	%f663, %f625, 0f3F000000;
	sub.f32 	%f664, %f663, %f2035;
	div.rn.f32 	%f665, %f664, %f2031;
	lg2.approx.f32 	%f666, %f665;
	add.f32 	%f667, %f666, %f666;
	ex2.approx.f32 	%f668, %f667;
	mul.f32 	%f669, %f668, 0fBF000000;
	fma.rn.f32 	%f670, %f669, 0f3BBB989D, 0f3F000000;
	cvt.sat.f32.f32 	%f671, %f670;
	mov.f32 	%f672, 0f4B400001;
	mov.f32 	%f673, 0f437C0000;
	fma.rm.f32 	%f674, %f671, %f673, %f672;
	add.f32 	%f675, %f674, 0fCB40007F;
	neg.f32 	%f676, %f675;
	fma.rn.f32 	%f677, %f669, 0f3FB8AA3B, %f676;
	fma.rn.f32 	%f678, %f669, 0f32A57060, %f677;
	mov.b32 	%r244, %f674;
	shl.b32 	%r245, %r244, 23;
	mov.b32 	%f679, %r245;
	ex2.approx.ftz.f32 	%f680, %f678;
	mul.f32 	%f681, %f680, %f679;
	add.f32 	%f682, %f625, 0fBF000000;
	sub.f32 	%f683, %f682, %f2035;
	div.rn.f32 	%f684, %f683, %f2031;
	lg2.approx.f32 	%f685, %f684;
	add.f32 	%f686, %f685, %f685;
	ex2.approx.f32 	%f687, %f686;
	mul.f32 	%f688, %f687, 0fBF000000;
	fma.rn.f32 	%f689, %f688, 0f3BBB989D, 0f3F000000;
	cvt.sat.f32.f32 	%f690, %f689;
	fma.rm.f32 	%f691, %f690, %f673, %f672;
	add.f32 	%f692, %f691, 0fCB40007F;
	neg.f32 	%f693, %f692;
	fma.rn.f32 	%f694, %f688, 0f3FB8AA3B, %f693;
	fma.rn.f32 	%f695, %f688, 0f32A57060, %f694;
	mov.b32 	%r246, %f691;
	shl.b32 	%r247, %r246, 23;
	mov.b32 	%f696, %r247;
	ex2.approx.ftz.f32 	%f697, %f695;
	mul.f32 	%f698, %f697, %f696;
	sub.f32 	%f699, %f681, %f698;
	mul.f32 	%f142, %f114, %f699;
	mul.f32 	%f700, %f664, %f681;
	mul.f32 	%f701, %f683, %f698;
	sub.f32 	%f702, %f700, %f701;
	mul.f32 	%f143, %f115, %f702;
	abs.f32 	%f703, %f665;
	setp.lt.f32 	%p111, %f703, 0f00800000;
	mul.f32 	%f705, %f703, 0f4B800000;
	selp.f32 	%f706, %f705, %f703, %p111;
	selp.f32 	%f707, 0fC1C00000, 0f00000000, %p111;
	mov.b32 	%r248, %f706;
	add.s32 	%r249, %r248, -1060439283;
	and.b32  	%r250, %r249, -8388608;
	sub.s32 	%r251, %r248, %r250;
	mov.b32 	%f708, %r251;
	cvt.rn.f32.s32 	%f709, %r250;
	fma.rn.f32 	%f710, %f709, 0f34000000, %f707;
	add.f32 	%f711, %f708, 0fBF800000;
	add.f32 	%f712, %f708, 0f3F800000;
	rcp.approx.ftz.f32 	%f713, %f712;
	add.f32 	%f714, %f711, %f711;
	mul.f32 	%f715, %f714, %f713;
	mul.f32 	%f716, %f715, %f715;
	sub.f32 	%f717, %f711, %f715;
	add.f32 	%f718, %f717, %f717;
	neg.f32 	%f719, %f715;
	fma.rn.f32 	%f720, %f719, %f711, %f718;
	mul.rn.f32 	%f721, %f713, %f720;
	fma.rn.f32 	%f722, %f716, 0f3A2C32E4, 0f3B52E7DB;
	fma.rn.f32 	%f723, %f722, %f716, 0f3C93BB73;
	fma.rn.f32 	%f724, %f723, %f716, 0f3DF6384F;
	mul.rn.f32 	%f725, %f724, %f716;
	fma.rn.f32 	%f726, %f715, 0f3FB8AA3B, %f710;
	sub.f32 	%f727, %f710, %f726;
	fma.rn.f32 	%f728, %f715, 0f3FB8AA3B, %f727;
	fma.rn.f32 	%f729, %f721, 0f3FB8AA3B, %f728;
	fma.rn.f32 	%f730, %f715, 0f32A55E34, %f729;
	mul.f32 	%f731, %f725, 0f40400000;
	fma.rn.f32 	%f732, %f731, %f721, %f730;
	fma.rn.f32 	%f733, %f725, %f715, %f732;
	add.rn.f32 	%f734, %f726, %f733;
	neg.f32 	%f735, %f726;
	add.rn.f32 	%f736, %f734, %f735;
	neg.f32 	%f737, %f736;
	add.rn.f32 	%f738, %f733, %f737;
	mov.f32 	%f739, 0f40000000;
	mul.rn.f32 	%f740, %f734, %f739;
	neg.f32 	%f741, %f740;
	fma.rn.f32 	%f742, %f734, 0f40000000, %f741;
	fma.rn.f32 	%f743, %f738, 0f40000000, %f742;
	cvt.rni.f32.f32 	%f744, %f740;
	sub.f32 	%f745, %f740, %f744;
	add.f32 	%f746, %f745, %f743;
	fma.rn.f32 	%f747, %f746, 0f391FCB8E, 0f3AAF85ED;
	fma.rn.f32 	%f748, %f747, %f746, 0f3C1D9856;
	fma.rn.f32 	%f749, %f748, %f746, 0f3D6357BB;
	fma.rn.f32 	%f750, %f749, %f746, 0f3E75FDEC;
	fma.rn.f32 	%f751, %f750, %f746, 0f3F317218;
	fma.rn.f32 	%f752, %f751, %f746, 0f3F800000;
	cvt.rzi.s32.f32 	%r252, %f744;
	setp.gt.f32 	%p112, %f744, 0f00000000;
	selp.b32 	%r253, 0, -2097152000, %p112;
	add.s32 	%r254, %r253, 2130706432;
	mov.b32 	%f753, %r254;
	mul.f32 	%f754, %f752, %f753;
	shl.b32 	%r255, %r252, 23;
	sub.s32 	%r256, %r255, %r253;
	mov.b32 	%f755, %r256;
	mul.f32 	%f756, %f754, %f755;
	abs.f32 	%f757, %f740;
	setp.gt.f32 	%p113, %f757, 0f43180000;
	setp.lt.f32 	%p114, %f740, 0f00000000;
	selp.f32 	%f758, 0f00000000, 0f7F800000, %p114;
	selp.f32 	%f759, %f758, %f756, %p113;
	setp.eq.f32 	%p115, %f665, 0f3F800000;
	setp.nan.f32 	%p116, %f703, %f703;
	setp.eq.f32 	%p117, %f665, 0f00000000;
	setp.eq.f32 	%p118, %f703, 0f7F800000;
	add.f32 	%f760, %f665, %f665;
	mov.b32 	%r257, %f760;
	and.b32  	%r258, %r257, 2147483647;
	mov.b32 	%f761, %r258;
	add.rn.f32 	%f762, %f665, %f739;
	abs.f32 	%f763, %f684;
	setp.lt.f32 	%p119, %f763, 0f00800000;
	mul.f32 	%f765, %f763, 0f4B800000;
	selp.f32 	%f766, %f765, %f763, %p119;
	selp.f32 	%f767, 0fC1C00000, 0f00000000, %p119;
	mov.b32 	%r259, %f766;
	add.s32 	%r260, %r259, -1060439283;
	and.b32  	%r261, %r260, -8388608;
	sub.s32 	%r262, %r259, %r261;
	mov.b32 	%f768, %r262;
	cvt.rn.f32.s32 	%f769, %r261;
	fma.rn.f32 	%f770, %f769, 0f34000000, %f767;
	add.f32 	%f771, %f768, 0fBF800000;
	add.f32 	%f772, %f768, 0f3F800000;
	rcp.approx.ftz.f32 	%f773, %f772;
	add.f32 	%f774, %f771, %f771;
	mul.f32 	%f775, %f774, %f773;
	mul.f32 	%f776, %f775, %f775;
	sub.f32 	%f777, %f771, %f775;
	add.f32 	%f778, %f777, %f777;
	neg.f32 	%f779, %f775;
	fma.rn.f32 	%f780, %f779, %f771, %f778;
	mul.rn.f32 	%f781, %f773, %f780;
	fma.rn.f32 	%f782, %f776, 0f3A2C32E4, 0f3B52E7DB;
	fma.rn.f32 	%f783, %f782, %f776, 0f3C93BB73;
	fma.rn.f32 	%f784, %f783, %f776, 0f3DF6384F;
	mul.rn.f32 	%f785, %f784, %f776;
	fma.rn.f32 	%f786, %f775, 0f3FB8AA3B, %f770;
	sub.f32 	%f787, %f770, %f786;
	fma.rn.f32 	%f788, %f775, 0f3FB8AA3B, %f787;
	fma.rn.f32 	%f789, %f781, 0f3FB8AA3B, %f788;
	fma.rn.f32 	%f790, %f775, 0f32A55E34, %f789;
	mul.f32 	%f791, %f785, 0f40400000;
	fma.rn.f32 	%f792, %f791, %f781, %f790;
	fma.rn.f32 	%f793, %f785, %f775, %f792;
	add.rn.f32 	%f794, %f786, %f793;
	neg.f32 	%f795, %f786;
	add.rn.f32 	%f796, %f794, %f795;
	neg.f32 	%f797, %f796;
	add.rn.f32 	%f798, %f793, %f797;
	mul.rn.f32 	%f799, %f794, %f739;
	neg.f32 	%f800, %f799;
	fma.rn.f32 	%f801, %f794, 0f40000000, %f800;
	fma.rn.f32 	%f802, %f798, 0f40000000, %f801;
	cvt.rni.f32.f32 	%f803, %f799;
	sub.f32 	%f804, %f799, %f803;
	add.f32 	%f805, %f804, %f802;
	fma.rn.f32 	%f806, %f805, 0f391FCB8E, 0f3AAF85ED;
	fma.rn.f32 	%f807, %f806, %f805, 0f3C1D9856;
	fma.rn.f32 	%f808, %f807, %f805, 0f3D6357BB;
	fma.rn.f32 	%f809, %f808, %f805, 0f3E75FDEC;
	fma.rn.f32 	%f810, %f809, %f805, 0f3F317218;
	fma.rn.f32 	%f811, %f810, %f805, 0f3F800000;
	cvt.rzi.s32.f32 	%r263, %f803;
	setp.gt.f32 	%p120, %f803, 0f00000000;
	selp.b32 	%r264, 0, -2097152000, %p120;
	add.s32 	%r265, %r264, 2130706432;
	mov.b32 	%f812, %r265;
	mul.f32 	%f813, %f811, %f812;
	shl.b32 	%r266, %r263, 23;
	sub.s32 	%r267, %r266, %r264;
	mov.b32 	%f814, %r267;
	mul.f32 	%f815, %f813, %f814;
	abs.f32 	%f816, %f799;
	setp.gt.f32 	%p121, %f816, 0f43180000;
	setp.lt.f32 	%p122, %f799, 0f00000000;
	selp.f32 	%f817, 0f00000000, 0f7F800000, %p122;
	selp.f32 	%f818, %f817, %f815, %p121;
	setp.eq.f32 	%p123, %f684, 0f3F800000;
	setp.nan.f32 	%p124, %f763, %f763;
	setp.eq.f32 	%p125, %f684, 0f00000000;
	setp.eq.f32 	%p126, %f763, 0f7F800000;
	add.f32 	%f819, %f684, %f684;
	mov.b32 	%r268, %f819;
	and.b32  	%r269, %r268, 2147483647;
	mov.b32 	%f820, %r269;
	add.rn.f32 	%f821, %f684, %f739;
	lg2.approx.f32 	%f822, %f627;
	mul.f32 	%f823, %f822, 0f40400000;
	ex2.approx.f32 	%f824, %f823;
	lg2.approx.f32 	%f825, %f645;
	mul.f32 	%f826, %f825, 0f40400000;
	ex2.approx.f32 	%f827, %f826;
	selp.f32 	%f828, %f761, %f759, %p118;
	selp.f32 	%f829, %f761, %f828, %p117;
	selp.f32 	%f830, %f762, %f829, %p116;
	mul.f32 	%f831, %f830, 0fBF000000;
	selp.f32 	%f832, 0fBF000000, %f831, %p115;
	fma.rn.f32 	%f833, %f832, 0f3BBB989D, 0f3F000000;
	cvt.sat.f32.f32 	%f834, %f833;
	fma.rm.f32 	%f835, %f834, %f673, %f672;
	add.f32 	%f836, %f835, 0fCB40007F;
	neg.f32 	%f837, %f836;
	fma.rn.f32 	%f838, %f832, 0f3FB8AA3B, %f837;
	fma.rn.f32 	%f839, %f832, 0f32A57060, %f838;
	mov.b32 	%r270, %f835;
	shl.b32 	%r271, %r270, 23;
	mov.b32 	%f840, %r271;
	ex2.approx.ftz.f32 	%f841, %f839;
	mul.f32 	%f842, %f841, %f840;
	selp.f32 	%f843, %f820, %f818, %p126;
	selp.f32 	%f844, %f820, %f843, %p125;
	selp.f32 	%f845, %f821, %f844, %p124;
	mul.f32 	%f846, %f845, 0fBF000000;
	selp.f32 	%f847, 0fBF000000, %f846, %p123;
	fma.rn.f32 	%f848, %f847, 0f3BBB989D, 0f3F000000;
	cvt.sat.f32.f32 	%f849, %f848;
	fma.rm.f32 	%f850, %f849, %f673, %f672;
	add.f32 	%f851, %f850, 0fCB40007F;
	neg.f32 	%f852, %f851;
	fma.rn.f32 	%f853, %f847, 0f3FB8AA3B, %f852;
	fma.rn.f32 	%f854, %f847, 0f32A57060, %f853;
	mov.b32 	%r272, %f850;
	shl.b32 	%r273, %r272, 23;
	mov.b32 	%f855, %r273;
	ex2.approx.ftz.f32 	%f856, %f854;
	mul.f32 	%f857, %f856, %f855;
	mul.f32 	%f858, %f627, %f842;
	mul.f32 	%f859, %f645, %f857;
	sub.f32 	%f860, %f858, %f859;
	mul.f32 	%f144, %f118, %f860;
	mul.f32 	%f861, %f842, %f824;
	mul.f32 	%f862, %f857, %f827;
	sub.f32 	%f863, %f861, %f862;
	mul.f32 	%f145, %f120, %f863;
	mov.b32 	%r463, 0;
$L__BB3_60:
	setp.ltu.f32 	%p127, %f137, 0f3F8060FE;
	mov.f32 	%f2066, %f138;
	@%p127 bra 	$L__BB3_62;
	ex2.approx.ftz.f32 	%f864, %f138;
	mov.f32 	%f865, 0f3F800000;
	sub.f32 	%f866, %f865, %f864;
	copysign.f32 	%f2066, %f136, %f866;
$L__BB3_62:
	setp.ltu.f32 	%p128, %f140, 0f3F8060FE;
	mov.f32 	%f2067, %f141;
	@%p128 bra 	$L__BB3_64;
	ex2.approx.ftz.f32 	%f867, %f141;
	mov.f32 	%f868, 0f3F800000;
	sub.f32 	%f869, %f868, %f867;
	copysign.f32 	%f2067, %f139, %f869;
$L__BB3_64:
	sub.f32 	%f870, %f2066, %f2067;
	mul.f32 	%f162, %f870, 0f3F000000;
	cvt.rn.f32.u32 	%f163, %r463;
	sub.f32 	%f164, %f163, %f2034;
	add.f32 	%f165, %f164, 0f3F000000;
	mul.f32 	%f166, %f165, %f113;
	abs.f32 	%f871, %f166;
	setp.ltu.f32 	%p129, %f871, 0f3F8060FE;
	setp.ge.f32 	%p130, %f871, 0f3F8060FE;
	mul.f32 	%f872, %f166, %f166;
	selp.f32 	%f873, %f871, %f872, %p130;
	selp.f32 	%f874, 0f38EB4C3A, 0f38B1E96A, %p130;
	selp.f32 	%f875, 0fBAAE005B, 0fBA574D20, %p130;
	fma.rn.f32 	%f876, %f874, %f873, %f875;
	selp.f32 	%f877, 0f3C09919F, 0f3BAAD5EA, %p130;
	fma.rn.f32 	%f878, %f876, %f873, %f877;
	selp.f32 	%f879, 0fBD24D99A, 0fBCDC1BE7, %p130;
	fma.rn.f32 	%f880, %f878, %f873, %f879;
	selp.f32 	%f881, 0f3E235519, 0f3DE718AF, %p130;
	fma.rn.f32 	%f882, %f880, %f873, %f881;
	selp.f32 	%f883, 0f3F69B4F9, 0fBEC093AC, %p130;
	fma.rn.f32 	%f884, %f882, %f873, %f883;
	selp.f32 	%f885, 0f3F210A14, 0f3E0375D3, %p130;
	fma.rn.f32 	%f886, %f884, %f873, %f885;
	neg.f32 	%f887, %f873;
	selp.f32 	%f888, %f887, %f166, %p130;
	fma.rn.f32 	%f2068, %f886, %f888, %f888;
	@%p129 bra 	$L__BB3_66;
	ex2.approx.ftz.f32 	%f889, %f2068;
	mov.f32 	%f890, 0f3F800000;
	sub.f32 	%f891, %f890, %f889;
	copysign.f32 	%f2068, %f166, %f891;
$L__BB3_66:
	add.f32 	%f170, %f164, 0fBF000000;
	mul.f32 	%f171, %f170, %f113;
	abs.f32 	%f892, %f171;
	setp.ltu.f32 	%p131, %f892, 0f3F8060FE;
	setp.ge.f32 	%p132, %f892, 0f3F8060FE;
	mul.f32 	%f893, %f171, %f171;
	selp.f32 	%f894, %f892, %f893, %p132;
	selp.f32 	%f895, 0f38EB4C3A, 0f38B1E96A, %p132;
	selp.f32 	%f896, 0fBAAE005B, 0fBA574D20, %p132;
	fma.rn.f32 	%f897, %f895, %f894, %f896;
	selp.f32 	%f898, 0f3C09919F, 0f3BAAD5EA, %p132;
	fma.rn.f32 	%f899, %f897, %f894, %f898;
	selp.f32 	%f900, 0fBD24D99A, 0fBCDC1BE7, %p132;
	fma.rn.f32 	%f901, %f899, %f894, %f900;
	selp.f32 	%f902, 0f3E235519, 0f3DE718AF, %p132;
	fma.rn.f32 	%f903, %f901, %f894, %f902;
	selp.f32 	%f904, 0f3F69B4F9, 0fBEC093AC, %p132;
	fma.rn.f32 	%f905, %f903, %f894, %f904;
	selp.f32 	%f906, 0f3F210A14, 0f3E0375D3, %p132;
	fma.rn.f32 	%f907, %f905, %f894, %f906;
	neg.f32 	%f908, %f894;
	selp.f32 	%f909, %f908, %f171, %p132;
	fma.rn.f32 	%f2069, %f907, %f909, %f909;
	@%p131 bra 	$L__BB3_68;
	ex2.approx.ftz.f32 	%f910, %f2069;
	mov.f32 	%f911, 0f3F800000;
	sub.f32 	%f912, %f911, %f910;
	copysign.f32 	%f2069, %f171, %f912;
$L__BB3_68:
	sub.f32 	%f914, %f2068, %f2069;
	mul.f32 	%f175, %f914, 0f3F000000;
	mul.f32 	%f915, %f162, %f2033;
	fma.rn.f32 	%f176, %f175, %f915, %f2032;
	mad.lo.s32 	%r274, %r463, %r89, %r69;
	mul.wide.s32 	%rd189, %r274, 4;
	add.s64 	%rd190, %rd2, %rd189;
	ld.local.f32 	%f177, [%rd190];
	mul.f32 	%f178, %f175, %f142;
	add.f32 	%f916, %f163, 0f3F000000;
	sub.f32 	%f917, %f916, %f2034;
	div.rn.f32 	%f179, %f917, %f2030;
	lg2.approx.f32 	%f918, %f179;
	add.f32 	%f919, %f918, %f918;
	ex2.approx.f32 	%f920, %f919;
	mul.f32 	%f921, %f920, 0fBF000000;
	fma.rn.f32 	%f922, %f921, 0f3BBB989D, 0f3F000000;
	cvt.sat.f32.f32 	%f923, %f922;
	mov.f32 	%f924, 0f4B400001;
	mov.f32 	%f925, 0f437C0000;
	fma.rm.f32 	%f926, %f923, %f925, %f924;
	add.f32 	%f927, %f926, 0fCB40007F;
	neg.f32 	%f928, %f927;
	fma.rn.f32 	%f929, %f921, 0f3FB8AA3B, %f928;
	fma.rn.f32 	%f930, %f921, 0f32A57060, %f929;
	mov.b32 	%r275, %f926;
	shl.b32 	%r276, %r275, 23;
	mov.b32 	%f931, %r276;
	ex2.approx.ftz.f32 	%f932, %f930;
	mul.f32 	%f933, %f932, %f931;
	add.f32 	%f934, %f163, 0fBF000000;
	sub.f32 	%f935, %f934, %f2034;
	div.rn.f32 	%f180, %f935, %f2030;
	lg2.approx.f32 	%f936, %f180;
	add.f32 	%f937, %f936, %f936;
	ex2.approx.f32 	%f938, %f937;
	mul.f32 	%f939, %f938, 0fBF000000;
	fma.rn.f32 	%f940, %f939, 0f3BBB989D, 0f3F000000;
	cvt.sat.f32.f32 	%f941, %f940;
	fma.rm.f32 	%f942, %f941, %f925, %f924;
	add.f32 	%f943, %f942, 0fCB40007F;
	neg.f32 	%f944, %f943;
	fma.rn.f32 	%f945, %f939, 0f3FB8AA3B, %f944;
	fma.rn.f32 	%f946, %f939, 0f32A57060, %f945;
	mov.b32 	%r277, %f942;
	shl.b32 	%r278, %r277, 23;
	mov.b32 	%f947, %r278;
	ex2.approx.ftz.f32 	%f948, %f946;
	mul.f32 	%f949, %f948, %f947;
	sub.f32 	%f950, %f933, %f949;
	mul.f32 	%f951, %f116, %f950;
	mul.f32 	%f181, %f162, %f951;
	mul.f32 	%f952, %f917, %f933;
	mul.f32 	%f953, %f935, %f949;
	sub.f32 	%f954, %f952, %f953;
	mul.f32 	%f182, %f117, %f954;
	mul.f32 	%f183, %f175, %f144;
	abs.f32 	%f184, %f179;
	setp.eq.f32 	%p133, %f179, 0f3F800000;
	mov.f32 	%f2070, 0f3F800000;
	@%p133 bra 	$L__BB3_87;
	setp.num.f32 	%p134, %f184, %f184;
	@%p134 bra 	$L__BB3_85;
	mov.f32 	%f1012, 0f40000000;
	add.rn.f32 	%f2070, %f179, %f1012;
	bra.uni 	$L__BB3_87;
$L__BB3_71:
	setp.lt.s32 	%p212, %r89, 1;
	mov.f32 	%f2128, 0f00000000;
	mov.f32 	%f2136, %f2128;
	@%p212 bra 	$L__BB3_136;
	mov.f32 	%f1144, 0f3F000000;
	div.rn.f32 	%f1145, %f1144, %f2031;
	div.rn.f32 	%f1146, %f1145, %f2031;
	sqrt.rn.f32 	%f106, %f1146;
	div.rn.f32 	%f1147, %f1144, %f2030;
	div.rn.f32 	%f1148, %f1147, %f2030;
	sqrt.rn.f32 	%f107, %f1148;
	div.rn.f32 	%f1149, %f2033, 0fC0206C99;
	div.rn.f32 	%f108, %f1149, %f2031;
	div.rn.f32 	%f109, %f1149, %f2030;
	div.rn.f32 	%f110, %f108, %f2031;
	div.rn.f32 	%f111, %f109, %f2030;
	mov.b32 	%r464, 0;
	mov.f32 	%f2108, 0f00000000;
	cvt.u32.u64 	%r360, %rd9;
	mov.f32 	%f2109, %f2108;
	mov.f32 	%f2110, %f2108;
	mov.f32 	%f2111, %f2108;
	mov.f32 	%f2112, %f2108;
	mov.f32 	%f2113, %f2108;
	mov.f32 	%f2114, %f2108;
	mov.f32 	%f2115, %f2108;
	mov.f32 	%f2116, %f2108;
	mov.f32 	%f2117, %f2108;
	mov.f32 	%f2118, %f2108;
	mov.f32 	%f2119, %f2108;
	mov.f32 	%f2120, %f2108;
	mov.f32 	%f2121, %f2108;
	mov.f32 	%f2122, %f2108;
	mov.f32 	%f2123, %f2108;
	mov.f32 	%f2124, %f2108;
	mov.f32 	%f2125, %f2108;
	mov.f32 	%f2126, %f2108;
	mov.f32 	%f2127, %f2108;
	mov.f32 	%f2128, %f2108;
	mov.f32 	%f2136, %f2108;
$L__BB3_73:
	cvt.rn.f32.u32 	%f1150, %r464;
	sub.f32 	%f1151, %f1150, %f2035;
	add.f32 	%f1152, %f1151, 0f3F000000;
	mul.f32 	%f259, %f1152, %f106;
	abs.f32 	%f260, %f259;
	setp.ge.f32 	%p213, %f260, 0f3F8060FE;
	mul.f32 	%f1153, %f259, %f259;
	selp.f32 	%f1154, %f260, %f1153, %p213;
	selp.f32 	%f1155, 0f38EB4C3A, 0f38B1E96A, %p213;
	selp.f32 	%f1156, 0fBAAE005B, 0fBA574D20, %p213;
	fma.rn.f32 	%f1157, %f1155, %f1154, %f1156;
	selp.f32 	%f1158, 0f3C09919F, 0f3BAAD5EA, %p213;
	fma.rn.f32 	%f1159, %f1157, %f1154, %f1158;
	selp.f32 	%f1160, 0fBD24D99A, 0fBCDC1BE7, %p213;
	fma.rn.f32 	%f1161, %f1159, %f1154, %f1160;
	selp.f32 	%f1162, 0f3E235519, 0f3DE718AF, %p213;
	fma.rn.f32 	%f1163, %f1161, %f1154, %f1162;
	selp.f32 	%f1164, 0f3F69B4F9, 0fBEC093AC, %p213;
	fma.rn.f32 	%f1165, %f1163, %f1154, %f1164;
	selp.f32 	%f1166, 0f3F210A14, 0f3E0375D3, %p213;
	fma.rn.f32 	%f1167, %f1165, %f1154, %f1166;
	neg.f32 	%f1168, %f1154;
	selp.f32 	%f1169, %f1168, %f259, %p213;
	fma.rn.f32 	%f261, %f1167, %f1169, %f1169;
	add.f32 	%f1170, %f1151, 0fBF000000;
	mul.f32 	%f262, %f1170, %f106;
	abs.f32 	%f263, %f262;
	setp.ge.f32 	%p214, %f263, 0f3F8060FE;
	mul.f32 	%f1171, %f262, %f262;
	selp.f32 	%f1172, %f263, %f1171, %p214;
	selp.f32 	%f1173, 0f38EB4C3A, 0f38B1E96A, %p214;
	selp.f32 	%f1174, 0fBAAE005B, 0fBA574D20, %p214;
	fma.rn.f32 	%f1175, %f1173, %f1172, %f1174;
	selp.f32 	%f1176, 0f3C09919F, 0f3BAAD5EA, %p214;
	fma.rn.f32 	%f1177, %f1175, %f1172, %f1176;
	selp.f32 	%f1178, 0fBD24D99A, 0fBCDC1BE7, %p214;
	fma.rn.f32 	%f1179, %f1177, %f1172, %f1178;
	selp.f32 	%f1180, 0f3E235519, 0f3DE718AF, %p214;
	fma.rn.f32 	%f1181, %f1179, %f1172, %f1180;
	selp.f32 	%f1182, 0f3F69B4F9, 0fBEC093AC, %p214;
	fma.rn.f32 	%f1183, %f1181, %f1172, %f1182;
	selp.f32 	%f1184, 0f3F210A14, 0f3E0375D3, %p214;
	fma.rn.f32 	%f1185, %f1183, %f1172, %f1184;
	neg.f32 	%f1186, %f1172;
	selp.f32 	%f1187, %f1186, %f262, %p214;
	fma.rn.f32 	%f264, %f1185, %f1187, %f1187;
	add.s32 	%r80, %r464, %r360;
	add.f32 	%f1188, %f1150, 0f3F000000;
	sub.f32 	%f1189, %f1188, %f2035;
	div.rn.f32 	%f1190, %f1189, %f2031;
	lg2.approx.f32 	%f1191, %f1190;
	add.f32 	%f1192, %f1191, %f1191;
	ex2.approx.f32 	%f1193, %f1192;
	mul.f32 	%f1194, %f1193, 0fBF000000;
	fma.rn.f32 	%f1195, %f1194, 0f3BBB989D, 0f3F000000;
	cvt.sat.f32.f32 	%f1196, %f1195;
	mov.f32 	%f1197, 0f4B400001;
	mov.f32 	%f1198, 0f437C0000;
	fma.rm.f32 	%f1199, %f1196, %f1198, %f1197;
	add.f32 	%f1200, %f1199, 0fCB40007F;
	neg.f32 	%f1201, %f1200;
	fma.rn.f32 	%f1202, %f1194, 0f3FB8AA3B, %f1201;
	fma.rn.f32 	%f1203, %f1194, 0f32A57060, %f1202;
	mov.b32 	%r361, %f1199;
	shl.b32 	%r362, %r361, 23;
	mov.b32 	%f1204, %r362;
	ex2.approx.ftz.f32 	%f1205, %f1203;
	mul.f32 	%f1206, %f1205, %f1204;
	add.f32 	%f1207, %f1150, 0fBF000000;
	sub.f32 	%f1208, %f1207, %f2035;
	div.rn.f32 	%f1209, %f1208, %f2031;
	lg2.approx.f32 	%f1210, %f1209;
	add.f32 	%f1211, %f1210, %f1210;
	ex2.approx.f32 	%f1212, %f1211;
	mul.f32 	%f1213, %f1212, 0fBF000000;
	fma.rn.f32 	%f1214, %f1213, 0f3BBB989D, 0f3F000000;
	cvt.sat.f32.f32 	%f1215, %f1214;
	fma.rm.f32 	%f1216, %f1215, %f1198, %f1197;
	add.f32 	%f1217, %f1216, 0fCB40007F;
	neg.f32 	%f1218, %f1217;
	fma.rn.f32 	%f1219, %f1213, 0f3FB8AA3B, %f1218;
	fma.rn.f32 	%f1220, %f1213, 0f32A57060, %f1219;
	mov.b32 	%r363, %f1216;
	shl.b32 	%r364, %r363, 23;
	mov.b32 	%f1221, %r364;
	ex2.approx.ftz.f32 	%f1222, %f1220;
	mul.f32 	%f1223, %f1222, %f1221;
	sub.f32 	%f1224, %f1206, %f1223;
	mul.f32 	%f265, %f108, %f1224;
	abs.f32 	%f1225, %f1190;
	setp.lt.f32 	%p215, %f1225, 0f00800000;
	mul.f32 	%f1227, %f1225, 0f4B800000;
	selp.f32 	%f1228, %f1227, %f1225, %p215;
	selp.f32 	%f1229, 0fC1C00000, 0f00000000, %p215;
	mov.b32 	%r365, %f1228;
	add.s32 	%r366, %r365, -1060439283;
	and.b32  	%r367, %r366, -8388608;
	sub.s32 	%r368, %r365, %r367;
	mov.b32 	%f1230, %r368;
	cvt.rn.f32.s32 	%f1231, %r367;
	fma.rn.f32 	%f1232, %f1231, 0f34000000, %f1229;
	add.f32 	%f1233, %f1230, 0fBF800000;
	add.f32 	%f1234, %f1230, 0f3F800000;
	rcp.approx.ftz.f32 	%f1235, %f1234;
	add.f32 	%f1236, %f1233, %f1233;
	mul.f32 	%f1237, %f1236, %f1235;
	mul.f32 	%f1238, %f1237, %f1237;
	sub.f32 	%f1239, %f1233, %f1237;
	add.f32 	%f1240, %f1239, %f1239;
	neg.f32 	%f1241, %f1237;
	fma.rn.f32 	%f1242, %f1241, %f1233, %f1240;
	mul.rn.f32 	%f1243, %f1235, %f1242;
	fma.rn.f32 	%f1244, %f1238, 0f3A2C32E4, 0f3B52E7DB;
	fma.rn.f32 	%f1245, %f1244, %f1238, 0f3C93BB73;
	fma.rn.f32 	%f1246, %f1245, %f1238, 0f3DF6384F;
	mul.rn.f32 	%f1247, %f1246, %f1238;
	fma.rn.f32 	%f1248, %f1237, 0f3FB8AA3B, %f1232;
	sub.f32 	%f1249, %f1232, %f1248;
	fma.rn.f32 	%f1250, %f1237, 0f3FB8AA3B, %f1249;
	fma.rn.f32 	%f1251, %f1243, 0f3FB8AA3B, %f1250;
	fma.rn.f32 	%f1252, %f1237, 0f32A55E34, %f1251;
	mul.f32 	%f1253, %f1247, 0f40400000;
	fma.rn.f32 	%f1254, %f1253, %f1243, %f1252;
	fma.rn.f32 	%f1255, %f1247, %f1237, %f1254;
	add.rn.f32 	%f1256, %f1248, %f1255;
	neg.f32 	%f1257, %f1248;
	add.rn.f32 	%f1258, %f1256, %f1257;
	neg.f32 	%f1259, %f1258;
	add.rn.f32 	%f1260, %f1255, %f1259;
	mov.f32 	%f1261, 0f40000000;
	mul.rn.f32 	%f1262, %f1256, %f1261;
	neg.f32 	%f1263, %f1262;
	fma.rn.f32 	%f1264, %f1256, 0f40000000, %f1263;
	fma.rn.f32 	%f1265, %f1260, 0f40000000, %f1264;
	cvt.rni.f32.f32 	%f1266, %f1262;
	sub.f32 	%f1267, %f1262, %f1266;
	add.f32 	%f1268, %f1267, %f1265;
	fma.rn.f32 	%f1269, %f1268, 0f391FCB8E, 0f3AAF85ED;
	fma.rn.f32 	%f1270, %f1269, %f1268, 0f3C1D9856;
	fma.rn.f32 	%f1271, %f1270, %f1268, 0f3D6357BB;
	fma.rn.f32 	%f1272, %f1271, %f1268, 0f3E75FDEC;
	fma.rn.f32 	%f1273, %f1272, %f1268, 0f3F317218;
	fma.rn.f32 	%f1274, %f1273, %f1268, 0f3F800000;
	cvt.rzi.s32.f32 	%r369, %f1266;
	setp.gt.f32 	%p216, %f1266, 0f00000000;
	selp.b32 	%r370, 0, -2097152000, %p216;
	add.s32 	%r371, %r370, 2130706432;
	mov.b32 	%f1275, %r371;
	mul.f32 	%f1276, %f1274, %f1275;
	shl.b32 	%r372, %r369, 23;
	sub.s32 	%r373, %r372, %r370;
	mov.b32 	%f1277, %r373;
	mul.f32 	%f1278, %f1276, %f1277;
	abs.f32 	%f1279, %f1262;
	setp.gt.f32 	%p217, %f1279, 0f43180000;
	setp.lt.f32 	%p218, %f1262, 0f00000000;
	selp.f32 	%f1280, 0f00000000, 0f7F800000, %p218;
	selp.f32 	%f1281, %f1280, %f1278, %p217;
	setp.eq.f32 	%p219, %f1190, 0f3F800000;
	setp.nan.f32 	%p220, %f1225, %f1225;
	setp.eq.f32 	%p221, %f1190, 0f00000000;
	setp.eq.f32 	%p222, %f1225, 0f7F800000;
	add.f32 	%f1282, %f1190, %f1190;
	mov.b32 	%r374, %f1282;
	and.b32  	%r375, %r374, 2147483647;
	mov.b32 	%f1283, %r375;
	add.rn.f32 	%f1284, %f1190, %f1261;
	abs.f32 	%f1285, %f1209;
	setp.lt.f32 	%p223, %f1285, 0f00800000;
	mul.f32 	%f1287, %f1285, 0f4B800000;
	selp.f32 	%f1288, %f1287, %f1285, %p223;
	selp.f32 	%f1289, 0fC1C00000, 0f00000000, %p223;
	mov.b32 	%r376, %f1288;
	add.s32 	%r377, %r376, -1060439283;
	and.b32  	%r378, %r377, -8388608;
	sub.s32 	%r379, %r376, %r378;
	mov.b32 	%f1290, %r379;
	cvt.rn.f32.s32 	%f1291, %r378;
	fma.rn.f32 	%f1292, %f1291, 0f34000000, %f1289;
	add.f32 	%f1293, %f1290, 0fBF800000;
	add.f32 	%f1294, %f1290, 0f3F800000;
	rcp.approx.ftz.f32 	%f1295, %f1294;
	add.f32 	%f1296, %f1293, %f1293;
	mul.f32 	%f1297, %f1296, %f1295;
	mul.f32 	%f1298, %f1297, %f1297;
	sub.f32 	%f1299, %f1293, %f1297;
	add.f32 	%f1300, %f1299, %f1299;
	neg.f32 	%f1301, %f1297;
	fma.rn.f32 	%f1302, %f1301, %f1293, %f1300;
	mul.rn.f32 	%f1303, %f1295, %f1302;
	fma.rn.f32 	%f1304, %f1298, 0f3A2C32E4, 0f3B52E7DB;
	fma.rn.f32 	%f1305, %f1304, %f1298, 0f3C93BB73;
	fma.rn.f32 	%f1306, %f1305, %f1298, 0f3DF6384F;
	mul.rn.f32 	%f1307, %f1306, %f1298;
	fma.rn.f32 	%f1308, %f1297, 0f3FB8AA3B, %f1292;
	sub.f32 	%f1309, %f1292, %f1308;
	fma.rn.f32 	%f1310, %f1297, 0f3FB8AA3B, %f1309;
	fma.rn.f32 	%f1311, %f1303, 0f3FB8AA3B, %f1310;
	fma.rn.f32 	%f1312, %f1297, 0f32A55E34, %f1311;
	mul.f32 	%f1313, %f1307, 0f40400000;
	fma.rn.f32 	%f1314, %f1313, %f1303, %f1312;
	fma.rn.f32 	%f1315, %f1307, %f1297, %f1314;
	add.rn.f32 	%f1316, %f1308, %f1315;
	neg.f32 	%f1317, %f1308;
	add.rn.f32 	%f1318, %f1316, %f1317;
	neg.f32 	%f1319, %f1318;
	add.rn.f32 	%f1320, %f1315, %f1319;
	mul.rn.f32 	%f1321, %f1316, %f1261;
	neg.f32 	%f1322, %f1321;
	fma.rn.f32 	%f1323, %f1316, 0f40000000, %f1322;
	fma.rn.f32 	%f1324, %f1320, 0f40000000, %f1323;
	cvt.rni.f32.f32 	%f1325, %f1321;
	sub.f32 	%f1326, %f1321, %f1325;
	add.f32 	%f1327, %f1326, %f1324;
	fma.rn.f32 	%f1328, %f1327, 0f391FCB8E, 0f3AAF85ED;
	fma.rn.f32 	%f1329, %f1328, %f1327, 0f3C1D9856;
	fma.rn.f32 	%f1330, %f1329, %f1327, 0f3D6357BB;
	fma.rn.f32 	%f1331, %f1330, %f1327, 0f3E75FDEC;
	fma.rn.f32 	%f1332, %f1331, %f1327, 0f3F317218;
	fma.rn.f32 	%f1333, %f1332, %f1327, 0f3F800000;
	cvt.rzi.s32.f32 	%r380, %f1325;
	setp.gt.f32 	%p224, %f1325, 0f00000000;
	selp.b32 	%r381, 0, -2097152000, %p224;
	add.s32 	%r382, %r381, 2130706432;
	mov.b32 	%f1334, %r382;
	mul.f32 	%f1335, %f1333, %f1334;
	shl.b32 	%r383, %r380, 23;
	sub.s32 	%r384, %r383, %r381;
	mov.b32 	%f1336, %r384;
	mul.f32 	%f1337, %f1335, %f1336;
	abs.f32 	%f1338, %f1321;
	setp.gt.f32 	%p225, %f1338, 0f43180000;
	setp.lt.f32 	%p226, %f1321, 0f00000000;
	selp.f32 	%f1339, 0f00000000, 0f7F800000, %p226;
	selp.f32 	%f1340, %f1339, %f1337, %p225;
	setp.eq.f32 	%p227, %f1209, 0f3F800000;
	setp.nan.f32 	%p228, %f1285, %f1285;
	setp.eq.f32 	%p229, %f1209, 0f00000000;
	setp.eq.f32 	%p230, %f1285, 0f7F800000;
	add.f32 	%f1341, %f1209, %f1209;
	mov.b32 	%r385, %f1341;
	and.b32  	%r386, %r385, 2147483647;
	mov.b32 	%f1342, %r386;
	add.rn.f32 	%f1343, %f1209, %f1261;
	selp.f32 	%f1344, %f1283, %f1281, %p222;
	selp.f32 	%f1345, %f1283, %f1344, %p221;
	selp.f32 	%f1346, %f1284, %f1345, %p220;
	mul.f32 	%f1347, %f1346, 0fBF000000;
	selp.f32 	%f1348, 0fBF000000, %f1347, %p219;
	fma.rn.f32 	%f1349, %f1348, 0f3BBB989D, 0f3F000000;
	cvt.sat.f32.f32 	%f1350, %f1349;
	fma.rm.f32 	%f1351, %f1350, %f1198, %f1197;
	add.f32 	%f1352, %f1351, 0fCB40007F;
	neg.f32 	%f1353, %f1352;
	fma.rn.f32 	%f1354, %f1348, 0f3FB8AA3B, %f1353;
	fma.rn.f32 	%f1355, %f1348, 0f32A57060, %f1354;
	mov.b32 	%r387, %f1351;
	shl.b32 	%r388, %r387, 23;
	mov.b32 	%f1356, %r388;
	ex2.approx.ftz.f32 	%f1357, %f1355;
	mul.f32 	%f1358, %f1357, %f1356;
	selp.f32 	%f1359, %f1342, %f1340, %p230;
	selp.f32 	%f1360, %f1342, %f1359, %p229;
	selp.f32 	%f1361, %f1343, %f1360, %p228;
	mul.f32 	%f1362, %f1361, 0fBF000000;
	selp.f32 	%f1363, 0fBF000000, %f1362, %p227;
	fma.rn.f32 	%f1364, %f1363, 0f3BBB989D, 0f3F000000;
	cvt.sat.f32.f32 	%f1365, %f1364;
	fma.rm.f32 	%f1366, %f1365, %f1198, %f1197;
	add.f32 	%f1367, %f1366, 0fCB40007F;
	neg.f32 	%f1368, %f1367;
	fma.rn.f32 	%f1369, %f1363, 0f3FB8AA3B, %f1368;
	fma.rn.f32 	%f1370, %f1363, 0f32A57060, %f1369;
	mov.b32 	%r389, %f1366;
	shl.b32 	%r390, %r389, 23;
	mov.b32 	%f1371, %r390;
	ex2.approx.ftz.f32 	%f1372, %f1370;
	mul.f32 	%f1373, %f1372, %f1371;
	mul.f32 	%f1374, %f1152, %f1358;
	mul.f32 	%f1375, %f1170, %f1373;
	sub.f32 	%f1376, %f1374, %f1375;
	mul.f32 	%f266, %f110, %f1376;
	mov.b32 	%r465, 0;
$L__BB3_74:
	setp.ltu.f32 	%p231, %f260, 0f3F8060FE;
	mov.f32 	%f2130, %f261;
	@%p231 bra 	$L__BB3_76;
	ex2.approx.ftz.f32 	%f1377, %f261;
	mov.f32 	%f1378, 0f3F800000;
	sub.f32 	%f1379, %f1378, %f1377;
	copysign.f32 	%f2130, %f259, %f1379;
$L__BB3_76:
	setp.ltu.f32 	%p232, %f263, 0f3F8060FE;
	mov.f32 	%f2131, %f264;
	@%p232 bra 	$L__BB3_78;
	ex2.approx.ftz.f32 	%f1380, %f264;
	mov.f32 	%f1381, 0f3F800000;
	sub.f32 	%f1382, %f1381, %f1380;
	copysign.f32 	%f2131, %f262, %f1382;
$L__BB3_78:
	sub.f32 	%f1383, %f2130, %f2131;
	mul.f32 	%f293, %f1383, 0f3F000000;
	cvt.rn.f32.u32 	%f294, %r465;
	sub.f32 	%f295, %f294, %f2034;
	add.f32 	%f296, %f295, 0f3F000000;
	mul.f32 	%f297, %f296, %f107;
	abs.f32 	%f1384, %f297;
	setp.ltu.f32 	%p233, %f1384, 0f3F8060FE;
	setp.ge.f32 	%p234, %f1384, 0f3F8060FE;
	mul.f32 	%f1385, %f297, %f297;
	selp.f32 	%f1386, %f1384, %f1385, %p234;
	selp.f32 	%f1387, 0f38EB4C3A, 0f38B1E96A, %p234;
	selp.f32 	%f1388, 0fBAAE005B, 0fBA574D20, %p234;
	fma.rn.f32 	%f1389, %f1387, %f1386, %f1388;
	selp.f32 	%f1390, 0f3C09919F, 0f3BAAD5EA, %p234;
	fma.rn.f32 	%f1391, %f1389, %f1386, %f1390;
	selp.f32 	%f1392, 0fBD24D99A, 0fBCDC1BE7, %p234;
	fma.rn.f32 	%f1393, %f1391, %f1386, %f1392;
	selp.f32 	%f1394, 0f3E235519, 0f3DE718AF, %p234;
	fma.rn.f32 	%f1395, %f1393, %f1386, %f1394;
	selp.f32 	%f1396, 0f3F69B4F9, 0fBEC093AC, %p234;
	fma.rn.f32 	%f1397, %f1395, %f1386, %f1396;
	selp.f32 	%f1398, 0f3F210A14, 0f3E0375D3, %p234;
	fma.rn.f32 	%f1399, %f1397, %f1386, %f1398;
	neg.f32 	%f1400, %f1386;
	selp.f32 	%f1401, %f1400, %f297, %p234;
	fma.rn.f32 	%f2132, %f1399, %f1401, %f1401;
	@%p233 bra 	$L__BB3_80;
	ex2.approx.ftz.f32 	%f1402, %f2132;
	mov.f32 	%f1403, 0f3F800000;
	sub.f32 	%f1404, %f1403, %f1402;
	copysign.f32 	%f2132, %f297, %f1404;
$L__BB3_80:
	add.f32 	%f301, %f295, 0fBF000000;
	mul.f32 	%f302, %f301, %f107;
	abs.f32 	%f1405, %f302;
	setp.ltu.f32 	%p235, %f1405, 0f3F8060FE;
	setp.ge.f32 	%p236, %f1405, 0f3F8060FE;
	mul.f32 	%f1406, %f302, %f302;
	selp.f32 	%f1407, %f1405, %f1406, %p236;
	selp.f32 	%f1408, 0f38EB4C3A, 0f38B1E96A, %p236;
	selp.f32 	%f1409, 0fBAAE005B, 0fBA574D20, %p236;
	fma.rn.f32 	%f1410, %f1408, %f1407, %f1409;
	selp.f32 	%f1411, 0f3C09919F, 0f3BAAD5EA, %p236;
	fma.rn.f32 	%f1412, %f1410, %f1407, %f1411;
	selp.f32 	%f1413, 0fBD24D99A, 0fBCDC1BE7, %p236;
	fma.rn.f32 	%f1414, %f1412, %f1407, %f1413;
	selp.f32 	%f1415, 0f3E235519, 0f3DE718AF, %p236;
	fma.rn.f32 	%f1416, %f1414, %f1407, %f1415;
	selp.f32 	%f1417, 0f3F69B4F9, 0fBEC093AC, %p236;
	fma.rn.f32 	%f1418, %f1416, %f1407, %f1417;
	selp.f32 	%f1419, 0f3F210A14, 0f3E0375D3, %p236;
	fma.rn.f32 	%f1420, %f1418, %f1407, %f1419;
	neg.f32 	%f1421, %f1407;
	selp.f32 	%f1422, %f1421, %f302, %p236;
	fma.rn.f32 	%f2133, %f1420, %f1422, %f1422;
	@%p235 bra 	$L__BB3_82;
	ex2.approx.ftz.f32 	%f1423, %f2133;
	mov.f32 	%f1424, 0f3F800000;
	sub.f32 	%f1425, %f1424, %f1423;
	copysign.f32 	%f2133, %f302, %f1425;
$L__BB3_82:
	sub.f32 	%f1427, %f2132, %f2133;
	mul.f32 	%f306, %f1427, 0f3F000000;
	mul.f32 	%f1428, %f293, %f2033;
	fma.rn.f32 	%f307, %f306, %f1428, %f2032;
	mad.lo.s32 	%r391, %r465, %r89, %r80;
	mul.wide.s32 	%rd191, %r391, 4;
	add.s64 	%rd192, %rd2, %rd191;
	ld.local.f32 	%f308, [%rd192];
	add.f32 	%f1429, %f294, 0f3F000000;
	sub.f32 	%f1430, %f1429, %f2034;
	div.rn.f32 	%f309, %f1430, %f2030;
	add.f32 	%f1431, %f294, 0fBF000000;
	sub.f32 	%f1432, %f1431, %f2034;
	div.rn.f32 	%f310, %f1432, %f2030;
	abs.f32 	%f311, %f309;
	setp.eq.f32 	%p237, %f309, 0f3F800000;
	mov.f32 	%f2134, 0f3F800000;
	@%p237 bra 	$L__BB3_124;
	setp.num.f32 	%p238, %f311, %f311;
	@%p238 bra 	$L__BB3_122;
	mov.f32 	%f1488, 0f40000000;
	add.rn.f32 	%f2134, %f309, %f1488;
	bra.uni 	$L__BB3_124;
$L__BB3_85:
	abs.f32 	%f955, %f179;
	setp.lt.f32 	%p135, %f955, 0f00800000;
	mul.f32 	%f957, %f955, 0f4B800000;
	selp.f32 	%f958, %f957, %f955, %p135;
	mov.b32 	%r279, %f958;
	add.s32 	%r280, %r279, -1060439283;
	and.b32  	%r281, %r280, -8388608;
	sub.s32 	%r282, %r279, %r281;
	mov.b32 	%f959, %r282;
	cvt.rn.f32.s32 	%f960, %r281;
	selp.f32 	%f961, 0fC1C00000, 0f00000000, %p135;
	fma.rn.f32 	%f962, %f960, 0f34000000, %f961;
	add.f32 	%f963, %f959, 0fBF800000;
	add.f32 	%f964, %f959, 0f3F800000;
	rcp.approx.ftz.f32 	%f965, %f964;
	add.f32 	%f966, %f963, %f963;
	mul.f32 	%f967, %f966, %f965;
	mul.f32 	%f968, %f967, %f967;
	neg.f32 	%f969, %f967;
	sub.f32 	%f970, %f963, %f967;
	add.f32 	%f971, %f970, %f970;
	fma.rn.f32 	%f972, %f969, %f963, %f971;
	mul.rn.f32 	%f973, %f965, %f972;
	fma.rn.f32 	%f974, %f968, 0f3A2C32E4, 0f3B52E7DB;
	fma.rn.f32 	%f975, %f974, %f968, 0f3C93BB73;
	fma.rn.f32 	%f976, %f975, %f968, 0f3DF6384F;
	mul.rn.f32 	%f977, %f976, %f968;
	fma.rn.f32 	%f978, %f967, 0f3FB8AA3B, %f962;
	mul.f32 	%f979, %f977, 0f40400000;
	sub.f32 	%f980, %f962, %f978;
	fma.rn.f32 	%f981, %f967, 0f3FB8AA3B, %f980;
	fma.rn.f32 	%f982, %f973, 0f3FB8AA3B, %f981;
	fma.rn.f32 	%f983, %f967, 0f32A55E34, %f982;
	fma.rn.f32 	%f984, %f979, %f973, %f983;
	fma.rn.f32 	%f985, %f977, %f967, %f984;
	add.rn.f32 	%f986, %f978, %f985;
	mov.f32 	%f987, 0f40000000;
	mul.rn.f32 	%f988, %f986, %f987;
	cvt.rni.f32.f32 	%f989, %f988;
	sub.f32 	%f990, %f988, %f989;
	neg.f32 	%f991, %f988;
	fma.rn.f32 	%f992, %f986, 0f40000000, %f991;
	neg.f32 	%f993, %f978;
	add.rn.f32 	%f994, %f986, %f993;
	neg.f32 	%f995, %f994;
	add.rn.f32 	%f996, %f985, %f995;
	fma.rn.f32 	%f997, %f996, 0f40000000, %f992;
	add.f32 	%f998, %f990, %f997;
	setp.gt.f32 	%p136, %f989, 0f00000000;
	selp.b32 	%r283, 0, -2097152000, %p136;
	setp.neu.f32 	%p137, %f179, 0f00000000;
	setp.neu.f32 	%p138, %f955, 0f7F800000;
	setp.lt.f32 	%p139, %f988, 0f00000000;
	selp.f32 	%f999, 0f00000000, 0f7F800000, %p139;
	abs.f32 	%f1000, %f988;
	setp.gt.f32 	%p140, %f1000, 0f43180000;
	cvt.rzi.s32.f32 	%r284, %f989;
	shl.b32 	%r285, %r284, 23;
	sub.s32 	%r286, %r285, %r283;
	mov.b32 	%f1001, %r286;
	add.s32 	%r287, %r283, 2130706432;
	mov.b32 	%f1002, %r287;
	fma.rn.f32 	%f1003, %f998, 0f391FCB8E, 0f3AAF85ED;
	fma.rn.f32 	%f1004, %f1003, %f998, 0f3C1D9856;
	fma.rn.f32 	%f1005, %f1004, %f998, 0f3D6357BB;
	fma.rn.f32 	%f1006, %f1005, %f998, 0f3E75FDEC;
	fma.rn.f32 	%f1007, %f1006, %f998, 0f3F317218;
	fma.rn.f32 	%f1008, %f1007, %f998, 0f3F800000;
	mul.f32 	%f1009, %f1008, %f1002;
	mul.f32 	%f1010, %f1009, %f1001;
	selp.f32 	%f2070, %f999, %f1010, %p140;
	and.pred  	%p141, %p137, %p138;
	@%p141 bra 	$L__BB3_87;
	add.f32 	%f1011, %f179, %f179;
	mov.b32 	%r288, %f1011;
	and.b32  	%r289, %r288, 2147483647;
	mov.b32 	%f2070, %r289;
$L__BB3_87:
	mul.f32 	%f189, %f2070, 0fBF000000;
	abs.f32 	%f190, %f180;
	setp.eq.f32 	%p142, %f180, 0f3F800000;
	mov.f32 	%f2071, 0f3F800000;
	@%p142 bra 	$L__BB3_92;
	setp.num.f32 	%p143, %f190, %f190;
	@%p143 bra 	$L__BB3_90;
	mov.f32 	%f1071, 0f40000000;
	add.rn.f32 	%f2071, %f180, %f1071;
	bra.uni 	$L__BB3_92;
$L__BB3_90:
	abs.f32 	%f1014, %f180;
	setp.lt.f32 	%p144, %f1014, 0f00800000;
	mul.f32 	%f1016, %f1014, 0f4B800000;
	selp.f32 	%f1017, %f1016, %f1014, %p144;
	mov.b32 	%r290, %f1017;
	add.s32 	%r291, %r290, -1060439283;
	and.b32  	%r292, %r291, -8388608;
	sub.s32 	%r293, %r290, %r292;
	mov.b32 	%f1018, %r293;
	cvt.rn.f32.s32 	%f1019, %r292;
	selp.f32 	%f1020, 0fC1C00000, 0f00000000, %p144;
	fma.rn.f32 	%f1021, %f1019, 0f34000000, %f1020;
	add.f32 	%f1022, %f1018, 0fBF800000;
	add.f32 	%f1023, %f1018, 0f3F800000;
	rcp.approx.ftz.f32 	%f1024, %f1023;
	add.f32 	%f1025, %f1022, %f1022;
	mul.f32 	%f1026, %f1025, %f1024;
	mul.f32 	%f1027, %f1026, %f1026;
	neg.f32 	%f1028, %f1026;
	sub.f32 	%f1029, %f1022, %f1026;
	add.f32 	%f1030, %f1029, %f1029;
	fma.rn.f32 	%f1031, %f1028, %f1022, %f1030;
	mul.rn.f32 	%f1032, %f1024, %f1031;
	fma.rn.f32 	%f1033, %f1027, 0f3A2C32E4, 0f3B52E7DB;
	fma.rn.f32 	%f1034, %f1033, %f1027, 0f3C93BB73;
	fma.rn.f32 	%f1035, %f1034, %f1027, 0f3DF6384F;
	mul.rn.f32 	%f1036, %f1035, %f1027;
	fma.rn.f32 	%f1037, %f1026, 0f3FB8AA3B, %f1021;
	mul.f32 	%f1038, %f1036, 0f40400000;
	sub.f32 	%f1039, %f1021, %f1037;
	fma.rn.f32 	%f1040, %f1026, 0f3FB8AA3B, %f1039;
	fma.rn.f32 	%f1041, %f1032, 0f3FB8AA3B, %f1040;
	fma.rn.f32 	%f1042, %f1026, 0f32A55E34, %f1041;
	fma.rn.f32 	%f1043, %f1038, %f1032, %f1042;
	fma.rn.f32 	%f1044, %f1036, %f1026, %f1043;
	add.rn.f32 	%f1045, %f1037, %f1044;
	mov.f32 	%f1046, 0f40000000;
	mul.rn.f32 	%f1047, %f1045, %f1046;
	cvt.rni.f32.f32 	%f1048, %f1047;
	sub.f32 	%f1049, %f1047, %f1048;
	neg.f32 	%f1050, %f1047;
	fma.rn.f32 	%f1051, %f1045, 0f40000000, %f1050;
	neg.f32 	%f1052, %f1037;
	add.rn.f32 	%f1053, %f1045, %f1052;
	neg.f32 	%f1054, %f1053;
	add.rn.f32 	%f1055, %f1044, %f1054;
	fma.rn.f32 	%f1056, %f1055, 0f40000000, %f1051;
	add.f32 	%f1057, %f1049, %f1056;
	setp.gt.f32 	%p145, %f1048, 0f00000000;
	selp.b32 	%r294, 0, -2097152000, %p145;
	setp.neu.f32 	%p146, %f180, 0f00000000;
	setp.neu.f32 	%p147, %f1014, 0f7F800000;
	setp.lt.f32 	%p148, %f1047, 0f00000000;
	selp.f32 	%f1058, 0f00000000, 0f7F800000, %p148;
	abs.f32 	%f1059, %f1047;
	setp.gt.f32 	%p149, %f1059, 0f43180000;
	cvt.rzi.s32.f32 	%r295, %f1048;
	shl.b32 	%r296, %r295, 23;
	sub.s32 	%r297, %r296, %r294;
	mov.b32 	%f1060, %r297;
	add.s32 	%r298, %r294, 2130706432;
	mov.b32 	%f1061, %r298;
	fma.rn.f32 	%f1062, %f1057, 0f391FCB8E, 0f3AAF85ED;
	fma.rn.f32 	%f1063, %f1062, %f1057, 0f3C1D9856;
	fma.rn.f32 	%f1064, %f1063, %f1057, 0f3D6357BB;
	fma.rn.f32 	%f1065, %f1064, %f1057, 0f3E75FDEC;
	fma.rn.f32 	%f1066, %f1065, %f1057, 0f3F317218;
	fma.rn.f32 	%f1067, %f1066, %f1057, 0f3F800000;
	mul.f32 	%f1068, %f1067, %f1061;
	mul.f32 	%f1069, %f1068, %f1060;
	selp.f32 	%f2071, %f1058, %f1069, %p149;
	and.pred  	%p150, %p146, %p147;
	@%p150 bra 	$L__BB3_92;
	add.f32 	%f1070, %f180, %f180;
	mov.b32 	%r299, %f1070;
	and.b32  	%r300, %r299, 2147483647;
	mov.b32 	%f2071, %r300;
$L__BB3_92:
	setp.eq.s32 	%p151, %r64, 1062207488;
	and.b32  	%r301, %r63, 2147483647;
	setp.ne.s32 	%p152, %r301, 1071644672;
	and.pred  	%p2, %p151, %p152;
	fma.rn.f32 	%f1073, %f189, 0f3BBB989D, 0f3F000000;
	cvt.sat.f32.f32 	%f1074, %f1073;
	mov.f32 	%f1075, 0f4B400001;
	mov.f32 	%f1076, 0f437C0000;
	fma.rm.f32 	%f1077, %f1074, %f1076, %f1075;
	add.f32 	%f1078, %f1077, 0fCB40007F;
	neg.f32 	%f1079, %f1078;
	fma.rn.f32 	%f1080, %f189, 0f3FB8AA3B, %f1079;
	fma.rn.f32 	%f1081, %f189, 0f32A57060, %f1080;
	ex2.approx.ftz.f32 	%f1082, %f1081;
	mov.b32 	%r302, %f1077;
	shl.b32 	%r303, %r302, 23;
	mov.b32 	%f1083, %r303;
	mul.f32 	%f1084, %f1082, %f1083;
	mul.f32 	%f1085, %f2071, 0fBF000000;
	fma.rn.f32 	%f1086, %f1085, 0f3BBB989D, 0f3F000000;
	cvt.sat.f32.f32 	%f1087, %f1086;
	fma.rm.f32 	%f1088, %f1087, %f1076, %f1075;
	add.f32 	%f1089, %f1088, 0fCB40007F;
	neg.f32 	%f1090, %f1089;
	fma.rn.f32 	%f1091, %f1085, 0f3FB8AA3B, %f1090;
	fma.rn.f32 	%f1092, %f1085, 0f32A57060, %f1091;
	mov.b32 	%r304, %f1088;
	shl.b32 	%r305, %r304, 23;
	mov.b32 	%f1093, %r305;
	ex2.approx.ftz.f32 	%f1094, %f1092;
	mul.f32 	%f1095, %f1094, %f1093;
	mul.f32 	%f1096, %f165, %f1084;
	mul.f32 	%f1097, %f170, %f1095;
	sub.f32 	%f1098, %f1096, %f1097;
	mul.f32 	%f1099, %f121, %f1098;
	mul.f32 	%f195, %f162, %f1099;
	mul.f32 	%f1100, %f122, %f195;
	lg2.approx.f32 	%f1101, %f165;
	mul.f32 	%f1102, %f1101, 0f40400000;
	ex2.approx.f32 	%f1103, %f1102;
	mul.f32 	%f1104, %f1084, %f1103;
	lg2.approx.f32 	%f1105, %f170;
	mul.f32 	%f1106, %f1105, 0f40400000;
	ex2.approx.f32 	%f1107, %f1106;
	mul.f32 	%f1108, %f1095, %f1107;
	sub.f32 	%f1109, %f1104, %f1108;
	mul.f32 	%f1110, %f123, %f1109;
	mul.f32 	%f1111, %f162, %f1110;
	sub.f32 	%f196, %f1100, %f1111;
	mul.f32 	%f197, %f162, %f175;
	setp.leu.f32 	%p153, %f176, 0f3C23D70A;
	mov.f32 	%f2072, 0f00000000;
	mov.f32 	%f2073, %f2072;
	@%p153 bra 	$L__BB3_94;
	div.rn.f32 	%f1112, %f177, %f176;
	add.f32 	%f2072, %f1112, 0fBF800000;
	cvt.f64.f32 	%fd223, %f177;
	cvt.f64.f32 	%fd224, %f176;
	{
	.reg .b32 %temp; 
	mov.b64 	{%temp, %r307}, %fd224;
	}
	{ // callseq 66, 0
	.param .b64 param0;
	st.param.f64 	[param0], %fd224;
	.param .b64 retval0;
	call.uni (retval0), 
	__internal_accurate_pow, 
	(
	param0
	);
	ld.param.f64 	%fd225, [retval0];
	} // callseq 66
	setp.lt.s32 	%p155, %r307, 0;
	neg.f64 	%fd227, %fd225;
	selp.f64 	%fd228, %fd227, %fd225, %p151;
	selp.f64 	%fd229, %fd228, %fd225, %p155;
	add.f64 	%fd230, %fd224, 0d4000000000000000;
	{
	.reg .b32 %temp; 
	mov.b64 	{%temp, %r308}, %fd230;
	}
	and.b32  	%r309, %r308, 2146435072;
	setp.eq.s32 	%p156, %r309, 2146435072;
	setp.eq.f32 	%p157, %f176, 0f7F800000;
	selp.b32 	%r310, %r66, %r65, %p2;
	selp.b32 	%r311, %r310, %r65, %p155;
	mov.b32 	%r312, 0;
	mov.b64 	%fd231, {%r312, %r311};
	selp.f64 	%fd232, %fd231, %fd229, %p157;
	selp.f64 	%fd233, %fd232, %fd229, %p156;
	setp.eq.f32 	%p158, %f176, 0f3F800000;
	selp.f64 	%fd234, 0d3FF0000000000000, %fd233, %p158;
	div.rn.f64 	%fd235, %fd223, %fd234;
	cvt.rn.f32.f64 	%f2073, %fd235;
$L__BB3_94:
	setp.lt.s32 	%p159, %r63, 0;
	min.f32 	%f202, %f2072, 0f47C35000;
	min.f32 	%f1113, %f2073, 0f47C35000;
	cvt.f64.f32 	%fd4, %f1113;
	fma.rn.f32 	%f2060, %f202, %f178, %f2060;
	mul.f32 	%f1114, %f175, %f143;
	mul.f32 	%f204, %f202, %f1114;
	cvt.f64.f32 	%fd236, %f178;
	{
	.reg .b32 %temp; 
	mov.b64 	{%temp, %r71}, %fd236;
	}
	abs.f64 	%fd5, %fd236;
	{ // callseq 67, 0
	.param .b64 param0;
	st.param.f64 	[param0], %fd5;
	.param .b64 retval0;
	call.uni (retval0), 
	__internal_accurate_pow, 
	(
	param0
	);
	ld.param.f64 	%fd237, [retval0];
	} // callseq 67
	setp.lt.s32 	%p162, %r71, 0;
	neg.f64 	%fd239, %fd237;
	selp.f64 	%fd240, %fd239, %fd237, %p151;
	selp.f64 	%fd241, %fd240, %fd237, %p162;
	setp.eq.f32 	%p163, %f178, 0f00000000;
	selp.b32 	%r313, %r71, 0, %p151;
	or.b32  	%r314, %r313, 2146435072;
	selp.b32 	%r315, %r314, %r313, %p159;
	mov.b32 	%r316, 0;
	mov.b64 	%fd242, {%r316, %r315};
	selp.f64 	%fd313, %fd242, %fd241, %p163;
	add.f64 	%fd243, %fd236, 0d4000000000000000;
	{
	.reg .b32 %temp; 
	mov.b64 	{%temp, %r317}, %fd243;
	}
	and.b32  	%r318, %r317, 2146435072;
	setp.ne.s32 	%p164, %r318, 2146435072;
	@%p164 bra 	$L__BB3_99;
	setp.num.f32 	%p165, %f178, %f178;
	@%p165 bra 	$L__BB3_97;
	cvt.f64.f32 	%fd244, %f178;
	mov.f64 	%fd245, 0d4000000000000000;
	add.rn.f64 	%fd313, %fd244, %fd245;
	bra.uni 	$L__BB3_99;
$L__BB3_97:
	setp.neu.f64 	%p166, %fd5, 0d7FF0000000000000;
	@%p166 bra 	$L__BB3_99;
	selp.b32 	%r319, %r66, %r65, %p2;
	selp.b32 	%r320, %r319, %r65, %p162;
	mov.b32 	%r321, 0;
	mov.b64 	%fd313, {%r321, %r320};
$L__BB3_99:
	setp.eq.f32 	%p171, %f178, 0f3F800000;
	selp.f64 	%fd246, 0d3FF0000000000000, %fd313, %p171;
	mul.f64 	%fd247, %fd246, %fd4;
	cvt.f64.f32 	%fd248, %f204;
	sub.f64 	%fd249, %fd248, %fd247;
	cvt.f64.f32 	%fd250, %f2059;
	add.f64 	%fd251, %fd249, %fd250;
	cvt.rn.f32.f64 	%f2059, %fd251;
	fma.rn.f32 	%f2061, %f202, %f181, %f2061;
	mul.f32 	%f1115, %f162, %f182;
	mul.f32 	%f207, %f202, %f1115;
	cvt.f64.f32 	%fd252, %f181;
	{
	.reg .b32 %temp; 
	mov.b64 	{%temp, %r72}, %fd252;
	}
	abs.f64 	%fd10, %fd252;
	{ // callseq 68, 0
	.param .b64 param0;
	st.param.f64 	[param0], %fd10;
	.param .b64 retval0;
	call.uni (retval0), 
	__internal_accurate_pow, 
	(
	param0
	);
	ld.param.f64 	%fd253, [retval0];
	} // callseq 68
	setp.lt.s32 	%p172, %r72, 0;
	neg.f64 	%fd255, %fd253;
	selp.f64 	%fd256, %fd255, %fd253, %p151;
	selp.f64 	%fd257, %fd256, %fd253, %p172;
	setp.eq.f32 	%p173, %f181, 0f00000000;
	selp.b32 	%r322, %r72, 0, %p151;
	or.b32  	%r323, %r322, 2146435072;
	selp.b32 	%r324, %r323, %r322, %p159;
	mov.b32 	%r325, 0;
	mov.b64 	%fd258, {%r325, %r324};
	selp.f64 	%fd314, %fd258, %fd257, %p173;
	add.f64 	%fd259, %fd252, 0d4000000000000000;
	{
	.reg .b32 %temp; 
	mov.b64 	{%temp, %r326}, %fd259;
	}
	and.b32  	%r327, %r326, 2146435072;
	setp.ne.s32 	%p174, %r327, 2146435072;
	@%p174 bra 	$L__BB3_104;
	setp.nan.f32 	%p175, %f181, %f181;
	@%p175 bra 	$L__BB3_103;
	setp.neu.f64 	%p176, %fd10, 0d7FF0000000000000;
	@%p176 bra 	$L__BB3_104;
	selp.b32 	%r328, %r66, %r65, %p2;
	selp.b32 	%r329, %r328, %r65, %p172;
	mov.b32 	%r330, 0;
	mov.b64 	%fd314, {%r330, %r329};
	bra.uni 	$L__BB3_104;
$L__BB3_103:
	cvt.f64.f32 	%fd260, %f181;
	mov.f64 	%fd261, 0d4000000000000000;
	add.rn.f64 	%fd314, %fd260, %fd261;
$L__BB3_104:
	setp.eq.f32 	%p181, %f181, 0f3F800000;
	selp.f64 	%fd262, 0d3FF0000000000000, %fd314, %p181;
	mul.f64 	%fd263, %fd262, %fd4;
	cvt.f64.f32 	%fd264, %f207;
	sub.f64 	%fd265, %fd264, %fd263;
	cvt.f64.f32 	%fd266, %f2058;
	add.f64 	%fd267, %fd265, %fd266;
	cvt.rn.f32.f64 	%f2058, %fd267;
	fma.rn.f32 	%f2062, %f202, %f197, %f2062;
	cvt.f64.f32 	%fd15, %f197;
	{
	.reg .b32 %temp; 
	mov.b64 	{%temp, %r73}, %fd15;
	}
	abs.f64 	%fd16, %fd15;
	{ // callseq 69, 0
	.param .b64 param0;
	st.param.f64 	[param0], %fd16;
	.param .b64 retval0;
	call.uni (retval0), 
	__internal_accurate_pow, 
	(
	param0
	);
	ld.param.f64 	%fd268, [retval0];
	} // callseq 69
	setp.lt.s32 	%p182, %r73, 0;
	neg.f64 	%fd270, %fd268;
	selp.f64 	%fd271, %fd270, %fd268, %p151;
	selp.f64 	%fd272, %fd271, %fd268, %p182;
	setp.eq.f32 	%p183, %f197, 0f00000000;
	selp.b32 	%r331, %r73, 0, %p151;
	or.b32  	%r332, %r331, 2146435072;
	selp.b32 	%r333, %r332, %r331, %p159;
	mov.b32 	%r334, 0;
	mov.b64 	%fd273, {%r334, %r333};
	selp.f64 	%fd315, %fd273, %fd272, %p183;
	add.f64 	%fd274, %fd15, 0d4000000000000000;
	{
	.reg .b32 %temp; 
	mov.b64 	{%temp, %r335}, %fd274;
	}
	and.b32  	%r336, %r335, 2146435072;
	setp.ne.s32 	%p184, %r336, 2146435072;
	@%p184 bra 	$L__BB3_109;
	setp.nan.f32 	%p185, %f197, %f197;
	@%p185 bra 	$L__BB3_108;
	setp.neu.f64 	%p186, %fd16, 0d7FF0000000000000;
	@%p186 bra 	$L__BB3_109;
	selp.b32 	%r337, %r66, %r65, %p2;
	selp.b32 	%r338, %r337, %r65, %p182;
	mov.b32 	%r339, 0;
	mov.b64 	%fd315, {%r339, %r338};
	bra.uni 	$L__BB3_109;
$L__BB3_108:
	mov.f64 	%fd275, 0d4000000000000000;
	add.rn.f64 	%fd315, %fd15, %fd275;
$L__BB3_109:
	mul.f32 	%f1116, %f202, 0f00000000;
	cvt.f64.f32 	%fd276, %f1116;
	setp.eq.f32 	%p191, %f197, 0f3F800000;
	selp.f64 	%fd277, 0d3FF0000000000000, %fd315, %p191;
	mul.f64 	%fd278, %fd277, %fd4;
	sub.f64 	%fd279, %fd276, %fd278;
	cvt.f64.f32 	%fd280, %f2057;
	add.f64 	%fd281, %fd279, %fd280;
	cvt.rn.f32.f64 	%f2057, %fd281;
	add.f32 	%f2063, %f2063, %f202;
	sub.f64 	%fd282, %fd276, %fd4;
	cvt.f64.f32 	%fd283, %f2056;
	add.f64 	%fd284, %fd282, %fd283;
	cvt.rn.f32.f64 	%f2056, %fd284;
	fma.rn.f32 	%f2064, %f202, %f183, %f2064;
	mul.f32 	%f1117, %f175, %f145;
	mul.f32 	%f1118, %f119, %f183;
	sub.f32 	%f1119, %f1118, %f1117;
	mul.f32 	%f214, %f202, %f1119;
	cvt.f64.f32 	%fd21, %f183;
	{
	.reg .b32 %temp; 
	mov.b64 	{%temp, %r74}, %fd21;
	}
	abs.f64 	%fd22, %fd21;
	{ // callseq 70, 0
	.param .b64 param0;
	st.param.f64 	[param0], %fd22;
	.param .b64 retval0;
	call.uni (retval0), 
	__internal_accurate_pow, 
	(
	param0
	);
	ld.param.f64 	%fd285, [retval0];
	} // callseq 70
	setp.lt.s32 	%p192, %r74, 0;
	neg.f64 	%fd287, %fd285;
	selp.f64 	%fd288, %fd287, %fd285, %p151;
	selp.f64 	%fd289, %fd288, %fd285, %p192;
	setp.eq.f32 	%p193, %f183, 0f00000000;
	selp.b32 	%r340, %r74, 0, %p151;
	or.b32  	%r341, %r340, 2146435072;
	selp.b32 	%r342, %r341, %r340, %p159;
	mov.b32 	%r343, 0;
	mov.b64 	%fd290, {%r343, %r342};
	selp.f64 	%fd316, %fd290, %fd289, %p193;
	add.f64 	%fd291, %fd21, 0d4000000000000000;
	{
	.reg .b32 %temp; 
	mov.b64 	{%temp, %r344}, %fd291;
	}
	and.b32  	%r345, %r344, 2146435072;
	setp.ne.s32 	%p194, %r345, 2146435072;
	@%p194 bra 	$L__BB3_114;
	setp.nan.f32 	%p195, %f183, %f183;
	@%p195 bra 	$L__BB3_113;
	setp.neu.f64 	%p196, %fd22, 0d7FF0000000000000;
	@%p196 bra 	$L__BB3_114;
	selp.b32 	%r346, %r66, %r65, %p2;
	selp.b32 	%r347, %r346, %r65, %p192;
	mov.b32 	%r348, 0;
	mov.b64 	%fd316, {%r348, %r347};
	bra.uni 	$L__BB3_114;
$L__BB3_113:
	mov.f64 	%fd292, 0d4000000000000000;
	add.rn.f64 	%fd316, %fd21, %fd292;
$L__BB3_114:
	setp.eq.f32 	%p201, %f183, 0f3F800000;
	selp.f64 	%fd293, 0d3FF0000000000000, %fd316, %p201;
	mul.f64 	%fd294, %fd293, %fd4;
	cvt.f64.f32 	%fd295, %f214;
	sub.f64 	%fd296, %fd295, %fd294;
	cvt.f64.f32 	%fd297, %f2055;
	add.f64 	%fd298, %fd296, %fd297;
	cvt.rn.f32.f64 	%f2055, %fd298;
	fma.rn.f32 	%f2065, %f202, %f195, %f2065;
	mul.f32 	%f217, %f202, %f196;
	cvt.f64.f32 	%fd27, %f195;
	{
	.reg .b32 %temp; 
	mov.b64 	{%temp, %r75}, %fd27;
	}
	abs.f64 	%fd28, %fd27;
	{ // callseq 71, 0
	.param .b64 param0;
	st.param.f64 	[param0], %fd28;
	.param .b64 retval0;
	call.uni (retval0), 
	__internal_accurate_pow, 
	(
	param0
	);
	ld.param.f64 	%fd299, [retval0];
	} // callseq 71
	setp.lt.s32 	%p202, %r75, 0;
	neg.f64 	%fd301, %fd299;
	selp.f64 	%fd302, %fd301, %fd299, %p151;
	selp.f64 	%fd303, %fd302, %fd299, %p202;
	setp.eq.f32 	%p203, %f195, 0f00000000;
	selp.b32 	%r349, %r75, 0, %p151;
	or.b32  	%r350, %r349, 2146435072;
	selp.b32 	%r351, %r350, %r349, %p159;
	mov.b32 	%r352, 0;
	mov.b64 	%fd304, {%r352, %r351};
	selp.f64 	%fd317, %fd304, %fd303, %p203;
	add.f64 	%fd305, %fd27, 0d4000000000000000;
	{
	.reg .b32 %temp; 
	mov.b64 	{%temp, %r353}, %fd305;
	}
	and.b32  	%r354, %r353, 2146435072;
	setp.ne.s32 	%p204, %r354, 2146435072;
	@%p204 bra 	$L__BB3_119;
	setp.nan.f32 	%p205, %f195, %f195;
	@%p205 bra 	$L__BB3_118;
	setp.neu.f64 	%p206, %fd28, 0d7FF0000000000000;
	@%p206 bra 	$L__BB3_119;
	selp.b32 	%r355, %r66, %r65, %p2;
	selp.b32 	%r356, %r355, %r65, %p202;
	mov.b32 	%r357, 0;
	mov.b64 	%fd317, {%r357, %r356};
	bra.uni 	$L__BB3_119;
$L__BB3_118:
	mov.f64 	%fd306, 0d4000000000000000;
	add.rn.f64 	%fd317, %fd27, %fd306;
$L__BB3_119:
	setp.eq.f32 	%p208, %f195, 0f3F800000;
	selp.f64 	%fd307, 0d3FF0000000000000, %fd317, %p208;
	mul.f64 	%fd308, %fd307, %fd4;
	cvt.f64.f32 	%fd309, %f217;
	sub.f64 	%fd310, %fd309, %fd308;
	cvt.f64.f32 	%fd311, %f2054;
	add.f64 	%fd312, %fd310, %fd311;
	cvt.rn.f32.f64 	%f2054, %fd312;
	add.s32 	%r463, %r463, 1;
	setp.ne.s32 	%p209, %r463, %r89;
	@%p209 bra 	$L__BB3_60;
	add.s32 	%r462, %r462, 1;
	setp.ne.s32 	%p210, %r462, %r89;
	@%p210 bra 	$L__BB3_59;
$L__BB3_121:
	ld.param.u32 	%r440, [kernel_MLEFit_sigmaxy_param_3];
	div.rn.f32 	%f1120, %f2060, %f2059;
	max.f32 	%f1121, %f1120, 0fBF800000;
	min.f32 	%f1122, %f1121, 0f3F800000;
	sub.f32 	%f2035, %f2035, %f1122;
	div.rn.f32 	%f1123, %f2061, %f2058;
	max.f32 	%f1124, %f1123, 0fBF800000;
	min.f32 	%f1125, %f1124, 0f3F800000;
	sub.f32 	%f2034, %f2034, %f1125;
	div.rn.f32 	%f1126, %f2062, %f2057;
	max.f32 	%f1127, %f1126, 0fC2C80000;
	min.f32 	%f1128, %f1127, 0f42C80000;
	fma.rn.f32 	%f1129, %f1128, 0fBF000000, %f2033;
	div.rn.f32 	%f1130, %f2063, %f2056;
	max.f32 	%f1131, %f1130, 0fC0000000;
	min.f32 	%f1132, %f1131, 0f40000000;
	sub.f32 	%f1133, %f2032, %f1132;
	div.rn.f32 	%f1134, %f2064, %f2055;
	max.f32 	%f1135, %f1134, 0fBDCCCCCD;
	min.f32 	%f1136, %f1135, 0f3DCCCCCD;
	sub.f32 	%f1137, %f2031, %f1136;
	div.rn.f32 	%f1138, %f2065, %f2054;
	max.f32 	%f1139, %f1138, 0fBDCCCCCD;
	min.f32 	%f1140, %f1139, 0f3DCCCCCD;
	sub.f32 	%f1141, %f2030, %f1140;
	max.f32 	%f2033, %f1129, 0f3F800000;
	max.f32 	%f2032, %f1133, 0f3C23D70A;
	max.f32 	%f2031, %f1137, %f93;
	max.f32 	%f2030, %f1141, %f93;
	add.s32 	%r461, %r461, 1;
	setp.eq.s32 	%p211, %r461, %r440;
	@%p211 bra 	$L__BB3_71;
	bra.uni 	$L__BB3_57;
$L__BB3_122:
	setp.lt.f32 	%p239, %f311, 0f00800000;
	mul.f32 	%f1433, %f311, 0f4B800000;
	selp.f32 	%f1434, %f1433, %f311, %p239;
	mov.b32 	%r392, %f1434;
	add.s32 	%r393, %r392, -1060439283;
	and.b32  	%r394, %r393, -8388608;
	sub.s32 	%r395, %r392, %r394;
	mov.b32 	%f1435, %r395;
	cvt.rn.f32.s32 	%f1436, %r394;
	selp.f32 	%f1437, 0fC1C00000, 0f00000000, %p239;
	fma.rn.f32 	%f1438, %f1436, 0f34000000, %f1437;
	add.f32 	%f1439, %f1435, 0fBF800000;
	add.f32 	%f1440, %f1435, 0f3F800000;
	rcp.approx.ftz.f32 	%f1441, %f1440;
	add.f32 	%f1442, %f1439, %f1439;
	mul.f32 	%f1443, %f1442, %f1441;
	mul.f32 	%f1444, %f1443, %f1443;
	neg.f32 	%f1445, %f1443;
	sub.f32 	%f1446, %f1439, %f1443;
	add.f32 	%f1447, %f1446, %f1446;
	fma.rn.f32 	%f1448, %f1445, %f1439, %f1447;
	mul.rn.f32 	%f1449, %f1441, %f1448;
	fma.rn.f32 	%f1450, %f1444, 0f3A2C32E4, 0f3B52E7DB;
	fma.rn.f32 	%f1451, %f1450, %f1444, 0f3C93BB73;
	fma.rn.f32 	%f1452, %f1451, %f1444, 0f3DF6384F;
	mul.rn.f32 	%f1453, %f1452, %f1444;
	fma.rn.f32 	%f1454, %f1443, 0f3FB8AA3B, %f1438;
	mul.f32 	%f1455, %f1453, 0f40400000;
	sub.f32 	%f1456, %f1438, %f1454;
	fma.rn.f32 	%f1457, %f1443, 0f3FB8AA3B, %f1456;
	fma.rn.f32 	%f1458, %f1449, 0f3FB8AA3B, %f1457;
	fma.rn.f32 	%f1459, %f1443, 0f32A55E34, %f1458;
	fma.rn.f32 	%f1460, %f1455, %f1449, %f1459;
	fma.rn.f32 	%f1461, %f1453, %f1443, %f1460;
	add.rn.f32 	%f1462, %f1454, %f1461;
	mov.f32 	%f1463, 0f40000000;
	mul.rn.f32 	%f1464, %f1462, %f1463;
	cvt.rni.f32.f32 	%f1465, %f1464;
	sub.f32 	%f1466, %f1464, %f1465;
	neg.f32 	%f1467, %f1464;
	fma.rn.f32 	%f1468, %f1462, 0f40000000, %f1467;
	neg.f32 	%f1469, %f1454;
	add.rn.f32 	%f1470, %f1462, %f1469;
	neg.f32 	%f1471, %f1470;
	add.rn.f32 	%f1472, %f1461, %f1471;
	fma.rn.f32 	%f1473, %f1472, 0f40000000, %f1468;
	add.f32 	%f1474, %f1466, %f1473;
	setp.gt.f32 	%p240, %f1465, 0f00000000;
	selp.b32 	%r396, 0, -2097152000, %p240;
	setp.neu.f32 	%p241, %f309, 0f00000000;
	setp.neu.f32 	%p242, %f311, 0f7F800000;
	setp.lt.f32 	%p243, %f1464, 0f00000000;
	selp.f32 	%f1475, 0f00000000, 0f7F800000, %p243;
	abs.f32 	%f1476, %f1464;
	setp.gt.f32 	%p244, %f1476, 0f43180000;
	cvt.rzi.s32.f32 	%r397, %f1465;
	shl.b32 	%r398, %r397, 23;
	sub.s32 	%r399, %r398, %r396;
	mov.b32 	%f1477, %r399;
	add.s32 	%r400, %r396, 2130706432;
	mov.b32 	%f1478, %r400;
	fma.rn.f32 	%f1479, %f1474, 0f391FCB8E, 0f3AAF85ED;
	fma.rn.f32 	%f1480, %f1479, %f1474, 0f3C1D9856;
	fma.rn.f32 	%f1481, %f1480, %f1474, 0f3D6357BB;
	fma.rn.f32 	%f1482, %f1481, %f1474, 0f3E75FDEC;
	fma.rn.f32 	%f1483, %f1482, %f1474, 0f3F317218;
	fma.rn.f32 	%f1484, %f1483, %f1474, 0f3F800000;
	mul.f32 	%f1485, %f1484, %f1478;
	mul.f32 	%f1486, %f1485, %f1477;
	selp.f32 	%f2134, %f1475, %f1486, %p244;
	and.pred  	%p245, %p241, %p242;
	@%p245 bra 	$L__BB3_124;
	add.f32 	%f1487, %f309, %f309;
	mov.b32 	%r401, %f1487;
	and.b32  	%r402, %r401, 2147483647;
	mov.b32 	%f2134, %r402;
$L__BB3_124:
	mul.f32 	%f316, %f2134, 0fBF000000;
	abs.f32 	%f317, %f310;
	setp.eq.f32 	%p246, %f310, 0f3F800000;
	mov.f32 	%f2135, 0f3F800000;
	@%p246 bra 	$L__BB3_129;
	setp.num.f32 	%p247, %f317, %f317;
	@%p247 bra 	$L__BB3_127;
	mov.f32 	%f1545, 0f40000000;
	add.rn.f32 	%f2135, %f310, %f1545;
	bra.uni 	$L__BB3_129;
$L__BB3_127:
	setp.lt.f32 	%p248, %f317, 0f00800000;
	mul.f32 	%f1490, %f317, 0f4B800000;
	selp.f32 	%f1491, %f1490, %f317, %p248;
	mov.b32 	%r403, %f1491;
	add.s32 	%r404, %r403, -1060439283;
	and.b32  	%r405, %r404, -8388608;
	sub.s32 	%r406, %r403, %r405;
	mov.b32 	%f1492, %r406;
	cvt.rn.f32.s32 	%f1493, %r405;
	selp.f32 	%f1494, 0fC1C00000, 0f00000000, %p248;
	fma.rn.f32 	%f1495, %f1493, 0f34000000, %f1494;
	add.f32 	%f1496, %f1492, 0fBF800000;
	add.f32 	%f1497, %f1492, 0f3F800000;
	rcp.approx.ftz.f32 	%f1498, %f1497;
	add.f32 	%f1499, %f1496, %f1496;
	mul.f32 	%f1500, %f1499, %f1498;
	mul.f32 	%f1501, %f1500, %f1500;
	neg.f32 	%f1502, %f1500;
	sub.f32 	%f1503, %f1496, %f1500;
	add.f32 	%f1504, %f1503, %f1503;
	fma.rn.f32 	%f1505, %f1502, %f1496, %f1504;
	mul.rn.f32 	%f1506, %f1498, %f1505;
	fma.rn.f32 	%f1507, %f1501, 0f3A2C32E4, 0f3B52E7DB;
	fma.rn.f32 	%f1508, %f1507, %f1501, 0f3C93BB73;
	fma.rn.f32 	%f1509, %f1508, %f1501, 0f3DF6384F;
	mul.rn.f32 	%f1510, %f1509, %f1501;
	fma.rn.f32 	%f1511, %f1500, 0f3FB8AA3B, %f1495;
	mul.f32 	%f1512, %f1510, 0f40400000;
	sub.f32 	%f1513, %f1495, %f1511;
	fma.rn.f32 	%f1514, %f1500, 0f3FB8AA3B, %f1513;
	fma.rn.f32 	%f1515, %f1506, 0f3FB8AA3B, %f1514;
	fma.rn.f32 	%f1516, %f1500, 0f32A55E34, %f1515;
	fma.rn.f32 	%f1517, %f1512, %f1506, %f1516;
	fma.rn.f32 	%f1518, %f1510, %f1500, %f1517;
	add.rn.f32 	%f1519, %f1511, %f1518;
	mov.f32 	%f1520, 0f40000000;
	mul.rn.f32 	%f1521, %f1519, %f1520;
	cvt.rni.f32.f32 	%f1522, %f1521;
	sub.f32 	%f1523, %f1521, %f1522;
	neg.f32 	%f1524, %f1521;
	fma.rn.f32 	%f1525, %f1519, 0f40000000, %f1524;
	neg.f32 	%f1526, %f1511;
	add.rn.f32 	%f1527, %f1519, %f1526;
	neg.f32 	%f1528, %f1527;
	add.rn.f32 	%f1529, %f1518, %f1528;
	fma.rn.f32 	%f1530, %f1529, 0f40000000, %f1525;
	add.f32 	%f1531, %f1523, %f1530;
	setp.gt.f32 	%p249, %f1522, 0f00000000;
	selp.b32 	%r407, 0, -2097152000, %p249;
	setp.neu.f32 	%p250, %f310, 0f00000000;
	setp.neu.f32 	%p251, %f317, 0f7F800000;
	setp.lt.f32 	%p252, %f1521, 0f00000000;
	selp.f32 	%f1532, 0f00000000, 0f7F800000, %p252;
	abs.f32 	%f1533, %f1521;
	setp.gt.f32 	%p253, %f1533, 0f43180000;
	cvt.rzi.s32.f32 	%r408, %f1522;
	shl.b32 	%r409, %r408, 23;
	sub.s32 	%r410, %r409, %r407;
	mov.b32 	%f1534, %r410;
	add.s32 	%r411, %r407, 2130706432;
	mov.b32 	%f1535, %r411;
	fma.rn.f32 	%f1536, %f1531, 0f391FCB8E, 0f3AAF85ED;
	fma.rn.f32 	%f1537, %f1536, %f1531, 0f3C1D9856;
	fma.rn.f32 	%f1538, %f1537, %f1531, 0f3D6357BB;
	fma.rn.f32 	%f1539, %f1538, %f1531, 0f3E75FDEC;
	fma.rn.f32 	%f1540, %f1539, %f1531, 0f3F317218;
	fma.rn.f32 	%f1541, %f1540, %f1531, 0f3F800000;
	mul.f32 	%f1542, %f1541, %f1535;
	mul.f32 	%f1543, %f1542, %f1534;
	selp.f32 	%f2135, %f1532, %f1543, %p253;
	and.pred  	%p254, %p250, %p251;
	@%p254 bra 	$L__BB3_129;
	add.f32 	%f1544, %f310, %f310;
	mov.b32 	%r412, %f1544;
	and.b32  	%r413, %r412, 2147483647;
	mov.b32 	%f2135, %r413;
$L__BB3_129:
	fma.rn.f32 	%f1546, %f316, 0f3BBB989D, 0f3F000000;
	cvt.sat.f32.f32 	%f1547, %f1546;
	mov.f32 	%f1548, 0f4B400001;
	mov.f32 	%f1549, 0f437C0000;
	fma.rm.f32 	%f1550, %f1547, %f1549, %f1548;
	mul.f32 	%f1551, %f306, %f265;
	lg2.approx.f32 	%f1552, %f309;
	add.f32 	%f1553, %f1552, %f1552;
	ex2.approx.f32 	%f1554, %f1553;
	mul.f32 	%f1555, %f1554, 0fBF000000;
	fma.rn.f32 	%f1556, %f1555, 0f3BBB989D, 0f3F000000;
	cvt.sat.f32.f32 	%f1557, %f1556;
	fma.rm.f32 	%f1558, %f1557, %f1549, %f1548;
	lg2.approx.f32 	%f1559, %f310;
	add.f32 	%f1560, %f1559, %f1559;
	ex2.approx.f32 	%f1561, %f1560;
	mul.f32 	%f1562, %f1561, 0fBF000000;
	fma.rn.f32 	%f1563, %f1562, 0f3BBB989D, 0f3F000000;
	cvt.sat.f32.f32 	%f1564, %f1563;
	fma.rm.f32 	%f1565, %f1564, %f1549, %f1548;
	add.f32 	%f1566, %f1565, 0fCB40007F;
	neg.f32 	%f1567, %f1566;
	fma.rn.f32 	%f1568, %f1562, 0f3FB8AA3B, %f1567;
	fma.rn.f32 	%f1569, %f1562, 0f32A57060, %f1568;
	ex2.approx.ftz.f32 	%f1570, %f1569;
	mov.b32 	%r414, %f1565;
	shl.b32 	%r415, %r414, 23;
	mov.b32 	%f1571, %r415;
	mul.f32 	%f1572, %f1570, %f1571;
	add.f32 	%f1573, %f1558, 0fCB40007F;
	neg.f32 	%f1574, %f1573;
	fma.rn.f32 	%f1575, %f1555, 0f3FB8AA3B, %f1574;
	fma.rn.f32 	%f1576, %f1555, 0f32A57060, %f1575;
	ex2.approx.ftz.f32 	%f1577, %f1576;
	mov.b32 	%r416, %f1558;
	shl.b32 	%r417, %r416, 23;
	mov.b32 	%f1578, %r417;
	mul.f32 	%f1579, %f1577, %f1578;
	sub.f32 	%f1580, %f1579, %f1572;
	mul.f32 	%f1581, %f109, %f1580;
	mul.f32 	%f1582, %f293, %f1581;
	mul.f32 	%f1583, %f306, %f266;
	mul.f32 	%f1584, %f2135, 0fBF000000;
	fma.rn.f32 	%f1585, %f1584, 0f3BBB989D, 0f3F000000;
	cvt.sat.f32.f32 	%f1586, %f1585;
	fma.rm.f32 	%f1587, %f1586, %f1549, %f1548;
	add.f32 	%f1588, %f1587, 0fCB40007F;
	neg.f32 	%f1589, %f1588;
	fma.rn.f32 	%f1590, %f1584, 0f3FB8AA3B, %f1589;
	fma.rn.f32 	%f1591, %f1584, 0f32A57060, %f1590;
	mov.b32 	%r418, %f1587;
	shl.b32 	%r419, %r418, 23;
	mov.b32 	%f1592, %r419;
	ex2.approx.ftz.f32 	%f1593, %f1591;
	mul.f32 	%f1594, %f1593, %f1592;
	add.f32 	%f1595, %f1550, 0fCB40007F;
	neg.f32 	%f1596, %f1595;
	fma.rn.f32 	%f1597, %f316, 0f3FB8AA3B, %f1596;
	fma.rn.f32 	%f1598, %f316, 0f32A57060, %f1597;
	ex2.approx.ftz.f32 	%f1599, %f1598;
	mov.b32 	%r420, %f1550;
	shl.b32 	%r421, %r420, 23;
	mov.b32 	%f1600, %r421;
	mul.f32 	%f1601, %f1599, %f1600;
	mul.f32 	%f1602, %f296, %f1601;
	mul.f32 	%f1603, %f301, %f1594;
	sub.f32 	%f1604, %f1602, %f1603;
	mul.f32 	%f1605, %f111, %f1604;
	mul.f32 	%f1606, %f293, %f1605;
	mul.f32 	%f1607, %f293, %f306;
	mul.f32 	%f1608, %f1551, %f1551;
	div.rn.f32 	%f1609, %f1608, %f307;
	add.f32 	%f2128, %f2128, %f1609;
	mul.f32 	%f1610, %f1582, %f1551;
	div.rn.f32 	%f1611, %f1610, %f307;
	add.f32 	%f2127, %f2127, %f1611;
	mul.f32 	%f1612, %f1607, %f1551;
	div.rn.f32 	%f1613, %f1612, %f307;
	add.f32 	%f2126, %f2126, %f1613;
	div.rn.f32 	%f1614, %f1551, %f307;
	add.f32 	%f2125, %f2125, %f1614;
	mul.f32 	%f1615, %f1583, %f1551;
	div.rn.f32 	%f1616, %f1615, %f307;
	add.f32 	%f2124, %f2124, %f1616;
	mul.f32 	%f1617, %f1606, %f1551;
	div.rn.f32 	%f1618, %f1617, %f307;
	add.f32 	%f2123, %f2123, %f1618;
	mul.f32 	%f1619, %f1582, %f1582;
	div.rn.f32 	%f1620, %f1619, %f307;
	add.f32 	%f2122, %f2122, %f1620;
	mul.f32 	%f1621, %f1607, %f1582;
	div.rn.f32 	%f1622, %f1621, %f307;
	add.f32 	%f2121, %f2121, %f1622;
	div.rn.f32 	%f1623, %f1582, %f307;
	add.f32 	%f2120, %f2120, %f1623;
	mul.f32 	%f1624, %f1583, %f1582;
	div.rn.f32 	%f1625, %f1624, %f307;
	add.f32 	%f2119, %f2119, %f1625;
	mul.f32 	%f1626, %f1606, %f1582;
	div.rn.f32 	%f1627, %f1626, %f307;
	add.f32 	%f2118, %f2118, %f1627;
	mul.f32 	%f1628, %f1607, %f1607;
	div.rn.f32 	%f1629, %f1628, %f307;
	add.f32 	%f2117, %f2117, %f1629;
	div.rn.f32 	%f1630, %f1607, %f307;
	add.f32 	%f2116, %f2116, %f1630;
	mul.f32 	%f1631, %f1583, %f1607;
	div.rn.f32 	%f1632, %f1631, %f307;
	add.f32 	%f2115, %f2115, %f1632;
	mul.f32 	%f1633, %f1606, %f1607;
	div.rn.f32 	%f1634, %f1633, %f307;
	add.f32 	%f2114, %f2114, %f1634;
	rcp.rn.f32 	%f1635, %f307;
	add.f32 	%f2113, %f2113, %f1635;
	div.rn.f32 	%f1636, %f1583, %f307;
	add.f32 	%f2112, %f2112, %f1636;
	div.rn.f32 	%f1637, %f1606, %f307;
	add.f32 	%f2111, %f2111, %f1637;
	mul.f32 	%f1638, %f1583, %f1583;
	div.rn.f32 	%f1639, %f1638, %f307;
	add.f32 	%f2110, %f2110, %f1639;
	mul.f32 	%f1640, %f1606, %f1583;
	div.rn.f32 	%f1641, %f1640, %f307;
	add.f32 	%f2109, %f2109, %f1641;
	mul.f32 	%f1642, %f1606, %f1606;
	div.rn.f32 	%f1643, %f1642, %f307;
	add.f32 	%f2108, %f2108, %f1643;
	setp.leu.f32 	%p255, %f307, 0f00000000;
	@%p255 bra 	$L__BB3_133;
	setp.leu.f32 	%p256, %f308, 0f00000000;
	@%p256 bra 	$L__BB3_132;
	setp.lt.f32 	%p257, %f307, 0f00800000;
	mul.f32 	%f1644, %f307, 0f4B000000;
	selp.f32 	%f1645, %f1644, %f307, %p257;
	selp.f32 	%f1646, 0fC1B80000, 0f00000000, %p257;
	mov.b32 	%r422, %f1645;
	add.s32 	%r423, %r422, -1059760811;
	and.b32  	%r424, %r423, -8388608;
	sub.s32 	%r425, %r422, %r424;
	mov.b32 	%f1647, %r425;
	cvt.rn.f32.s32 	%f1648, %r424;
	fma.rn.f32 	%f1649, %f1648, 0f34000000, %f1646;
	add.f32 	%f1650, %f1647, 0fBF800000;
	fma.rn.f32 	%f1651, %f1650, 0fBE055027, 0f3E1039F6;
	fma.rn.f32 	%f1652, %f1651, %f1650, 0fBDF8CDCC;
	fma.rn.f32 	%f1653, %f1652, %f1650, 0f3E0F2955;
	fma.rn.f32 	%f1654, %f1653, %f1650, 0fBE2AD8B9;
	fma.rn.f32 	%f1655, %f1654, %f1650, 0f3E4CED0B;
	fma.rn.f32 	%f1656, %f1655, %f1650, 0fBE7FFF22;
	fma.rn.f32 	%f1657, %f1656, %f1650, 0f3EAAAA78;
	fma.rn.f32 	%f1658, %f1657, %f1650, 0fBF000000;
	mul.f32 	%f1659, %f1650, %f1658;
	fma.rn.f32 	%f1660, %f1659, %f1650, %f1650;
	fma.rn.f32 	%f1661, %f1649, 0f3F317218, %f1660;
	setp.gt.u32 	%p258, %r422, 2139095039;
	fma.rn.f32 	%f1662, %f1645, 0f7F800000, 0f7F800000;
	selp.f32 	%f1663, %f1662, %f1661, %p258;
	setp.eq.f32 	%p259, %f1645, 0f00000000;
	selp.f32 	%f1664, 0fFF800000, %f1663, %p259;
	mul.f32 	%f1665, %f308, %f1664;
	sub.f32 	%f1666, %f1665, %f307;
	setp.lt.f32 	%p260, %f308, 0f00800000;
	mul.f32 	%f1667, %f308, 0f4B000000;
	selp.f32 	%f1668, %f1667, %f308, %p260;
	selp.f32 	%f1669, 0fC1B80000, 0f00000000, %p260;
	mov.b32 	%r426, %f1668;
	add.s32 	%r427, %r426, -1059760811;
	and.b32  	%r428, %r427, -8388608;
	sub.s32 	%r429, %r426, %r428;
	mov.b32 	%f1670, %r429;
	cvt.rn.f32.s32 	%f1671, %r428;
	fma.rn.f32 	%f1672, %f1671, 0f34000000, %f1669;
	add.f32 	%f1673, %f1670, 0fBF800000;
	fma.rn.f32 	%f1674, %f1673, 0fBE055027, 0f3E1039F6;
	fma.rn.f32 	%f1675, %f1674, %f1673, 0fBDF8CDCC;
	fma.rn.f32 	%f1676, %f1675, %f1673, 0f3E0F2955;
	fma.rn.f32 	%f1677, %f1676, %f1673, 0fBE2AD8B9;
	fma.rn.f32 	%f1678, %f1677, %f1673, 0f3E4CED0B;
	fma.rn.f32 	%f1679, %f1678, %f1673, 0fBE7FFF22;
	fma.rn.f32 	%f1680, %f1679, %f1673, 0f3EAAAA78;
	fma.rn.f32 	%f1681, %f1680, %f1673, 0fBF000000;
	mul.f32 	%f1682, %f1673, %f1681;
	fma.rn.f32 	%f1683, %f1682, %f1673, %f1673;
	fma.rn.f32 	%f1684, %f1672, 0f3F317218, %f1683;
	setp.gt.u32 	%p261, %r426, 2139095039;
	fma.rn.f32 	%f1685, %f1668, 0f7F800000, 0f7F800000;
	selp.f32 	%f1686, %f1685, %f1684, %p261;
	setp.eq.f32 	%p262, %f1668, 0f00000000;
	selp.f32 	%f1687, 0fFF800000, %f1686, %p262;
	mul.f32 	%f1688, %f308, %f1687;
	sub.f32 	%f1689, %f1666, %f1688;
	add.f32 	%f1690, %f308, %f1689;
	add.f32 	%f2136, %f2136, %f1690;
	bra.uni 	$L__BB3_133;
$L__BB3_132:
	sub.f32 	%f2136, %f2136, %f307;
$L__BB3_133:
	add.s32 	%r465, %r465, 1;
	setp.ne.s32 	%p263, %r465, %r89;
	@%p263 bra 	$L__BB3_74;
	add.s32 	%r464, %r464, 1;
	setp.ne.s32 	%p264, %r464, %r89;
	@%p264 bra 	$L__BB3_73;
	st.local.v4.f32 	[%rd3], {%f2128, %f2127, %f2126, %f2125};
	st.local.v4.f32 	[%rd3+16], {%f2124, %f2123, %f2127, %f2122};
	st.local.v4.f32 	[%rd3+32], {%f2121, %f2120, %f2119, %f2118};
	st.local.v4.f32 	[%rd3+48], {%f2126, %f2121, %f2117, %f2116};
	st.local.v4.f32 	[%rd3+64], {%f2115, %f2114, %f2125, %f2120};
	st.local.v4.f32 	[%rd3+96], {%f2124, %f2119, %f2115, %f2112};
	st.local.v4.f32 	[%rd3+80], {%f2116, %f2113, %f2112, %f2111};
	st.local.v4.f32 	[%rd3+112], {%f2110, %f2109, %f2123, %f2118};
	st.local.v4.f32 	[%rd3+128], {%f2114, %f2111, %f2109, %f2108};
$L__BB3_136:
	rcp.rn.f32 	%f348, %f2128;
	mov.b32 	%r466, 0;
$L__BB3_137:
	mov.u32 	%r84, %r466;
	add.s32 	%r466, %r84, 1;
	mul.lo.s32 	%r431, %r84, 6;
	setp.ne.s32 	%p265, %r84, 0;
	mul.wide.u32 	%rd193, %r431, 4;
	add.s64 	%rd10, %rd3, %rd193;
	@%p265 bra 	$L__BB3_160;
$L__BB3_138:
	setp.gt.u32 	%p270, %r84, 4;
	@%p270 bra 	$L__BB3_157;
	setp.ne.s32 	%p271, %r84, 0;
	@%p271 bra 	$L__BB3_141;
	ld.local.f32 	%f1774, [%rd3+4];
	mul.f32 	%f1775, %f348, %f1774;
	st.local.f32 	[%rd3+4], %f1775;
	ld.local.v2.f32 	{%f1776, %f1777}, [%rd3+8];
	mul.f32 	%f1778, %f348, %f1776;
	mul.f32 	%f1779, %f348, %f1777;
	st.local.v2.f32 	[%rd3+8], {%f1778, %f1779};
	ld.local.v2.f32 	{%f1780, %f1781}, [%rd3+16];
	mul.f32 	%f1782, %f348, %f1780;
	mul.f32 	%f1783, %f348, %f1781;
	st.local.v2.f32 	[%rd3+16], {%f1782, %f1783};
	bra.uni 	$L__BB3_157;
$L__BB3_141:
	mul.lo.s32 	%r432, %r84, 7;
	mul.wide.u32 	%rd194, %r432, 4;
	add.s64 	%rd11, %rd3, %rd194;
	and.b32  	%r433, %r84, 1;
	setp.eq.b32 	%p272, %r433, 1;
	mov.u32 	%r468, %r84;
	@%p272 bra 	$L__BB3_146;
	mul.wide.u32 	%rd195, %r84, 4;
	add.s64 	%rd12, %rd3, %rd195;
	ld.local.f32 	%f1727, [%rd12+4];
	ld.local.v2.f32 	{%f1728, %f1729}, [%rd10];
	fma.rn.f32 	%f1730, %f1727, %f1728, 0f00000000;
	ld.local.f32 	%f1731, [%rd12+28];
	fma.rn.f32 	%f2139, %f1731, %f1729, %f1730;
	setp.eq.s32 	%p273, %r84, 2;
	@%p273 bra 	$L__BB3_145;
	ld.local.f32 	%f1732, [%rd12+52];
	ld.local.v2.f32 	{%f1733, %f1734}, [%rd10+8];
	fma.rn.f32 	%f1735, %f1732, %f1733, %f2139;
	ld.local.f32 	%f1736, [%rd12+76];
	fma.rn.f32 	%f2139, %f1736, %f1734, %f1735;
	setp.eq.s32 	%p274, %r84, 4;
	@%p274 bra 	$L__BB3_145;
	ld.local.f32 	%f1737, [%rd12+100];
	ld.local.f32 	%f1738, [%rd10+16];
	fma.rn.f32 	%f2139, %f1737, %f1738, %f2139;
$L__BB3_145:
	ld.local.f32 	%f1739, [%rd11];
	rcp.rn.f32 	%f1740, %f1739;
	ld.local.f32 	%f1741, [%rd11+4];
	sub.f32 	%f1742, %f1741, %f2139;
	mul.f32 	%f1743, %f1740, %f1742;
	st.local.f32 	[%rd11+4], %f1743;
	mov.u32 	%r468, %r466;
$L__BB3_146:
	setp.eq.s32 	%p275, %r84, 4;
	@%p275 bra 	$L__BB3_157;
	ld.local.f32 	%f353, [%rd10];
	mul.lo.s32 	%r434, %r84, 24;
	cvt.u64.u32 	%rd196, %r434;
	add.s64 	%rd13, %rd196, 8;
	mul.wide.u32 	%rd197, %r468, 4;
	add.s64 	%rd220, %rd3, %rd197;
$L__BB3_148:
	mov.u64 	%rd15, %rd220;
	setp.eq.s32 	%p276, %r84, 1;
	ld.local.f32 	%f1744, [%rd15+4];
	fma.rn.f32 	%f2140, %f1744, %f353, 0f00000000;
	@%p276 bra 	$L__BB3_152;
	setp.eq.s32 	%p277, %r84, 2;
	ld.local.f32 	%f1745, [%rd15+28];
	ld.local.f32 	%f1746, [%rd10+4];
	fma.rn.f32 	%f2140, %f1745, %f1746, %f2140;
	@%p277 bra 	$L__BB3_152;
	setp.eq.s32 	%p278, %r84, 3;
	ld.local.f32 	%f1747, [%rd15+52];
	ld.local.f32 	%f1748, [%rd10+8];
	fma.rn.f32 	%f2140, %f1747, %f1748, %f2140;
	@%p278 bra 	$L__BB3_152;
	ld.local.f32 	%f1749, [%rd15+76];
	ld.local.f32 	%f1750, [%rd10+12];
	fma.rn.f32 	%f1751, %f1749, %f1750, %f2140;
	ld.local.f32 	%f1752, [%rd15+100];
	ld.local.f32 	%f1753, [%rd10+16];
	fma.rn.f32 	%f2140, %f1752, %f1753, %f1751;
$L__BB3_152:
	setp.eq.s32 	%p279, %r84, 1;
	ld.local.f32 	%f1754, [%rd11];
	rcp.rn.f32 	%f1755, %f1754;
	add.s64 	%rd16, %rd15, %rd13;
	ld.local.f32 	%f1756, [%rd16+-4];
	sub.f32 	%f1757, %f1756, %f2140;
	mul.f32 	%f1758, %f1755, %f1757;
	st.local.f32 	[%rd16+-4], %f1758;
	add.s32 	%r468, %r468, 2;
	add.s64 	%rd220, %rd15, 8;
	ld.local.f32 	%f1759, [%rd15+8];
	fma.rn.f32 	%f2141, %f1759, %f353, 0f00000000;
	@%p279 bra 	$L__BB3_156;
	setp.eq.s32 	%p280, %r84, 2;
	ld.local.f32 	%f1760, [%rd15+32];
	ld.local.f32 	%f1761, [%rd10+4];
	fma.rn.f32 	%f2141, %f1760, %f1761, %f2141;
	@%p280 bra 	$L__BB3_156;
	setp.eq.s32 	%p281, %r84, 3;
	ld.local.f32 	%f1762, [%rd15+56];
	ld.local.f32 	%f1763, [%rd10+8];
	fma.rn.f32 	%f2141, %f1762, %f1763, %f2141;
	@%p281 bra 	$L__BB3_156;
	ld.local.f32 	%f1764, [%rd15+80];
	ld.local.f32 	%f1765, [%rd10+12];
	fma.rn.f32 	%f1766, %f1764, %f1765, %f2141;
	ld.local.f32 	%f1767, [%rd15+104];
	ld.local.f32 	%f1768, [%rd10+16];
	fma.rn.f32 	%f2141, %f1767, %f1768, %f1766;
$L__BB3_156:
	ld.local.f32 	%f1769, [%rd11];
	rcp.rn.f32 	%f1770, %f1769;
	ld.local.f32 	%f1771, [%rd16];
	sub.f32 	%f1772, %f1771, %f2141;
	mul.f32 	%f1773, %f1770, %f1772;
	st.local.f32 	[%rd16], %f1773;
	setp.ne.s32 	%p282, %r468, 5;
	@%p282 bra 	$L__BB3_148;
$L__BB3_157:
	setp.ne.s32 	%p283, %r466, 6;
	@%p283 bra 	$L__BB3_137;
	ld.param.u32 	%r441, [kernel_MLEFit_sigmaxy_param_7];
	ld.param.u64 	%rd219, [kernel_MLEFit_sigmaxy_param_6];
	ld.param.u64 	%rd218, [kernel_MLEFit_sigmaxy_param_5];
	ld.param.u64 	%rd217, [kernel_MLEFit_sigmaxy_param_4];
	ld.local.v4.f32 	{%f1784, %f1785, %f1786, %f1787}, [%rd3+128];
	ld.local.f32 	%f1788, [%rd3+4];
	add.f32 	%f1789, %f1788, 0f00000000;
	mov.f32 	%f1790, 0f00000000;
	sub.f32 	%f1791, %f1790, %f1789;
	ld.local.v2.f32 	{%f1792, %f1793}, [%rd3+8];
	add.f32 	%f1794, %f1792, 0f00000000;
	ld.local.v4.f32 	{%f1795, %f1796, %f1797, %f1798}, [%rd3+32];
	fma.rn.f32 	%f1799, %f1795, %f1791, %f1794;
	sub.f32 	%f1800, %f1790, %f1799;
	add.f32 	%f1801, %f1793, 0f00000000;
	fma.rn.f32 	%f1802, %f1796, %f1791, %f1801;
	ld.local.v4.f32 	{%f1803, %f1804, %f1805, %f1806}, [%rd3+48];
	fma.rn.f32 	%f1807, %f1806, %f1800, %f1802;
	sub.f32 	%f1808, %f1790, %f1807;
	ld.local.v4.f32 	{%f1809, %f1810, %f1811, %f1812}, [%rd3+16];
	add.f32 	%f1813, %f1809, 0f00000000;
	fma.rn.f32 	%f1814, %f1797, %f1791, %f1813;
	ld.local.v4.f32 	{%f1815, %f1816, %f1817, %f1818}, [%rd3+64];
	fma.rn.f32 	%f1819, %f1815, %f1800, %f1814;
	ld.local.v4.f32 	{%f1820, %f1821, %f1822, %f1823}, [%rd3+80];
	fma.rn.f32 	%f1824, %f1822, %f1808, %f1819;
	sub.f32 	%f1825, %f1790, %f1824;
	add.f32 	%f1826, %f1810, 0f00000000;
	fma.rn.f32 	%f1827, %f1798, %f1791, %f1826;
	fma.rn.f32 	%f1828, %f1816, %f1800, %f1827;
	fma.rn.f32 	%f1829, %f1823, %f1808, %f1828;
	ld.local.v4.f32 	{%f1830, %f1831, %f1832, %f1833}, [%rd3+112];
	fma.rn.f32 	%f1834, %f1831, %f1825, %f1829;
	sub.f32 	%f1835, %f1790, %f1834;
	div.rn.f32 	%f1836, %f1835, %f1787;
	fma.rn.f32 	%f1837, %f1786, %f1836, 0f00000000;
	rcp.rn.f32 	%f1838, %f1830;
	sub.f32 	%f1839, %f1825, %f1837;
	mul.f32 	%f1840, %f1838, %f1839;
	ld.local.v4.f32 	{%f1841, %f1842, %f1843, %f1844}, [%rd3+96];
	fma.rn.f32 	%f1845, %f1844, %f1840, 0f00000000;
	fma.rn.f32 	%f1846, %f1785, %f1836, %f1845;
	rcp.rn.f32 	%f1847, %f1821;
	sub.f32 	%f1848, %f1808, %f1846;
	mul.f32 	%f1849, %f1847, %f1848;
	fma.rn.f32 	%f1850, %f1820, %f1849, 0f00000000;
	fma.rn.f32 	%f1851, %f1843, %f1840, %f1850;
	fma.rn.f32 	%f1852, %f1784, %f1836, %f1851;
	rcp.rn.f32 	%f1853, %f1805;
	sub.f32 	%f1854, %f1800, %f1852;
	mul.f32 	%f1855, %f1853, %f1854;
	fma.rn.f32 	%f1856, %f1804, %f1855, 0f00000000;
	fma.rn.f32 	%f1857, %f1818, %f1849, %f1856;
	fma.rn.f32 	%f1858, %f1842, %f1840, %f1857;
	fma.rn.f32 	%f1859, %f1833, %f1836, %f1858;
	rcp.rn.f32 	%f1860, %f1812;
	sub.f32 	%f1861, %f1791, %f1859;
	mul.f32 	%f1862, %f1860, %f1861;
	fma.rn.f32 	%f1863, %f1811, %f1862, 0f00000000;
	fma.rn.f32 	%f1864, %f1803, %f1855, %f1863;
	fma.rn.f32 	%f1865, %f1817, %f1849, %f1864;
	fma.rn.f32 	%f1866, %f1841, %f1840, %f1865;
	fma.rn.f32 	%f1867, %f1832, %f1836, %f1866;
	mov.f32 	%f1868, 0f3F800000;
	sub.f32 	%f1869, %f1868, %f1867;
	mul.f32 	%f1870, %f348, %f1869;
	fma.rn.f32 	%f1871, %f1788, 0f00000000, 0f00000000;
	sub.f32 	%f1872, %f1868, %f1871;
	fma.rn.f32 	%f1873, %f1792, 0f00000000, 0f00000000;
	fma.rn.f32 	%f1874, %f1795, %f1872, %f1873;
	sub.f32 	%f1875, %f1790, %f1874;
	fma.rn.f32 	%f1876, %f1793, 0f00000000, 0f00000000;
	fma.rn.f32 	%f1877, %f1796, %f1872, %f1876;
	fma.rn.f32 	%f1878, %f1806, %f1875, %f1877;
	sub.f32 	%f1879, %f1790, %f1878;
	fma.rn.f32 	%f1880, %f1809, 0f00000000, 0f00000000;
	fma.rn.f32 	%f1881, %f1797, %f1872, %f1880;
	fma.rn.f32 	%f1882, %f1815, %f1875, %f1881;
	fma.rn.f32 	%f1883, %f1822, %f1879, %f1882;
	sub.f32 	%f1884, %f1790, %f1883;
	fma.rn.f32 	%f1885, %f1810, 0f00000000, 0f00000000;
	fma.rn.f32 	%f1886, %f1798, %f1872, %f1885;
	fma.rn.f32 	%f1887, %f1816, %f1875, %f1886;
	fma.rn.f32 	%f1888, %f1823, %f1879, %f1887;
	fma.rn.f32 	%f1889, %f1831, %f1884, %f1888;
	sub.f32 	%f1890, %f1790, %f1889;
	div.rn.f32 	%f1891, %f1890, %f1787;
	fma.rn.f32 	%f1892, %f1786, %f1891, 0f00000000;
	sub.f32 	%f1893, %f1884, %f1892;
	mul.f32 	%f1894, %f1838, %f1893;
	fma.rn.f32 	%f1895, %f1844, %f1894, 0f00000000;
	fma.rn.f32 	%f1896, %f1785, %f1891, %f1895;
	sub.f32 	%f1897, %f1879, %f1896;
	mul.f32 	%f1898, %f1847, %f1897;
	fma.rn.f32 	%f1899, %f1820, %f1898, 0f00000000;
	fma.rn.f32 	%f1900, %f1843, %f1894, %f1899;
	fma.rn.f32 	%f1901, %f1784, %f1891, %f1900;
	sub.f32 	%f1902, %f1875, %f1901;
	mul.f32 	%f1903, %f1853, %f1902;
	fma.rn.f32 	%f1904, %f1804, %f1903, 0f00000000;
	fma.rn.f32 	%f1905, %f1818, %f1898, %f1904;
	fma.rn.f32 	%f1906, %f1842, %f1894, %f1905;
	fma.rn.f32 	%f1907, %f1833, %f1891, %f1906;
	sub.f32 	%f1908, %f1872, %f1907;
	mul.f32 	%f1909, %f1860, %f1908;
	sub.f32 	%f1910, %f1790, %f1871;
	fma.rn.f32 	%f1911, %f1795, %f1910, %f1873;
	sub.f32 	%f1912, %f1868, %f1911;
	fma.rn.f32 	%f1913, %f1796, %f1910, %f1876;
	fma.rn.f32 	%f1914, %f1806, %f1912, %f1913;
	sub.f32 	%f1915, %f1790, %f1914;
	fma.rn.f32 	%f1916, %f1797, %f1910, %f1880;
	fma.rn.f32 	%f1917, %f1815, %f1912, %f1916;
	fma.rn.f32 	%f1918, %f1822, %f1915, %f1917;
	sub.f32 	%f1919, %f1790, %f1918;
	fma.rn.f32 	%f1920, %f1798, %f1910, %f1885;
	fma.rn.f32 	%f1921, %f1816, %f1912, %f1920;
	fma.rn.f32 	%f1922, %f1823, %f1915, %f1921;
	fma.rn.f32 	%f1923, %f1831, %f1919, %f1922;
	sub.f32 	%f1924, %f1790, %f1923;
	div.rn.f32 	%f1925, %f1924, %f1787;
	fma.rn.f32 	%f1926, %f1786, %f1925, 0f00000000;
	sub.f32 	%f1927, %f1919, %f1926;
	mul.f32 	%f1928, %f1838, %f1927;
	fma.rn.f32 	%f1929, %f1844, %f1928, 0f00000000;
	fma.rn.f32 	%f1930, %f1785, %f1925, %f1929;
	sub.f32 	%f1931, %f1915, %f1930;
	mul.f32 	%f1932, %f1847, %f1931;
	fma.rn.f32 	%f1933, %f1820, %f1932, 0f00000000;
	fma.rn.f32 	%f1934, %f1843, %f1928, %f1933;
	fma.rn.f32 	%f1935, %f1784, %f1925, %f1934;
	sub.f32 	%f1936, %f1912, %f1935;
	mul.f32 	%f1937, %f1853, %f1936;
	sub.f32 	%f1938, %f1790, %f1911;
	fma.rn.f32 	%f1939, %f1806, %f1938, %f1913;
	sub.f32 	%f1940, %f1868, %f1939;
	fma.rn.f32 	%f1941, %f1815, %f1938, %f1916;
	fma.rn.f32 	%f1942, %f1822, %f1940, %f1941;
	sub.f32 	%f1943, %f1790, %f1942;
	fma.rn.f32 	%f1944, %f1816, %f1938, %f1920;
	fma.rn.f32 	%f1945, %f1823, %f1940, %f1944;
	fma.rn.f32 	%f1946, %f1831, %f1943, %f1945;
	sub.f32 	%f1947, %f1790, %f1946;
	div.rn.f32 	%f1948, %f1947, %f1787;
	fma.rn.f32 	%f1949, %f1786, %f1948, 0f00000000;
	sub.f32 	%f1950, %f1943, %f1949;
	mul.f32 	%f1951, %f1838, %f1950;
	fma.rn.f32 	%f1952, %f1844, %f1951, 0f00000000;
	fma.rn.f32 	%f1953, %f1785, %f1948, %f1952;
	sub.f32 	%f1954, %f1940, %f1953;
	mul.f32 	%f1955, %f1847, %f1954;
	sub.f32 	%f1956, %f1790, %f1939;
	fma.rn.f32 	%f1957, %f1822, %f1956, %f1941;
	sub.f32 	%f1958, %f1868, %f1957;
	fma.rn.f32 	%f1959, %f1823, %f1956, %f1944;
	fma.rn.f32 	%f1960, %f1831, %f1958, %f1959;
	sub.f32 	%f1961, %f1790, %f1960;
	div.rn.f32 	%f1962, %f1961, %f1787;
	fma.rn.f32 	%f1963, %f1786, %f1962, 0f00000000;
	sub.f32 	%f1964, %f1958, %f1963;
	mul.f32 	%f1965, %f1838, %f1964;
	sub.f32 	%f1966, %f1790, %f1957;
	fma.rn.f32 	%f1967, %f1831, %f1966, %f1959;
	sub.f32 	%f1968, %f1868, %f1967;
	div.rn.f32 	%f1969, %f1968, %f1787;
	mov.u32 	%r435, %ctaid.x;
	mov.u32 	%r436, %ntid.x;
	mov.u32 	%r437, %tid.x;
	mad.lo.s32 	%r438, %r435, %r436, %r437;
	cvta.to.global.u64 	%rd198, %rd217;
	mul.wide.s32 	%rd199, %r438, 4;
	add.s64 	%rd200, %rd198, %rd199;
	st.global.f32 	[%rd200], %f2035;
	mul.wide.s32 	%rd201, %r441, 4;
	add.s64 	%rd202, %rd200, %rd201;
	st.global.f32 	[%rd202], %f2034;
	add.s64 	%rd203, %rd202, %rd201;
	st.global.f32 	[%rd203], %f2033;
	add.s64 	%rd204, %rd203, %rd201;
	st.global.f32 	[%rd204], %f2032;
	add.s64 	%rd205, %rd204, %rd201;
	st.global.f32 	[%rd205], %f2031;
	add.s64 	%rd206, %rd205, %rd201;
	st.global.f32 	[%rd206], %f2030;
	cvta.to.global.u64 	%rd207, %rd218;
	add.s64 	%rd208, %rd207, %rd199;
	st.global.f32 	[%rd208], %f1870;
	add.s64 	%rd209, %rd208, %rd201;
	st.global.f32 	[%rd209], %f1909;
	add.s64 	%rd210, %rd209, %rd201;
	st.global.f32 	[%rd210], %f1937;
	add.s64 	%rd211, %rd210, %rd201;
	st.global.f32 	[%rd211], %f1955;
	add.s64 	%rd212, %rd211, %rd201;
	st.global.f32 	[%rd212], %f1965;
	add.s64 	%rd213, %rd212, %rd201;
	st.global.f32 	[%rd213], %f1969;
	cvta.to.global.u64 	%rd214, %rd219;
	mul.wide.u32 	%rd215, %r438, 4;
	add.s64 	%rd216, %rd214, %rd215;
	st.global.f32 	[%rd216], %f2136;
$L__BB3_159:
	ret;
$L__BB3_160:
	ld.local.f32 	%f1691, [%rd3+4];
	ld.local.v2.f32 	{%f354, %f1692}, [%rd10];
	fma.rn.f32 	%f1693, %f1691, %f354, 0f00000000;
	sub.f32 	%f355, %f1692, %f1693;
	st.local.f32 	[%rd10+4], %f355;
	setp.eq.s32 	%p266, %r466, 2;
	@%p266 bra 	$L__BB3_138;
	ld.local.f32 	%f1694, [%rd3+8];
	fma.rn.f32 	%f1695, %f1694, %f354, 0f00000000;
	ld.local.f32 	%f1696, [%rd3+32];
	fma.rn.f32 	%f1697, %f1696, %f355, %f1695;
	ld.local.f32 	%f1698, [%rd10+8];
	sub.f32 	%f356, %f1698, %f1697;
	st.local.f32 	[%rd10+8], %f356;
	setp.eq.s32 	%p267, %r466, 3;
	@%p267 bra 	$L__BB3_138;
	ld.local.f32 	%f1699, [%rd3+12];
	fma.rn.f32 	%f1700, %f1699, %f354, 0f00000000;
	ld.local.f32 	%f1701, [%rd3+36];
	fma.rn.f32 	%f1702, %f1701, %f355, %f1700;
	ld.local.f32 	%f1703, [%rd3+60];
	fma.rn.f32 	%f1704, %f1703, %f356, %f1702;
	ld.local.f32 	%f1705, [%rd10+12];
	sub.f32 	%f357, %f1705, %f1704;
	st.local.f32 	[%rd10+12], %f357;
	setp.eq.s32 	%p268, %r466, 4;
	@%p268 bra 	$L__BB3_138;
	ld.local.f32 	%f1706, [%rd3+16];
	fma.rn.f32 	%f1707, %f1706, %f354, 0f00000000;
	ld.local.f32 	%f1708, [%rd3+40];
	fma.rn.f32 	%f1709, %f1708, %f355, %f1707;
	ld.local.f32 	%f1710, [%rd3+64];
	fma.rn.f32 	%f1711, %f1710, %f356, %f1709;
	ld.local.f32 	%f1712, [%rd3+88];
	fma.rn.f32 	%f1713, %f1712, %f357, %f1711;
	ld.local.f32 	%f1714, [%rd10+16];
	sub.f32 	%f358, %f1714, %f1713;
	st.local.f32 	[%rd10+16], %f358;
	setp.eq.s32 	%p269, %r466, 5;
	@%p269 bra 	$L__BB3_138;
	ld.local.f32 	%f1715, [%rd3+20];
	fma.rn.f32 	%f1716, %f1715, %f354, 0f00000000;
	ld.local.f32 	%f1717, [%rd3+44];
	fma.rn.f32 	%f1718, %f1717, %f355, %f1716;
	ld.local.f32 	%f1719, [%rd3+68];
	fma.rn.f32 	%f1720, %f1719, %f356, %f1718;
	ld.local.f32 	%f1721, [%rd3+92];
	fma.rn.f32 	%f1722, %f1721, %f357, %f1720;
	ld.local.f32 	%f1723, [%rd3+116];
	fma.rn.f32 	%f1724, %f1723, %f358, %f1722;
	ld.local.f32 	%f1725, [%rd10+20];
	sub.f32 	%f1726, %f1725, %f1724;
	st.local.f32 	[%rd10+20], %f1726;
	bra.uni 	$L__BB3_138;

}
.func  (.param .b64 func_retval0) __internal_accurate_pow(
	.param .b64 __internal_accurate_pow_param_0
)
{
	.reg .pred 	%p<8>;
	.reg .b32 	%r<49>;
	.reg .b32 	%f<3>;
	.reg .b64 	%fd<109>;

	ld.param.f64 	%fd10, [__internal_accurate_pow_param_0];
	{
	.reg .b32 %temp; 
	mov.b64 	{%temp, %r46}, %fd10;
	}
	{
	.reg .b32 %temp; 
	mov.b64 	{%r45, %temp}, %fd10;
	}
	shr.u32 	%r47, %r46, 20;
	setp.gt.u32 	%p1, %r46, 1048575;
	@%p1 bra 	$L__BB4_2;
	mul.f64 	%fd11, %fd10, 0d4350000000000000;
	{
	.reg .b32 %temp; 
	mov.b64 	{%temp, %r46}, %fd11;
	}
	{
	.reg .b32 %temp; 
	mov.b64 	{%r45, %temp}, %fd11;
	}
	shr.u32 	%r16, %r46, 20;
	add.s32 	%r47, %r16, -54;
$L__BB4_2:
	add.s32 	%r48, %r47, -1023;
	and.b32  	%r17, %r46, -2146435073;
	or.b32  	%r18, %r17, 1072693248;
	mov.b64 	%fd107, {%r45, %r18};
	setp.lt.u32 	%p2, %r18, 1073127583;
	@%p2 bra 	$L__BB4_4;
	{
	.reg .b32 %temp; 
	mov.b64 	{%r19, %temp}, %fd107;
	}
	{
	.reg .b32 %temp; 
	mov.b64 	{%temp, %r20}, %fd107;
	}
	add.s32 	%r21, %r20, -1048576;
	mov.b64 	%fd107, {%r19, %r21};
	add.s32 	%r48, %r47, -1022;
$L__BB4_4:
	add.f64 	%fd12, %fd107, 0dBFF0000000000000;
	add.f64 	%fd13, %fd107, 0d3FF0000000000000;
	rcp.approx.ftz.f64 	%fd14, %fd13;
	neg.f64 	%fd15, %fd13;
	fma.rn.f64 	%fd16, %fd15, %fd14, 0d3FF0000000000000;
	fma.rn.f64 	%fd17, %fd16, %fd16, %fd16;
	fma.rn.f64 	%fd18, %fd17, %fd14, %fd14;
	mul.f64 	%fd19, %fd12, %fd18;
	fma.rn.f64 	%fd20, %fd12, %fd18, %fd19;
	mul.f64 	%fd21, %fd20, %fd20;
	fma.rn.f64 	%fd22, %fd21, 0d3EB0F5FF7D2CAFE2, 0d3ED0F5D241AD3B5A;
	fma.rn.f64 	%fd23, %fd22, %fd21, 0d3EF3B20A75488A3F;
	fma.rn.f64 	%fd24, %fd23, %fd21, 0d3F1745CDE4FAECD5;
	fma.rn.f64 	%fd25, %fd24, %fd21, 0d3F3C71C7258A578B;
	fma.rn.f64 	%fd26, %fd25, %fd21, 0d3F6249249242B910;
	fma.rn.f64 	%fd27, %fd26, %fd21, 0d3F89999999999DFB;
	sub.f64 	%fd28, %fd12, %fd20;
	add.f64 	%fd29, %fd28, %fd28;
	neg.f64 	%fd30, %fd20;
	fma.rn.f64 	%fd31, %fd30, %fd12, %fd29;
	mul.f64 	%fd32, %fd18, %fd31;
	fma.rn.f64 	%fd33, %fd21, %fd27, 0d3FB5555555555555;
	mov.f64 	%fd34, 0d3FB5555555555555;
	sub.f64 	%fd35, %fd34, %fd33;
	fma.rn.f64 	%fd36, %fd21, %fd27, %fd35;
	add.f64 	%fd37, %fd36, 0dBC46A4CB00B9E7B0;
	add.f64 	%fd38, %fd33, %fd37;
	sub.f64 	%fd39, %fd33, %fd38;
	add.f64 	%fd40, %fd37, %fd39;
	mul.rn.f64 	%fd41, %fd20, %fd20;
	neg.f64 	%fd42, %fd41;
	fma.rn.f64 	%fd43, %fd20, %fd20, %fd42;
	{
	.reg .b32 %temp; 
	mov.b64 	{%r22, %temp}, %fd32;
	}
	{
	.reg .b32 %temp; 
	mov.b64 	{%temp, %r23}, %fd32;
	}
	add.s32 	%r24, %r23, 1048576;
	mov.b64 	%fd44, {%r22, %r24};
	fma.rn.f64 	%fd45, %fd20, %fd44, %fd43;
	mul.rn.f64 	%fd46, %fd41, %fd20;
	neg.f64 	%fd47, %fd46;
	fma.rn.f64 	%fd48, %fd41, %fd20, %fd47;
	fma.rn.f64 	%fd49, %fd41, %fd32, %fd48;
	fma.rn.f64 	%fd50, %fd45, %fd20, %fd49;
	mul.rn.f64 	%fd51, %fd38, %fd46;
	neg.f64 	%fd52, %fd51;
	fma.rn.f64 	%fd53, %fd38, %fd46, %fd52;
	fma.rn.f64 	%fd54, %fd38, %fd50, %fd53;
	fma.rn.f64 	%fd55, %fd40, %fd46, %fd54;
	add.f64 	%fd56, %fd51, %fd55;
	sub.f64 	%fd57, %fd51, %fd56;
	add.f64 	%fd58, %fd55, %fd57;
	add.f64 	%fd59, %fd20, %fd56;
	sub.f64 	%fd60, %fd20, %fd59;
	add.f64 	%fd61, %fd56, %fd60;
	add.f64 	%fd62, %fd58, %fd61;
	add.f64 	%fd63, %fd32, %fd62;
	add.f64 	%fd64, %fd59, %fd63;
	sub.f64 	%fd65, %fd59, %fd64;
	add.f64 	%fd66, %fd63, %fd65;
	xor.b32  	%r25, %r48, -2147483648;
	mov.b32 	%r26, 1127219200;
	mov.b64 	%fd67, {%r25, %r26};
	mov.b32 	%r27, -2147483648;
	mov.b64 	%fd68, {%r27, %r26};
	sub.f64 	%fd69, %fd67, %fd68;
	fma.rn.f64 	%fd70, %fd69, 0d3FE62E42FEFA39EF, %fd64;
	fma.rn.f64 	%fd71, %fd69, 0dBFE62E42FEFA39EF, %fd70;
	sub.f64 	%fd72, %fd71, %fd64;
	sub.f64 	%fd73, %fd66, %fd72;
	fma.rn.f64 	%fd74, %fd69, 0d3C7ABC9E3B39803F, %fd73;
	add.f64 	%fd75, %fd70, %fd74;
	sub.f64 	%fd76, %fd70, %fd75;
	add.f64 	%fd77, %fd74, %fd76;
	mov.f64 	%fd78, 0d4000000000000000;
	{
	.reg .b32 %temp; 
	mov.b64 	{%temp, %r28}, %fd78;
	}
	{
	.reg .b32 %temp; 
	mov.b64 	{%r29, %temp}, %fd78;
	}
	shl.b32 	%r30, %r28, 1;
	setp.gt.u32 	%p3, %r30, -33554433;
	and.b32  	%r31, %r28, -15728641;
	selp.b32 	%r32, %r31, %r28, %p3;
	mov.b64 	%fd79, {%r29, %r32};
	mul.rn.f64 	%fd80, %fd75, %fd79;
	neg.f64 	%fd81, %fd80;
	fma.rn.f64 	%fd82, %fd75, %fd79, %fd81;
	fma.rn.f64 	%fd83, %fd77, %fd79, %fd82;
	add.f64 	%fd4, %fd80, %fd83;
	sub.f64 	%fd84, %fd80, %fd4;
	add.f64 	%fd5, %fd83, %fd84;
	fma.rn.f64 	%fd85, %fd4, 0d3FF71547652B82FE, 0d4338000000000000;
	{
	.reg .b32 %temp; 
	mov.b64 	{%r13, %temp}, %fd85;
	}
	mov.f64 	%fd86, 0dC338000000000000;
	add.rn.f64 	%fd87, %fd85, %fd86;
	fma.rn.f64 	%fd88, %fd87, 0dBFE62E42FEFA39EF, %fd4;
	fma.rn.f64 	%fd89, %fd87, 0dBC7ABC9E3B39803F, %fd88;
	fma.rn.f64 	%fd90, %fd89, 0d3E5ADE1569CE2BDF, 0d3E928AF3FCA213EA;
	fma.rn.f64 	%fd91, %fd90, %fd89, 0d3EC71DEE62401315;
	fma.rn.f64 	%fd92, %fd91, %fd89, 0d3EFA01997C89EB71;
	fma.rn.f64 	%fd93, %fd92, %fd89, 0d3F2A01A014761F65;
	fma.rn.f64 	%fd94, %fd93, %fd89, 0d3F56C16C1852B7AF;
	fma.rn.f64 	%fd95, %fd94, %fd89, 0d3F81111111122322;
	fma.rn.f64 	%fd96, %fd95, %fd89, 0d3FA55555555502A1;
	fma.rn.f64 	%fd97, %fd96, %fd89, 0d3FC5555555555511;
	fma.rn.f64 	%fd98, %fd97, %fd89, 0d3FE000000000000B;
	fma.rn.f64 	%fd99, %fd98, %fd89, 0d3FF0000000000000;
	fma.rn.f64 	%fd100, %fd99, %fd89, 0d3FF0000000000000;
	{
	.reg .b32 %temp; 
	mov.b64 	{%r14, %temp}, %fd100;
	}
	{
	.reg .b32 %temp; 
	mov.b64 	{%temp, %r15}, %fd100;
	}
	shl.b32 	%r33, %r13, 20;
	add.s32 	%r34, %r33, %r15;
	mov.b64 	%fd108, {%r14, %r34};
	{
	.reg .b32 %temp; 
	mov.b64 	{%temp, %r35}, %fd4;
	}
	mov.b32 	%f2, %r35;
	abs.f32 	%f1, %f2;
	setp.lt.f32 	%p4, %f1, 0f4086232B;
	@%p4 bra 	$L__BB4_7;
	setp.lt.f64 	%p5, %fd4, 0d0000000000000000;
	add.f64 	%fd101, %fd4, 0d7FF0000000000000;
	selp.f64 	%fd108, 0d0000000000000000, %fd101, %p5;
	setp.geu.f32 	%p6, %f1, 0f40874800;
	@%p6 bra 	$L__BB4_7;
	shr.u32 	%r36, %r13, 31;
	add.s32 	%r37, %r13, %r36;
	shr.s32 	%r38, %r37, 1;
	shl.b32 	%r39, %r38, 20;
	add.s32 	%r40, %r15, %r39;
	mov.b64 	%fd102, {%r14, %r40};
	sub.s32 	%r41, %r13, %r38;
	shl.b32 	%r42, %r41, 20;
	add.s32 	%r43, %r42, 1072693248;
	mov.b32 	%r44, 0;
	mov.b64 	%fd103, {%r44, %r43};
	mul.f64 	%fd108, %fd103, %fd102;
$L__BB4_7:
	abs.f64 	%fd104, %fd108;
	setp.eq.f64 	%p7, %fd104, 0d7FF0000000000000;
	fma.rn.f64 	%fd105, %fd108, %fd5, %fd108;
	selp.f64 	%fd106, %fd108, %fd105, %p7;
	st.param.f64 	[func_retval0], %fd106;
	ret;

}


// ===== COMPILED SASS (sm_100) =====

	.target	sm_100

	.elftype	@"ET_EXEC"


//--------------------- .note.nv.tkinfo           --------------------------
	.section	.note.nv.tkinfo,"",@"SHT_NOTE"
	.sectionflags	@"SHF_NOTE_NV_TKINFO"
	.tkinfo
        /*0018*/ 	.word	0x00000002
        /*0030*/ 	.string	""
        /*0030*/ 	.string	"ptxas"
        /*0030*/ 	.string	"Cuda compilation tools, release 13.0, V13.0.88"
        /*0030*/ 	.string	"Build cuda_13.0.r13.0/compiler.36424714_0"
        /*0030*/ 	.string	"-arch sm_100 -m 64 "



//--------------------- .note.nv.cuinfo           --------------------------
	.section	.note.nv.cuinfo,"",@"SHT_NOTE"
	.sectionflags	@"SHF_NOTE_NV_CUINFO"
        /*0018*/ 	.short	0x0002
        /*001a*/ 	.short	0x0064
        /*001c*/ 	.short	0x0082
	.zero		2


//--------------------- .nv.info                  --------------------------
	.section	.nv.info,"",@"SHT_CUDA_INFO"
	.align	4


	//----- nvinfo : EIATTR_REGCOUNT
	.align		4
        /*0000*/ 	.byte	0x04, 0x2f
        /*0002*/ 	.short	(.L_1 - .L_0)
	.align		4
.L_0:
        /*0004*/ 	.word	index@(kernel_MLEFit)
        /*0008*/ 	.word	0x00000038


	//----- nvinfo : EIATTR_FRAME_SIZE
	.align		4
.L_1:
        /*000c*/ 	.byte	0x04, 0x11
        /*000e*/ 	.short	(.L_3 - .L_2)
	.align		4
.L_2:
        /*0010*/ 	.word	index@($kernel_MLEFit$__internal_accurate_pow)
        /*0014*/ 	.word	0x00000000


	//----- nvinfo : EIATTR_FRAME_SIZE
	.align		4
.L_3:
        /*0018*/ 	.byte	0x04, 0x11
        /*001a*/ 	.short	(.L_5 - .L_4)
	.align		4
.L_4:
        /*001c*/ 	.word	index@($__internal_14_$__cuda_sm3x_div_rn_noftz_f32_slowpath)
        /*0020*/ 	.word	0x00000000


	//----- nvinfo : EIATTR_FRAME_SIZE
	.align		4
.L_5:
        /*0024*/ 	.byte	0x04, 0x11
        /*0026*/ 	.short	(.L_7 - .L_6)
	.align		4
.L_6:
        /*0028*/ 	.word	index@($__internal_13_$__cuda_sm20_sqrt_rn_f32_slowpath)
        /*002c*/ 	.word	0x00000000


	//----- nvinfo : EIATTR_FRAME_SIZE
	.align		4
.L_7:
        /*0030*/ 	.byte	0x04, 0x11
        /*0032*/ 	.short	(.L_9 - .L_8)
	.align		4
.L_8:
        /*0034*/ 	.word	index@($__internal_12_$__cuda_sm20_rcp_rn_f32_slowpath)
        /*0038*/ 	.word	0x00000000


	//----- nvinfo : EIATTR_FRAME_SIZE
	.align		4
.L_9:
        /*003c*/ 	.byte	0x04, 0x11
        /*003e*/ 	.short	(.L_11 - .L_10)
	.align		4
.L_10:
        /*0040*/ 	.word	index@($__internal_11_$__cuda_sm20_div_rn_f64_full)
        /*0044*/ 	.word	0x00000000


	//----- nvinfo : EIATTR_FRAME_SIZE
	.align		4
.L_11:
        /*0048*/ 	.byte	0x04, 0x11
        /*004a*/ 	.short	(.L_13 - .L_12)
	.align		4
.L_12:
        /*004c*/ 	.word	index@(kernel_MLEFit)
        /*0050*/ 	.word	0x00000000


	//----- nvinfo : EIATTR_REGCOUNT
	.align		4
.L_13:
        /*0054*/ 	.byte	0x04, 0x2f
        /*0056*/ 	.short	(.L_15 - .L_14)
	.align		4
.L_14:
        /*0058*/ 	.word	index@(kernel_MLEFit_sigma)
        /*005c*/ 	.word	0x00000040


	//----- nvinfo : EIATTR_FRAME_SIZE
	.align		4
.L_15:
        /*0060*/ 	.byte	0x04, 0x11
        /*0062*/ 	.short	(.L_17 - .L_16)
	.align		4
.L_16:
        /*0064*/ 	.word	index@($kernel_MLEFit_sigma$__internal_accurate_pow)
        /*0068*/ 	.word	0x00000068


	//----- nvinfo : EIATTR_FRAME_SIZE
	.align		4
.L_17:
        /*006c*/ 	.byte	0x04, 0x11
        /*006e*/ 	.short	(.L_19 - .L_18)
	.align		4
.L_18:
        /*0070*/ 	.word	index@($__internal_10_$__cuda_sm3x_div_rn_noftz_f32_slowpath)
        /*0074*/ 	.word	0x00000068


	//----- nvinfo : EIATTR_FRAME_SIZE
	.align		4
.L_19:
        /*0078*/ 	.byte	0x04, 0x11
        /*007a*/ 	.short	(.L_21 - .L_20)
	.align		4
.L_20:
        /*007c*/ 	.word	index@($__internal_9_$__cuda_sm20_sqrt_rn_f32_slowpath)
        /*0080*/ 	.word	0x00000068


	//----- nvinfo : EIATTR_FRAME_SIZE
	.align		4
.L_21:
        /*0084*/ 	.byte	0x04, 0x11
        /*0086*/ 	.short	(.L_23 - .L_22)
	.align		4
.L_22:
        /*0088*/ 	.word	index@($__internal_8_$__cuda_sm20_rcp_rn_f32_slowpath)
        /*008c*/ 	.word	0x00000068


	//----- nvinfo : EIATTR_FRAME_SIZE
	.align		4
.L_23:
        /*0090*/ 	.byte	0x04, 0x11
        /*0092*/ 	.short	(.L_25 - .L_24)
	.align		4
.L_24:
        /*0094*/ 	.word	index@(kernel_MLEFit_sigma)
        /*0098*/ 	.word	0x00000068


	//----- nvinfo : EIATTR_REGCOUNT
	.align		4
.L_25:
        /*009c*/ 	.byte	0x04, 0x2f
        /*009e*/ 	.short	(.L_27 - .L_26)
	.align		4
.L_26:
        /*00a0*/ 	.word	index@(kernel_MLEFit_z)
        /*00a4*/ 	.word	0x00000052


	//----- nvinfo : EIATTR_FRAME_SIZE
	.align		4
.L_27:
        /*00a8*/ 	.byte	0x04, 0x11
        /*00aa*/ 	.short	(.L_29 - .L_28)
	.align		4
.L_28:
        /*00ac*/ 	.word	index@($kernel_MLEFit_z$__internal_accurate_pow)
        /*00b0*/ 	.word	0x00200070


	//----- nvinfo : EIATTR_FRAME_SIZE
	.align		4
.L_29:
        /*00b4*/ 	.byte	0x04, 0x11
        /*00b6*/ 	.short	(.L_31 - .L_30)
	.align		4
.L_30:
        /*00b8*/ 	.word	index@($__internal_7_$__cuda_sm3x_div_rn_noftz_f32_slowpath)
        /*00bc*/ 	.word	0x00200070


	//----- nvinfo : EIATTR_FRAME_SIZE
	.align		4
.L_31:
        /*00c0*/ 	.byte	0x04, 0x11
        /*00c2*/ 	.short	(.L_33 - .L_32)
	.align		4
.L_32:
        /*00c4*/ 	.word	index@($__internal_6_$__cuda_sm20_sqrt_rn_f32_slowpath)
        /*00c8*/ 	.word	0x00200070


	//----- nvinfo : EIATTR_FRAME_SIZE
	.align		4
.L_33:
        /*00cc*/ 	.byte	0x04, 0x11
        /*00ce*/ 	.short	(.L_35 - .L_34)
	.align		4
.L_34:
        /*00d0*/ 	.word	index@($__internal_5_$__cuda_sm20_rcp_rn_f32_slowpath)
        /*00d4*/ 	.word	0x00200070


	//----- nvinfo : EIATTR_FRAME_SIZE
	.align		4
.L_35:
        /*00d8*/ 	.byte	0x04, 0x11
        /*00da*/ 	.short	(.L_37 - .L_36)
	.align		4
.L_36:
        /*00dc*/ 	.word	index@($__internal_4_$__cuda_sm20_div_rn_f64_full)
        /*00e0*/ 	.word	0x00200070


	//----- nvinfo : EIATTR_FRAME_SIZE
	.align		4
.L_37:
        /*00e4*/ 	.byte	0x04, 0x11
        /*00e6*/ 	.short	(.L_39 - .L_38)
	.align		4
.L_38:
        /*00e8*/ 	.word	index@(kernel_MLEFit_z)
        /*00ec*/ 	.word	0x00200070


	//----- nvinfo : EIATTR_REGCOUNT
	.align		4
.L_39:
        /*00f0*/ 	.byte	0x04, 0x2f
        /*00f2*/ 	.short	(.L_41 - .L_40)
	.align		4
.L_40:
        /*00f4*/ 	.word	index@(kernel_MLEFit_sigmaxy)
        /*00f8*/ 	.word	0x0000004e


	//----- nvinfo : EIATTR_FRAME_SIZE
	.align		4
.L_41:
        /*00fc*/ 	.byte	0x04, 0x11
        /*00fe*/ 	.short	(.L_43 - .L_42)
	.align		4
.L_42:
        /*0100*/ 	.word	index@($kernel_MLEFit_sigmaxy$__internal_accurate_pow)
        /*0104*/ 	.word	0x00200090


	//----- nvinfo : EIATTR_FRAME_SIZE
	.align		4
.L_43:
        /*0108*/ 	.byte	0x04, 0x11
        /*010a*/ 	.short	(.L_45 - .L_44)
	.align		4
.L_44:
        /*010c*/ 	.word	index@($__internal_3_$__cuda_sm3x_div_rn_noftz_f32_slowpath)
        /*0110*/ 	.word	0x00200090


	//----- nvinfo : EIATTR_FRAME_SIZE
	.align		4
.L_45:
        /*0114*/ 	.byte	0x04, 0x11
        /*0116*/ 	.short	(.L_47 - .L_46)
	.align		4
.L_46:
        /*0118*/ 	.word	index@($__internal_2_$__cuda_sm20_sqrt_rn_f32_slowpath)
        /*011c*/ 	.word	0x00200090


	//----- nvinfo : EIATTR_FRAME_SIZE
	.align		4
.L_47:
        /*0120*/ 	.byte	0x04, 0x11
        /*0122*/ 	.short	(.L_49 - .L_48)
	.align		4
.L_48:
        /*0124*/ 	.word	index@($__internal_1_$__cuda_sm20_rcp_rn_f32_slowpath)
        /*0128*/ 	.word	0x00200090


	//----- nvinfo : EIATTR_FRAME_SIZE
	.align		4
.L_49:
        /*012c*/ 	.byte	0x04, 0x11
        /*012e*/ 	.short	(.L_51 - .L_50)
	.align		4
.L_50:
        /*0130*/ 	.word	index@($__internal_0_$__cuda_sm20_div_rn_f64_full)
        /*0134*/ 	.word	0x00200090


	//----- nvinfo : EIATTR_FRAME_SIZE
	.align		4
.L_51:
        /*0138*/ 	.byte	0x04, 0x11
        /*013a*/ 	.short	(.L_53 - .L_52)
	.align		4
.L_52:
        /*013c*/ 	.word	index@(kernel_MLEFit_sigmaxy)
        /*0140*/ 	.word	0x00200090


	//----- nvinfo : EIATTR_MIN_STACK_SIZE
	.align		4
.L_53:
        /*0144*/ 	.byte	0x04, 0x12
        /*0146*/ 	.short	(.L_55 - .L_54)
	.align		4
.L_54:
        /*0148*/ 	.word	index@(kernel_MLEFit_sigmaxy)
        /*014c*/ 	.word	0x00200090


	//----- nvinfo : EIATTR_MIN_STACK_SIZE
	.align		4
.L_55:
        /*0150*/ 	.byte	0x04, 0x12
        /*0152*/ 	.short	(.L_57 - .L_56)
	.align		4
.L_56:
        /*0154*/ 	.word	index@(kernel_MLEFit_z)
        /*0158*/ 	.word	0x00200070


	//----- nvinfo : EIATTR_MIN_STACK_SIZE
	.align		4
.L_57:
        /*015c*/ 	.byte	0x04, 0x12
        /*015e*/ 	.short	(.L_59 - .L_58)
	.align		4
.L_58:
        /*0160*/ 	.word	index@(kernel_MLEFit_sigma)
        /*0164*/ 	.word	0x00000068


	//----- nvinfo : EIATTR_MIN_STACK_SIZE
	.align		4
.L_59:
        /*0168*/ 	.byte	0x04, 0x12
        /*016a*/ 	.short	(.L_61 - .L_60)
	.align		4
.L_60:
        /*016c*/ 	.word	index@(kernel_MLEFit)
        /*0170*/ 	.word	0x00000000
.L_61:


//--------------------- .nv.compat                --------------------------
	.section	.nv.compat,"",@"SHT_CUDA_COMPAT_INFO"
	.align	4
        /*0000*/ 	.byte	0x02, 0x09, 0x00, 0x00, 0x02, 0x02, 0x01, 0x00, 0x02, 0x05, 0x05, 0x00, 0x03, 0x07, 0x01, 0x01
        /*0010*/ 	.byte	0x02, 0x03, 0x00, 0x00, 0x02, 0x06, 0x01, 0x00, 0x04, 0x0b, 0x08, 0x00, 0x01, 0x00, 0x00, 0x00
        /*0020*/ 	.byte	0x00, 0x00, 0x00, 0x00


//--------------------- .nv.info.kernel_MLEFit_sigmaxy --------------------------
	.section	.nv.info.kernel_MLEFit_sigmaxy,"",@"SHT_CUDA_INFO"
	.sectionflags	@""
	.align	4


	//----- nvinfo : EIATTR_CUDA_API_VERSION
	.align		4
        /*0000*/ 	.byte	0x04, 0x37
        /*0002*/ 	.short	(.L_63 - .L_62)
.L_62:
        /*0004*/ 	.word	0x00000082


	//----- nvinfo : EIATTR_KPARAM_INFO
	.align		4
.L_63:
        /*0008*/ 	.byte	0x04, 0x17
        /*000a*/ 	.short	(.L_65 - .L_64)
.L_64:
        /*000c*/ 	.word	0x00000000
        /*0010*/ 	.short	0x0007
        /*0012*/ 	.short	0x0030
        /*0014*/ 	.byte	0x00, 0xf0, 0x11, 0x00


	//----- nvinfo : EIATTR_KPARAM_INFO
	.align		4
.L_65:
        /*0018*/ 	.byte	0x04, 0x17
        /*001a*/ 	.short	(.L_67 - .L_66)
.L_66:
        /*001c*/ 	.word	0x00000000
        /*0020*/ 	.short	0x0006
        /*0022*/ 	.short	0x0028
        /*0024*/ 	.byte	0x00, 0xf5, 0x21, 0x00


	//----- nvinfo : EIATTR_KPARAM_INFO
	.align		4
.L_67:
        /*0028*/ 	.byte	0x04, 0x17
        /*002a*/ 	.short	(.L_69 - .L_68)
.L_68:
        /*002c*/ 	.word	0x00000000
        /*0030*/ 	.short	0x0005
        /*0032*/ 	.short	0x0020
        /*0034*/ 	.byte	0x00, 0xf5, 0x21, 0x00


	//----- nvinfo : EIATTR_KPARAM_INFO
	.align		4
.L_69:
        /*0038*/ 	.byte	0x04, 0x17
        /*003a*/ 	.short	(.L_71 - .L_70)
.L_70:
        /*003c*/ 	.word	0x00000000
        /*0040*/ 	.short	0x0004
        /*0042*/ 	.short	0x0018
        /*0044*/ 	.byte	0x00, 0xf5, 0x21, 0x00


	//----- nvinfo : EIATTR_KPARAM_INFO
	.align		4
.L_71:
        /*0048*/ 	.byte	0x04, 0x17
        /*004a*/ 	.short	(.L_73 - .L_72)
.L_72:
        /*004c*/ 	.word	0x00000000
        /*0050*/ 	.short	0x0003
        /*0052*/ 	.short	0x0010
        /*0054*/ 	.byte	0x00, 0xf0, 0x11, 0x00


	//----- nvinfo : EIATTR_KPARAM_INFO
	.align		4
.L_73:
        /*0058*/ 	.byte	0x04, 0x17
        /*005a*/ 	.short	(.L_75 - .L_74)
.L_74:
        /*005c*/ 	.word	0x00000000
        /*0060*/ 	.short	0x0002
        /*0062*/ 	.short	0x000c
        /*0064*/ 	.byte	0x00, 0xf0, 0x11, 0x00


	//----- nvinfo : EIATTR_KPARAM_INFO
	.align		4
.L_75:
        /*0068*/ 	.byte	0x04, 0x17
        /*006a*/ 	.short	(.L_77 - .L_76)
.L_76:
        /*006c*/ 	.word	0x00000000
        /*0070*/ 	.short	0x0001
        /*0072*/ 	.short	0x0008
        /*0074*/ 	.byte	0x00, 0xf0, 0x11, 0x00


	//----- nvinfo : EIATTR_KPARAM_INFO
	.align		4
.L_77:
        /*0078*/ 	.byte	0x04, 0x17
        /*007a*/ 	.short	(.L_79 - .L_78)
.L_78:
        /*007c*/ 	.word	0x00000000
        /*0080*/ 	.short	0x0000
        /*0082*/ 	.short	0x0000
        /*0084*/ 	.byte	0x00, 0xf5, 0x21, 0x00


	//----- nvinfo : EIATTR_SPARSE_MMA_MASK
	.align		4
.L_79:
        /*0088*/ 	.byte	0x03, 0x50
        /*008a*/ 	.short	0x0000


	//----- nvinfo : EIATTR_MAXREG_COUNT
	.align		4
        /*008c*/ 	.byte	0x03, 0x1b
        /*008e*/ 	.short	0x00ff


	//----- nvinfo : EIATTR_MERCURY_ISA_VERSION
	.align		4
        /*0090*/ 	.byte	0x03, 0x5f
        /*0092*/ 	.short	0x0101


	//----- nvinfo : EIATTR_VRC_CTA_INIT_COUNT
	.align		4
        /*0094*/ 	.byte	0x02, 0x4a
	.zero		1
	.zero		1


	//----- nvinfo : EIATTR_EXIT_INSTR_OFFSETS
	.align		4
        /*0098*/ 	.byte	0x04, 0x1c
        /*009a*/ 	.short	(.L_81 - .L_80)


	//   ....[0]....
.L_80:
        /*009c*/ 	.word	0x000000a0


	//   ....[1]....
        /*00a0*/ 	.word	0x0000ff10


	//----- nvinfo : EIATTR_CRS_STACK_SIZE
	.align		4
.L_81:
        /*00a4*/ 	.byte	0x04, 0x1e
        /*00a6*/ 	.short	(.L_83 - .L_82)
.L_82:
        /*00a8*/ 	.word	0x00000000


	//----- nvinfo : EIATTR_CBANK_PARAM_SIZE
	.align		4
.L_83:
        /*00ac*/ 	.byte	0x03, 0x19
        /*00ae*/ 	.short	0x0034


	//----- nvinfo : EIATTR_PARAM_CBANK
	.align		4
        /*00b0*/ 	.byte	0x04, 0x0a
        /*00b2*/ 	.short	(.L_85 - .L_84)
	.align		4
.L_84:
        /*00b4*/ 	.word	index@(.nv.constant0.kernel_MLEFit_sigmaxy)
        /*00b8*/ 	.short	0x0380
        /*00ba*/ 	.short	0x0034


	//----- nvinfo : EIATTR_SW_WAR
	.align		4
.L_85:
        /*00bc*/ 	.byte	0x04, 0x36
        /*00be*/ 	.short	(.L_87 - .L_86)
.L_86:
        /*00c0*/ 	.word	0x00000008
.L_87:


//--------------------- .nv.info.kernel_MLEFit_z  --------------------------
	.section	.nv.info.kernel_MLEFit_z,"",@"SHT_CUDA_INFO"
	.sectionflags	@""
	.align	4


	//----- nvinfo : EIATTR_CUDA_API_VERSION
	.align		4
        /*0000*/ 	.byte	0x04, 0x37
        /*0002*/ 	.short	(.L_89 - .L_88)
.L_88:
        /*0004*/ 	.word	0x00000082


	//----- nvinfo : EIATTR_KPARAM_INFO
	.align		4
.L_89:
        /*0008*/ 	.byte	0x04, 0x17
        /*000a*/ 	.short	(.L_91 - .L_90)
.L_90:
        /*000c*/ 	.word	0x00000000
        /*0010*/ 	.short	0x000e
        /*0012*/ 	.short	0x0048
        /*0014*/ 	.byte	0x00, 0xf0, 0x11, 0x00


	//----- nvinfo : EIATTR_KPARAM_INFO
	.align		4
.L_91:
        /*0018*/ 	.byte	0x04, 0x17
        /*001a*/ 	.short	(.L_93 - .L_92)
.L_92:
        /*001c*/ 	.word	0x00000000
        /*0020*/ 	.short	0x000d
        /*0022*/ 	.short	0x0040
        /*0024*/ 	.byte	0x00, 0xf5, 0x21, 0x00


	//----- nvinfo : EIATTR_KPARAM_INFO
	.align		4
.L_93:
        /*0028*/ 	.byte	0x04, 0x17
        /*002a*/ 	.short	(.L_95 - .L_94)
.L_94:
        /*002c*/ 	.word	0x00000000
        /*0030*/ 	.short	0x000c
        /*0032*/ 	.short	0x0038
        /*0034*/ 	.byte	0x00, 0xf5, 0x21, 0x00


	//----- nvinfo : EIATTR_KPARAM_INFO
	.align		4
.L_95:
        /*0038*/ 	.byte	0x04, 0x17
        /*003a*/ 	.short	(.L_97 - .L_96)
.L_96:
        /*003c*/ 	.word	0x00000000
        /*0040*/ 	.short	0x000b
        /*0042*/ 	.short	0x0030
        /*0044*/ 	.byte	0x00, 0xf5, 0x21, 0x00


	//----- nvinfo : EIATTR_KPARAM_INFO
	.align		4
.L_97:
        /*0048*/ 	.byte	0x04, 0x17
        /*004a*/ 	.short	(.L_99 - .L_98)
.L_98:
        /*004c*/ 	.word	0x00000000
        /*0050*/ 	.short	0x000a
        /*0052*/ 	.short	0x002c
        /*0054*/ 	.byte	0x00, 0xf0, 0x11, 0x00


	//----- nvinfo : EIATTR_KPARAM_INFO
	.align		4
.L_99:
        /*0058*/ 	.byte	0x04, 0x17
        /*005a*/ 	.short	(.L_101 - .L_100)
.L_100:
        /*005c*/ 	.word	0x00000000
        /*0060*/ 	.short	0x0009
        /*0062*/ 	.short	0x0028
        /*0064*/ 	.byte	0x00, 0xf0, 0x11, 0x00


	//----- nvinfo : EIATTR_KPARAM_INFO
	.align		4
.L_101:
        /*0068*/ 	.byte	0x04, 0x17
        /*006a*/ 	.short	(.L_103 - .L_102)
.L_102:
        /*006c*/ 	.word	0x00000000
        /*0070*/ 	.short	0x0008
        /*0072*/ 	.short	0x0024
        /*0074*/ 	.byte	0x00, 0xf0, 0x11, 0x00


	//----- nvinfo : EIATTR_KPARAM_INFO
	.align		4
.L_103:
        /*0078*/ 	.byte	0x04, 0x17
        /*007a*/ 	.short	(.L_105 - .L_104)
.L_104:
        /*007c*/ 	.word	0x00000000
        /*0080*/ 	.short	0x0007
        /*0082*/ 	.short	0x0020
        /*0084*/ 	.byte	0x00, 0xf0, 0x11, 0x00


	//----- nvinfo : EIATTR_KPARAM_INFO
	.align		4
.L_105:
        /*0088*/ 	.byte	0x04, 0x17
        /*008a*/ 	.short	(.L_107 - .L_106)
.L_106:
        /*008c*/ 	.word	0x00000000
        /*0090*/ 	.short	0x0006
        /*0092*/ 	.short	0x001c
        /*0094*/ 	.byte	0x00, 0xf0, 0x11, 0x00


	//----- nvinfo : EIATTR_KPARAM_INFO
	.align		4
.L_107:
        /*0098*/ 	.byte	0x04, 0x17
        /*009a*/ 	.short	(.L_109 - .L_108)
.L_108:
        /*009c*/ 	.word	0x00000000
        /*00a0*/ 	.short	0x0005
        /*00a2*/ 	.short	0x0018
        /*00a4*/ 	.byte	0x00, 0xf0, 0x11, 0x00


	//----- nvinfo : EIATTR_KPARAM_INFO
	.align		4
.L_109:
        /*00a8*/ 	.byte	0x04, 0x17
        /*00aa*/ 	.short	(.L_111 - .L_110)
.L_110:
        /*00ac*/ 	.word	0x00000000
        /*00b0*/ 	.short	0x0004
        /*00b2*/ 	.short	0x0014
        /*00b4*/ 	.byte	0x00, 0xf0, 0x11, 0x00


	//----- nvinfo : EIATTR_KPARAM_INFO
	.align		4
.L_111:
        /*00b8*/ 	.byte	0x04, 0x17
        /*00ba*/ 	.short	(.L_113 - .L_112)
.L_112:
        /*00bc*/ 	.word	0x00000000
        /*00c0*/ 	.short	0x0003
        /*00c2*/ 	.short	0x0010
        /*00c4*/ 	.byte	0x00, 0xf0, 0x11, 0x00


	//----- nvinfo : EIATTR_KPARAM_INFO
	.align		4
.L_113:
        /*00c8*/ 	.byte	0x04, 0x17
        /*00ca*/ 	.short	(.L_115 - .L_114)
.L_114:
        /*00cc*/ 	.word	0x00000000
        /*00d0*/ 	.short	0x0002
        /*00d2*/ 	.short	0x000c
        /*00d4*/ 	.byte	0x00, 0xf0, 0x11, 0x00


	//----- nvinfo : EIATTR_KPARAM_INFO
	.align		4
.L_115:
        /*00d8*/ 	.byte	0x04, 0x17
        /*00da*/ 	.short	(.L_117 - .L_116)
.L_116:
        /*00dc*/ 	.word	0x00000000
        /*00e0*/ 	.short	0x0001
        /*00e2*/ 	.short	0x0008
        /*00e4*/ 	.byte	0x00, 0xf0, 0x11, 0x00


	//----- nvinfo : EIATTR_KPARAM_INFO
	.align		4
.L_117:
        /*00e8*/ 	.byte	0x04, 0x17
        /*00ea*/ 	.short	(.L_119 - .L_118)
.L_118:
        /*00ec*/ 	.word	0x00000000
        /*00f0*/ 	.short	0x0000
        /*00f2*/ 	.short	0x0000
        /*00f4*/ 	.byte	0x00, 0xf5, 0x21, 0x00


	//----- nvinfo : EIATTR_SPARSE_MMA_MASK
	.align		4
.L_119:
        /*00f8*/ 	.byte	0x03, 0x50
        /*00fa*/ 	.short	0x0000


	//----- nvinfo : EIATTR_MAXREG_COUNT
	.align		4
        /*00fc*/ 	.byte	0x03, 0x1b
        /*00fe*/ 	.short	0x00ff


	//----- nvinfo : EIATTR_MERCURY_ISA_VERSION
	.align		4
        /*0100*/ 	.byte	0x03, 0x5f
        /*0102*/ 	.short	0x0101


	//----- nvinfo : EIATTR_VRC_CTA_INIT_COUNT
	.align		4
        /*0104*/ 	.byte	0x02, 0x4a
	.zero		1
	.zero		1


	//----- nvinfo : EIATTR_EXIT_INSTR_OFFSETS
	.align		4
        /*0108*/ 	.byte	0x04, 0x1c
        /*010a*/ 	.short	(.L_121 - .L_120)


	//   ....[0]....
.L_120:
        /*010c*/ 	.word	0x00000090


	//   ....[1]....
        /*0110*/ 	.word	0x00015ef0


	//----- nvinfo : EIATTR_CRS_STACK_SIZE
	.align		4
.L_121:
        /*0114*/ 	.byte	0x04, 0x1e
        /*0116*/ 	.short	(.L_123 - .L_122)
.L_122:
        /*0118*/ 	.word	0x00000000


	//----- nvinfo : EIATTR_CBANK_PARAM_SIZE
	.align		4
.L_123:
        /*011c*/ 	.byte	0x03, 0x19
        /*011e*/ 	.short	0x004c


	//----- nvinfo : EIATTR_PARAM_CBANK
	.align		4
        /*0120*/ 	.byte	0x04, 0x0a
        /*0122*/ 	.short	(.L_125 - .L_124)
	.align		4
.L_124:
        /*0124*/ 	.word	index@(.nv.constant0.kernel_MLEFit_z)
        /*0128*/ 	.short	0x0380
        /*012a*/ 	.short	0x004c


	//----- nvinfo : EIATTR_SW_WAR
	.align		4
.L_125:
        /*012c*/ 	.byte	0x04, 0x36
        /*012e*/ 	.short	(.L_127 - .L_126)
.L_126:
        /*0130*/ 	.word	0x00000008
.L_127:


//--------------------- .nv.info.kernel_MLEFit_sigma --------------------------
	.section	.nv.info.kernel_MLEFit_sigma,"",@"SHT_CUDA_INFO"
	.sectionflags	@""
	.align	4


	//----- nvinfo : EIATTR_CUDA_API_VERSION
	.align		4
        /*0000*/ 	.byte	0x04, 0x37
        /*0002*/ 	.short	(.L_129 - .L_128)
.L_128:
        /*0004*/ 	.word	0x00000082


	//----- nvinfo : EIATTR_KPARAM_INFO
	.align		4
.L_129:
        /*0008*/ 	.byte	0x04, 0x17
        /*000a*/ 	.short	(.L_131 - .L_130)
.L_130:
        /*000c*/ 	.word	0x00000000
        /*0010*/ 	.short	0x0007
        /*0012*/ 	.short	0x0030
        /*0014*/ 	.byte	0x00, 0xf0, 0x11, 0x00


	//----- nvinfo : EIATTR_KPARAM_INFO
	.align		4
.L_131:
        /*0018*/ 	.byte	0x04, 0x17
        /*001a*/ 	.short	(.L_133 - .L_132)
.L_132:
        /*001c*/ 	.word	0x00000000
        /*0020*/ 	.short	0x0006
        /*0022*/ 	.short	0x0028
        /*0024*/ 	.byte	0x00, 0xf5, 0x21, 0x00


	//----- nvinfo : EIATTR_KPARAM_INFO
	.align		4
.L_133:
        /*0028*/ 	.byte	0x04, 0x17
        /*002a*/ 	.short	(.L_135 - .L_134)
.L_134:
        /*002c*/ 	.word	0x00000000
        /*0030*/ 	.short	0x0005
        /*0032*/ 	.short	0x0020
        /*0034*/ 	.byte	0x00, 0xf5, 0x21, 0x00


	//----- nvinfo : EIATTR_KPARAM_INFO
	.align		4
.L_135:
        /*0038*/ 	.byte	0x04, 0x17
        /*003a*/ 	.short	(.L_137 - .L_136)
.L_136:
        /*003c*/ 	.word	0x00000000
        /*0040*/ 	.short	0x0004
        /*0042*/ 	.short	0x0018
        /*0044*/ 	.byte	0x00, 0xf5, 0x21, 0x00


	//----- nvinfo : EIATTR_KPARAM_INFO
	.align		4
.L_137:
        /*0048*/ 	.byte	0x04, 0x17
        /*004a*/ 	.short	(.L_139 - .L_138)
.L_138:
        /*004c*/ 	.word	0x00000000
        /*0050*/ 	.short	0x0003
        /*0052*/ 	.short	0x0010
        /*0054*/ 	.byte	0x00, 0xf0, 0x11, 0x00


	//----- nvinfo : EIATTR_KPARAM_INFO
	.align		4
.L_139:
        /*0058*/ 	.byte	0x04, 0x17
        /*005a*/ 	.short	(.L_141 - .L_140)
.L_140:
        /*005c*/ 	.word	0x00000000
        /*0060*/ 	.short	0x0002
        /*0062*/ 	.short	0x000c
        /*0064*/ 	.byte	0x00, 0xf0, 0x11, 0x00


	//----- nvinfo : EIATTR_KPARAM_INFO
	.align		4
.L_141:
        /*0068*/ 	.byte	0x04, 0x17
        /*006a*/ 	.short	(.L_143 - .L_142)
.L_142:
        /*006c*/ 	.word	0x00000000
        /*0070*/ 	.short	0x0001
        /*0072*/ 	.short	0x0008
        /*0074*/ 	.byte	0x00, 0xf0, 0x11, 0x00


	//----- nvinfo : EIATTR_KPARAM_INFO
	.align		4
.L_143:
        /*0078*/ 	.byte	0x04, 0x17
        /*007a*/ 	.short	(.L_145 - .L_144)
.L_144:
        /*007c*/ 	.word	0x00000000
        /*0080*/ 	.short	0x0000
        /*0082*/ 	.short	0x0000
        /*0084*/ 	.byte	0x00, 0xf5, 0x21, 0x00


	//----- nvinfo : EIATTR_SPARSE_MMA_MASK
	.align		4
.L_145:
        /*0088*/ 	.byte	0x03, 0x50
        /*008a*/ 	.short	0x0000


	//----- nvinfo : EIATTR_MAXREG_COUNT
	.align		4
        /*008c*/ 	.byte	0x03, 0x1b
        /*008e*/ 	.short	0x00ff


	//----- nvinfo : EIATTR_MERCURY_ISA_VERSION
	.align		4
        /*0090*/ 	.byte	0x03, 0x5f
        /*0092*/ 	.short	0x0101


	//----- nvinfo : EIATTR_VRC_CTA_INIT_COUNT
	.align		4
        /*0094*/ 	.byte	0x02, 0x4a
	.zero		1
	.zero		1


	//----- nvinfo : EIATTR_EXIT_INSTR_OFFSETS
	.align		4
        /*0098*/ 	.byte	0x04, 0x1c
        /*009a*/ 	.short	(.L_147 - .L_146)


	//   ....[0]....
.L_146:
        /*009c*/ 	.word	0x00000080


	//   ....[1]....
        /*00a0*/ 	.word	0x0000e0f0


	//----- nvinfo : EIATTR_CRS_STACK_SIZE
	.align		4
.L_147:
        /*00a4*/ 	.byte	0x04, 0x1e
        /*00a6*/ 	.short	(.L_149 - .L_148)
.L_148:
        /*00a8*/ 	.word	0x00000000


	//----- nvinfo : EIATTR_CBANK_PARAM_SIZE
	.align		4
.L_149:
        /*00ac*/ 	.byte	0x03, 0x19
        /*00ae*/ 	.short	0x0034


	//----- nvinfo : EIATTR_PARAM_CBANK
	.align		4
        /*00b0*/ 	.byte	0x04, 0x0a
        /*00b2*/ 	.short	(.L_151 - .L_150)
	.align		4
.L_150:
        /*00b4*/ 	.word	index@(.nv.constant0.kernel_MLEFit_sigma)
        /*00b8*/ 	.short	0x0380
        /*00ba*/ 	.short	0x0034


	//----- nvinfo : EIATTR_SW_WAR
	.align		4
.L_151:
        /*00bc*/ 	.byte	0x04, 0x36
        /*00be*/ 	.short	(.L_153 - .L_152)
.L_152:
        /*00c0*/ 	.word	0x00000008
.L_153:


//--------------------- .nv.info.kernel_MLEFit    --------------------------
	.section	.nv.info.kernel_MLEFit,"",@"SHT_CUDA_INFO"
	.sectionflags	@""
	.align	4


	//----- nvinfo : EIATTR_CUDA_API_VERSION
	.align		4
        /*0000*/ 	.byte	0x04, 0x37
        /*0002*/ 	.short	(.L_155 - .L_154)
.L_154:
        /*0004*/ 	.word	0x00000082


	//----- nvinfo : EIATTR_KPARAM_INFO
	.align		4
.L_155:
        /*0008*/ 	.byte	0x04, 0x17
        /*000a*/ 	.short	(.L_157 - .L_156)
.L_156:
        /*000c*/ 	.word	0x00000000
        /*0010*/ 	.short	0x0007
        /*0012*/ 	.short	0x0030
        /*0014*/ 	.byte	0x00, 0xf0, 0x11, 0x00


	//----- nvinfo : EIATTR_KPARAM_INFO
	.align		4
.L_157:
        /*0018*/ 	.byte	0x04, 0x17
        /*001a*/ 	.short	(.L_159 - .L_158)
.L_158:
        /*001c*/ 	.word	0x00000000
        /*0020*/ 	.short	0x0006
        /*0022*/ 	.short	0x0028
        /*0024*/ 	.byte	0x00, 0xf5, 0x21, 0x00


	//----- nvinfo : EIATTR_KPARAM_INFO
	.align		4
.L_159:
        /*0028*/ 	.byte	0x04, 0x17
        /*002a*/ 	.short	(.L_161 - .L_160)
.L_160:
        /*002c*/ 	.word	0x00000000
        /*0030*/ 	.short	0x0005
        /*0032*/ 	.short	0x0020
        /*0034*/ 	.byte	0x00, 0xf5, 0x21, 0x00


	//----- nvinfo : EIATTR_KPARAM_INFO
	.align		4
.L_161:
        /*0038*/ 	.byte	0x04, 0x17
        /*003a*/ 	.short	(.L_163 - .L_162)
.L_162:
        /*003c*/ 	.word	0x00000000
        /*0040*/ 	.short	0x0004
        /*0042*/ 	.short	0x0018
        /*0044*/ 	.byte	0x00, 0xf5, 0x21, 0x00


	//----- nvinfo : EIATTR_KPARAM_INFO
	.align		4
.L_163:
        /*0048*/ 	.byte	0x04, 0x17
        /*004a*/ 	.short	(.L_165 - .L_164)
.L_164:
        /*004c*/ 	.word	0x00000000
        /*0050*/ 	.short	0x0003
        /*0052*/ 	.short	0x0010
        /*0054*/ 	.byte	0x00, 0xf0, 0x11, 0x00


	//----- nvinfo : EIATTR_KPARAM_INFO
	.align		4
.L_165:
        /*0058*/ 	.byte	0x04, 0x17
        /*005a*/ 	.short	(.L_167 - .L_166)
.L_166:
        /*005c*/ 	.word	0x00000000
        /*0060*/ 	.short	0x0002
        /*0062*/ 	.short	0x000c
        /*0064*/ 	.byte	0x00, 0xf0, 0x11, 0x00


	//----- nvinfo : EIATTR_KPARAM_INFO
	.align		4
.L_167:
        /*0068*/ 	.byte	0x04, 0x17
        /*006a*/ 	.short	(.L_169 - .L_168)
.L_168:
        /*006c*/ 	.word	0x00000000
        /*0070*/ 	.short	0x0001
        /*0072*/ 	.short	0x0008
        /*0074*/ 	.byte	0x00, 0xf0, 0x11, 0x00


	//----- nvinfo : EIATTR_KPARAM_INFO
	.align		4
.L_169:
        /*0078*/ 	.byte	0x04, 0x17
        /*007a*/ 	.short	(.L_171 - .L_170)
.L_170:
        /*007c*/ 	.word	0x00000000
        /*0080*/ 	.short	0x0000
        /*0082*/ 	.short	0x0000
        /*0084*/ 	.byte	0x00, 0xf5, 0x21, 0x00


	//----- nvinfo : EIATTR_SPARSE_MMA_MASK
	.align		4
.L_171:
        /*0088*/ 	.byte	0x03, 0x50
        /*008a*/ 	.short	0x0000


	//----- nvinfo : EIATTR_MAXREG_COUNT
	.align		4
        /*008c*/ 	.byte	0x03, 0x1b
        /*008e*/ 	.short	0x00ff


	//----- nvinfo : EIATTR_MERCURY_ISA_VERSION
	.align		4
        /*0090*/ 	.byte	0x03, 0x5f
        /*0092*/ 	.short	0x0101


	//----- nvinfo : EIATTR_VRC_CTA_INIT_COUNT
	.align		4
        /*0094*/ 	.byte	0x02, 0x4a
	.zero		1
	.zero		1


	//----- nvinfo : EIATTR_EXIT_INSTR_OFFSETS
	.align		4
        /*0098*/ 	.byte	0x04, 0x1c
        /*009a*/ 	.short	(.L_173 - .L_172)


	//   ....[0]....
.L_172:
        /*009c*/ 	.word	0x00000070


	//   ....[1]....
        /*00a0*/ 	.word	0x00009850


	//----- nvinfo : EIATTR_CRS_STACK_SIZE
	.align		4
.L_173:
        /*00a4*/ 	.byte	0x04, 0x1e
        /*00a6*/ 	.short	(.L_175 - .L_174)
.L_174:
        /*00a8*/ 	.word	0x00000000


	//----- nvinfo : EIATTR_CBANK_PARAM_SIZE
	.align		4
.L_175:
        /*00ac*/ 	.byte	0x03, 0x19
        /*00ae*/ 	.short	0x0034


	//----- nvinfo : EIATTR_PARAM_CBANK
	.align		4
        /*00b0*/ 	.byte	0x04, 0x0a
        /*00b2*/ 	.short	(.L_177 - .L_176)
	.align		4
.L_176:
        /*00b4*/ 	.word	index@(.nv.constant0.kernel_MLEFit)
        /*00b8*/ 	.short	0x0380
        /*00ba*/ 	.short	0x0034


	//----- nvinfo : EIATTR_SW_WAR
	.align		4
.L_177:
        /*00bc*/ 	.byte	0x04, 0x36
        /*00be*/ 	.short	(.L_179 - .L_178)
.L_178:
        /*00c0*/ 	.word	0x00000008
.L_179:


//--------------------- .nv.callgraph             --------------------------
	.section	.nv.callgraph,"",@"SHT_CUDA_CALLGRAPH"
	.align	4
	.sectionentsize	8
	.align		4
        /*0000*/ 	.word	0x00000000
	.align		4
        /*0004*/ 	.word	0xffffffff
	.align		4
        /*0008*/ 	.word	0x00000000
	.align		4
        /*000c*/ 	.word	0xfffffffe
	.align		4
        /*0010*/ 	.word	0x00000000
	.align		4
        /*0014*/ 	.word	0xfffffffd
	.align		4
        /*0018*/ 	.word	0x00000000
	.align		4
        /*001c*/ 	.word	0xfffffffc


//--------------------- .text.kernel_MLEFit_sigmaxy --------------------------
	.section	.text.kernel_MLEFit_sigmaxy,"ax",@progbits
	.align	128
        .global         kernel_MLEFit_sigmaxy
        .type           kernel_MLEFit_sigmaxy,@function
        .size           kernel_MLEFit_sigmaxy,(.L_x_1086 - kernel_MLEFit_sigmaxy)
        .other          kernel_MLEFit_sigmaxy,@"STO_CUDA_ENTRY STV_DEFAULT"
kernel_MLEFit_sigmaxy:
.text.kernel_MLEFit_sigmaxy:
[----:B------:R-:W0:Y:S01]  /*0000*/  LDC R1, c[0x0][0x37c] ;  /* 0x0000df00ff017b82 */ /* 0x000e220000000800 */
[----:B------:R-:W1:Y:S07]  /*0010*/  S2R R2, SR_TID.X ;  /* 0x0000000000027919 */ /* 0x000e6e0000002100 */
[----:B------:R-:W2:Y:S01]  /*0020*/  S2UR UR4, SR_CTAID.X ;  /* 0x00000000000479c3 */ /* 0x000ea20000002500 */
[----:B------:R-:W2:Y:S01]  /*0030*/  LDCU UR5, c[0x0][0x360] ;  /* 0x00006c00ff0577ac */ /* 0x000ea20008000800 */
[----:B0-----:R-:W-:Y:S01]  /*0040*/  IADD3 R1, PT, PT, R1, -0x200090, RZ ;  /* 0xffdfff7001017810 */ /* 0x001fe20007ffe0ff */
[----:B------:R-:W0:Y:S03]  /*0050*/  LDCU UR6, c[0x0][0x3b0] ;  /* 0x00007600ff0677ac */ /* 0x000e260008000800 */
[----:B------:R-:W-:Y:S01]  /*0060*/  R2UR UR8, R1 ;  /* 0x00000000010872ca */ /* 0x000fe200000e0000 */
[----:B--2---:R-:W-:-:S06]  /*0070*/  UIMAD UR4, UR4, UR5, URZ ;  /* 0x00000005040472a4 */ /* 0x004fcc000f8e02ff */
[----:B-1----:R-:W-:-:S04]  /*0080*/  IADD3 R0, PT, PT, R2, UR4, RZ ;  /* 0x0000000402007c10 */ /* 0x002fc8000fffe0ff */
[----:B0-----:R-:W-:-:S13]  /*0090*/  ISETP.GE.AND P0, PT, R0, UR6, PT ;  /* 0x0000000600007c0c */ /* 0x001fda000bf06270 */
[----:B------:R-:W-:Y:S05]  /*00a0*/  @P0 EXIT ;  /* 0x000000000000094d */ /* 0x000fea0003800000 */
[----:B------:R-:W0:Y:S01]  /*00b0*/  LDCU UR6, c[0x0][0x38c] ;  /* 0x00007180ff0677ac */ /* 0x000e220008000800 */
[----:B------:R1:W-:Y:S01]  /*00c0*/  STL.128 [R1+0x200000], RZ ;  /* 0x200000ff01007387 */ /* 0x0003e20000100c00 */
[----:B------:R-:W2:Y:S03]  /*00d0*/  LDCU UR5, c[0x0][0x388] ;  /* 0x00007100ff0577ac */ /* 0x000ea60008000800 */
[----:B------:R1:W-:Y:S01]  /*00e0*/  STL.128 [R1+0x200010], RZ ;  /* 0x200010ff01007387 */ /* 0x0003e20000100c00 */
[----:B------:R-:W3:Y:S03]  /*00f0*/  LDCU.64 UR14, c[0x0][0x358] ;  /* 0x00006b00ff0e77ac */ /* 0x000ee60008000a00 */
[----:B------:R1:W-:Y:S01]  /*0100*/  STL.128 [R1+0x200020], RZ ;  /* 0x200020ff01007387 */ /* 0x0003e20000100c00 */
[----:B------:R-:W-:-:S03]  /*0110*/  UIADD3 UR8, UPT, UPT, UR8, 0x200000, URZ ;  /* 0x0020000008087890 */ /* 0x000fc6000fffe0ff */
[----:B------:R1:W-:Y:S04]  /*0120*/  STL.128 [R1+0x200030], RZ ;  /* 0x200030ff01007387 */ /* 0x0003e80000100c00 */
[----:B------:R1:W-:Y:S01]  /*0130*/  STL.128 [R1+0x200040], RZ ;  /* 0x200040ff01007387 */ /* 0x0003e20000100c00 */
[----:B0-----:R-:W-:-:S03]  /*0140*/  MOV R3, UR6 ;  /* 0x0000000600037c02 */ /* 0x001fc60008000f00 */
[----:B------:R1:W-:Y:S01]  /*0150*/  STL.128 [R1+0x200050], RZ ;  /* 0x200050ff01007387 */ /* 0x0003e20000100c00 */
[----:B------:R-:W-:Y:S02]  /*0160*/  ISETP.GE.AND P0, PT, R3, 0x1, PT ;  /* 0x000000010300780c */ /* 0x000fe40003f06270 */
[----:B--2---:R-:W-:Y:S01]  /*0170*/  MOV R0, UR5 ;  /* 0x0000000500007c02 */ /* 0x004fe20008000f00 */
[----:B------:R1:W-:Y:S04]  /*0180*/  STL.128 [R1+0x200060], RZ ;  /* 0x200060ff01007387 */ /* 0x0003e80000100c00 */
[----:B------:R1:W-:Y:S04]  /*0190*/  STL.128 [R1+0x200070], RZ ;  /* 0x200070ff01007387 */ /* 0x0003e80000100c00 */
[----:B------:R1:W-:Y:S02]  /*01a0*/  STL.128 [R1+0x200080], RZ ;  /* 0x200080ff01007387 */ /* 0x0003e40000100c00 */
[----:B---3--:R-:W-:Y:S05]  /*01b0*/  @!P0 BRA `(.L_x_0) ;  /* 0x0000000800c08947 */ /* 0x008fea0003800000 */
[C---:B------:R-:W-:Y:S01]  /*01c0*/  LOP3.LUT R7, R3.reuse, 0xf, RZ, 0xc0, !PT ;  /* 0x0000000f03077812 */ /* 0x040fe200078ec0ff */
[C---:B------:R-:W-:Y:S01]  /*01d0*/  IMAD R9, R3.reuse, R3, RZ ;  /* 0x0000000303097224 */ /* 0x040fe200078e02ff */
[C---:B------:R-:W-:Y:S02]  /*01e0*/  LOP3.LUT R42, R3.reuse, 0x7, RZ, 0xc0, !PT ;  /* 0x00000007032a7812 */ /* 0x040fe400078ec0ff */
[----:B------:R-:W-:Y:S02]  /*01f0*/  IADD3 R4, PT, PT, R3, -0x1, RZ ;  /* 0xffffffff03047810 */ /* 0x000fe40007ffe0ff */
[----:B------:R-:W-:Y:S02]  /*0200*/  IADD3 R5, PT, PT, R7, -0x1, RZ ;  /* 0xffffffff07057810 */ /* 0x000fe40007ffe0ff */
[----:B------:R-:W-:Y:S02]  /*0210*/  IADD3 R6, PT, PT, R42, -0x1, RZ ;  /* 0xffffffff2a067810 */ /* 0x000fe40007ffe0ff */
[----:B------:R-:W-:Y:S01]  /*0220*/  ISETP.GE.U32.AND P3, PT, R4, 0xf, PT ;  /* 0x0000000f0400780c */ /* 0x000fe20003f66070 */
[----:B------:R-:W-:Y:S01]  /*0230*/  IMAD R4, R9, R2, RZ ;  /* 0x0000000209047224 */ /* 0x000fe200078e02ff */
[----:B------:R-:W-:-:S02]  /*0240*/  ISETP.GE.U32.AND P2, PT, R5, 0x7, PT ;  /* 0x000000070500780c */ /* 0x000fc40003f46070 */
[C---:B------:R-:W-:Y:S02]  /*0250*/  LOP3.LUT R43, R3.reuse, 0x3, RZ, 0xc0, !PT ;  /* 0x00000003032b7812 */ /* 0x040fe400078ec0ff */
[----:B------:R-:W-:Y:S02]  /*0260*/  LOP3.LUT R5, R3, 0x7ffffff0, RZ, 0xc0, !PT ;  /* 0x7ffffff003057812 */ /* 0x000fe400078ec0ff */
[----:B------:R-:W-:Y:S01]  /*0270*/  ISETP.GE.U32.AND P1, PT, R6, 0x3, PT ;  /* 0x000000030600780c */ /* 0x000fe20003f26070 */
[----:B------:R-:W-:Y:S01]  /*0280*/  IMAD R6, R9, UR4, R4 ;  /* 0x0000000409067c24 */ /* 0x000fe2000f8e0204 */
[----:B------:R-:W-:-:S11]  /*0290*/  UMOV UR4, URZ ;  /* 0x000000ff00047c82 */ /* 0x000fd60008000000 */
.L_x_6:
[----:B0-----:R-:W0:Y:S01]  /*02a0*/  LDC R3, c[0x0][0x38c] ;  /* 0x0000e300ff037b82 */ /* 0x001e220000000800 */
[----:B------:R-:W-:Y:S01]  /*02b0*/  IADD3 R10, PT, PT, R6, UR4, RZ ;  /* 0x00000004060a7c10 */ /* 0x000fe2000fffe0ff */
[----:B------:R-:W-:Y:S01]  /*02c0*/  HFMA2 R9, -RZ, RZ, 0, 0 ;  /* 0x00000000ff097431 */ /* 0x000fe200000001ff */
[----:B------:R-:W-:Y:S01]  /*02d0*/  IADD3 R8, PT, PT, R4, UR4, RZ ;  /* 0x0000000404087c10 */ /* 0x000fe2000fffe0ff */
[----:B------:R-:W-:-:S06]  /*02e0*/  UIADD3 UR4, UPT, UPT, UR4, 0x1, URZ ;  /* 0x0000000104047890 */ /* 0x000fcc000fffe0ff */
[----:B0-----:R-:W-:Y:S01]  /*02f0*/  ISETP.NE.AND P0, PT, R3, UR4, PT ;  /* 0x0000000403007c0c */ /* 0x001fe2000bf05270 */
[----:B--23--:R-:W-:-:S12]  /*0300*/  @!P3 BRA `(.L_x_1) ;  /* 0x000000040020b947 */ /* 0x00cfd80003800000 */
[----:B------:R-:W-:-:S05]  /*0310*/  UMOV UR5, URZ ;  /* 0x000000ff00057c82 */ /* 0x000fca0008000000 */
.L_x_2:
[----:B--2---:R-:W0:Y:S01]  /*0320*/  LDC.64 R14, c[0x0][0x380] ;  /* 0x0000e000ff0e7b82 */ /* 0x004e220000000a00 */
[----:B------:R-:W-:-:S04]  /*0330*/  IMAD R9, R3, UR5, R10 ;  /* 0x0000000503097c24 */ /* 0x000fc8000f8e020a */
[----:B0-----:R-:W-:-:S05]  /*0340*/  IMAD.WIDE R14, R9, 0x4, R14 ;  /* 0x00000004090e7825 */ /* 0x001fca00078e020e */
[----:B------:R0:W2:Y:S01]  /*0350*/  LDG.E R9, desc[UR14][R14.64] ;  /* 0x0000000e0e097981 */ /* 0x0000a2000c1e1900 */
[----:B------:R-:W-:-:S04]  /*0360*/  IMAD.WIDE.U32 R16, R3, 0x4, R14 ;  /* 0x0000000403107825 */ /* 0x000fc800078e000e */
[C---:B------:R-:W-:Y:S02]  /*0370*/  IMAD.WIDE.U32 R18, R3.reuse, 0x4, R16 ;  /* 0x0000000403127825 */ /* 0x040fe400078e0010 */
[----:B------:R3:W4:Y:S02]  /*0380*/  LDG.E R17, desc[UR14][R16.64] ;  /* 0x0000000e10117981 */ /* 0x000724000c1e1900 */
[C---:B------:R-:W-:Y:S02]  /*0390*/  IMAD.WIDE.U32 R20, R3.reuse, 0x4, R18 ;  /* 0x0000000403147825 */ /* 0x040fe400078e0012 */
[----:B------:R5:W4:Y:S02]  /*03a0*/  LDG.E R19, desc[UR14][R18.64] ;  /* 0x0000000e12137981 */ /* 0x000b24000c1e1900 */
[C---:B------:R-:W-:Y:S02]  /*03b0*/  IMAD.WIDE.U32 R22, R3.reuse, 0x4, R20 ;  /* 0x0000000403167825 */ /* 0x040fe400078e0014 */
[----:B------:R1:W4:Y:S02]  /*03c0*/  LDG.E R21, desc[UR14][R20.64] ;  /* 0x0000000e14157981 */ /* 0x000324000c1e1900 */
[----:B------:R-:W-:-:S02]  /*03d0*/  IMAD.WIDE.U32 R24, R3, 0x4, R22 ;  /* 0x0000000403187825 */ /* 0x000fc400078e0016 */
[----:B------:R1:W4:Y:S02]  /*03e0*/  LDG.E R23, desc[UR14][R22.64] ;  /* 0x0000000e16177981 */ /* 0x000324000c1e1900 */
[C---:B------:R-:W-:Y:S02]  /*03f0*/  IMAD.WIDE.U32 R26, R3.reuse, 0x4, R24 ;  /* 0x00000004031a7825 */ /* 0x040fe400078e0018 */
[----:B------:R1:W4:Y:S02]  /*0400*/  LDG.E R25, desc[UR14][R24.64] ;  /* 0x0000000e18197981 */ /* 0x000324000c1e1900 */
[C---:B------:R-:W-:Y:S02]  /*0410*/  IMAD.WIDE.U32 R28, R3.reuse, 0x4, R26 ;  /* 0x00000004031c7825 */ /* 0x040fe400078e001a */
[----:B------:R-:W4:Y:S02]  /*0420*/  LDG.E R26, desc[UR14][R26.64] ;  /* 0x0000000e1a1a7981 */ /* 0x000f24000c1e1900 */
[----:B------:R-:W-:-:S02]  /*0430*/  IMAD.WIDE.U32 R30, R3, 0x4, R28 ;  /* 0x00000004031e7825 */ /* 0x000fc400078e001c */
[----:B------:R-:W4:Y:S02]  /*0440*/  LDG.E R28, desc[UR14][R28.64] ;  /* 0x0000000e1c1c7981 */ /* 0x000f24000c1e1900 */
[C---:B------:R-:W-:Y:S02]  /*0450*/  IMAD.WIDE.U32 R32, R3.reuse, 0x4, R30 ;  /* 0x0000000403207825 */ /* 0x040fe400078e001e */
[----:B------:R-:W4:Y:S02]  /*0460*/  LDG.E R30, desc[UR14][R30.64] ;  /* 0x0000000e1e1e7981 */ /* 0x000f24000c1e1900 */
[C---:B------:R-:W-:Y:S02]  /*0470*/  IMAD.WIDE.U32 R34, R3.reuse, 0x4, R32 ;  /* 0x0000000403227825 */ /* 0x040fe400078e0020 */
[----:B------:R-:W4:Y:S02]  /*0480*/  LDG.E R32, desc[UR14][R32.64] ;  /* 0x0000000e20207981 */ /* 0x000f24000c1e1900 */
[----:B------:R-:W-:-:S02]  /*0490*/  IMAD.WIDE.U32 R36, R3, 0x4, R34 ;  /* 0x0000000403247825 */ /* 0x000fc400078e0022 */
[----:B------:R-:W4:Y:S02]  /*04a0*/  LDG.E R34, desc[UR14][R34.64] ;  /* 0x0000000e22227981 */ /* 0x000f24000c1e1900 */
[C---:B------:R-:W-:Y:S02]  /*04b0*/  IMAD.WIDE.U32 R12, R3.reuse, 0x4, R36 ;  /* 0x00000004030c7825 */ /* 0x040fe400078e0024 */
[----:B------:R-:W4:Y:S02]  /*04c0*/  LDG.E R36, desc[UR14][R36.64] ;  /* 0x0000000e24247981 */ /* 0x000f24000c1e1900 */
[C---:B------:R-:W-:Y:S02]  /*04d0*/  IMAD.WIDE.U32 R38, R3.reuse, 0x4, R12 ;  /* 0x0000000403267825 */ /* 0x040fe400078e000c */
[----:B------:R1:W4:Y:S02]  /*04e0*/  LDG.E R44, desc[UR14][R12.64] ;  /* 0x0000000e0c2c7981 */ /* 0x000324000c1e1900 */
[----:B------:R-:W-:-:S02]  /*04f0*/  IMAD.WIDE.U32 R40, R3, 0x4, R38 ;  /* 0x0000000403287825 */ /* 0x000fc400078e0026 */
[----:B------:R-:W4:Y:S02]  /*0500*/  LDG.E R38, desc[UR14][R38.64] ;  /* 0x0000000e26267981 */ /* 0x000f24000c1e1900 */
[C---:B0-----:R-:W-:Y:S02]  /*0510*/  IMAD.WIDE.U32 R14, R3.reuse, 0x4, R40 ;  /* 0x00000004030e7825 */ /* 0x041fe400078e0028 */
[----:B------:R-:W4:Y:S04]  /*0520*/  LDG.E R40, desc[UR14][R40.64] ;  /* 0x0000000e28287981 */ /* 0x000f28000c1e1900 */
[----:B------:R0:W4:Y:S01]  /*0530*/  LDG.E R45, desc[UR14][R14.64] ;  /* 0x0000000e0e2d7981 */ /* 0x000122000c1e1900 */
[----:B---3--:R-:W-:-:S05]  /*0540*/  IMAD R16, R3, UR5, R8 ;  /* 0x0000000503107c24 */ /* 0x008fca000f8e0208 */
[----:B------:R-:W-:-:S04]  /*0550*/  LEA R16, R16, R1, 0x2 ;  /* 0x0000000110107211 */ /* 0x000fc800078e10ff */
[----:B-----5:R-:W-:-:S04]  /*0560*/  LEA R18, R3, R16, 0x2 ;  /* 0x0000001003127211 */ /* 0x020fc800078e10ff */
[----:B-1----:R-:W-:-:S04]  /*0570*/  LEA R20, R3, R18, 0x2 ;  /* 0x0000001203147211 */ /* 0x002fc800078e10ff */
[----:B------:R-:W-:-:S04]  /*0580*/  LEA R22, R3, R20, 0x2 ;  /* 0x0000001403167211 */ /* 0x000fc800078e10ff */
[----:B------:R-:W-:-:S04]  /*0590*/  LEA R24, R3, R22, 0x2 ;  /* 0x0000001603187211 */ /* 0x000fc800078e10ff */
[----:B------:R-:W-:-:S04]  /*05a0*/  LEA R12, R3, R24, 0x2 ;  /* 0x00000018030c7211 */ /* 0x000fc800078e10ff */
[----:B------:R-:W-:-:S04]  /*05b0*/  LEA R11, R3, R12, 0x2 ;  /* 0x0000000c030b7211 */ /* 0x000fc800078e10ff */
[----:B------:R-:W-:-:S04]  /*05c0*/  LEA R13, R3, R11, 0x2 ;  /* 0x0000000b030d7211 */ /* 0x000fc800078e10ff */
[----:B0-----:R-:W-:-:S04]  /*05d0*/  LEA R14, R3, R13, 0x2 ;  /* 0x0000000d030e7211 */ /* 0x001fc800078e10ff */
[----:B------:R-:W-:-:S04]  /*05e0*/  LEA R15, R3, R14, 0x2 ;  /* 0x0000000e030f7211 */ /* 0x000fc800078e10ff */
[----:B------:R-:W-:-:S04]  /*05f0*/  LEA R27, R3, R15, 0x2 ;  /* 0x0000000f031b7211 */ /* 0x000fc800078e10ff */
[----:B------:R-:W-:-:S04]  /*0600*/  LEA R29, R3, R27, 0x2 ;  /* 0x0000001b031d7211 */ /* 0x000fc800078e10ff */
[----:B------:R-:W-:-:S04]  /*0610*/  LEA R31, R3, R29, 0x2 ;  /* 0x0000001d031f7211 */ /* 0x000fc800078e10ff */
[----:B------:R-:W-:-:S04]  /*0620*/  LEA R33, R3, R31, 0x2 ;  /* 0x0000001f03217211 */ /* 0x000fc800078e10ff */
[----:B------:R-:W-:Y:S01]  /*0630*/  LEA R35, R3, R33, 0x2 ;  /* 0x0000002103237211 */ /* 0x000fe200078e10ff */
[----:B------:R-:W-:-:S06]  /*0640*/  UIADD3 UR5, UPT, UPT, UR5, 0x10, URZ ;  /* 0x0000001005057890 */ /* 0x000fcc000fffe0ff */
[----:B------:R-:W-:Y:S01]  /*0650*/  ISETP.NE.AND P4, PT, R5, UR5, PT ;  /* 0x0000000505007c0c */ /* 0x000fe2000bf85270 */
[----:B--2---:R0:W-:Y:S04]  /*0660*/  STL [R16], R9 ;  /* 0x0000000910007387 */ /* 0x0041e80000100800 */
[----:B----4-:R2:W-:Y:S04]  /*0670*/  STL [R18], R17 ;  /* 0x0000001112007387 */ /* 0x0105e80000100800 */
[----:B------:R2:W-:Y:S04]  /*0680*/  STL [R20], R19 ;  /* 0x0000001314007387 */ /* 0x0005e80000100800 */
[----:B------:R2:W-:Y:S04]  /*0690*/  STL [R22], R21 ;  /* 0x0000001516007387 */ /* 0x0005e80000100800 */
[----:B------:R2:W-:Y:S01]  /*06a0*/  STL [R24], R23 ;  /* 0x0000001718007387 */ /* 0x0005e20000100800 */
[----:B0-----:R-:W-:-:S03]  /*06b0*/  LEA R16, R3, R35, 0x2 ;  /* 0x0000002303107211 */ /* 0x001fc600078e10ff */
[----:B------:R2:W-:Y:S04]  /*06c0*/  STL [R12], R25 ;  /* 0x000000190c007387 */ /* 0x0005e80000100800 */
        /* <DEDUP_REMOVED lines=9> */
[----:B------:R2:W-:Y:S01]  /*0760*/  STL [R16], R45 ;  /* 0x0000002d10007387 */ /* 0x0005e20000100800 */
[----:B------:R-:W-:Y:S05]  /*0770*/  @P4 BRA `(.L_x_2) ;  /* 0xfffffff800e84947 */ /* 0x000fea000383ffff */
[----:B------:R-:W-:-:S07]  /*0780*/  MOV R9, R5 ;  /* 0x0000000500097202 */ /* 0x000fce0000000f00 */
.L_x_1:
[----:B------:R-:W-:-:S13]  /*0790*/  ISETP.NE.AND P4, PT, R7, RZ, PT ;  /* 0x000000ff0700720c */ /* 0x000fda0003f85270 */
[----:B------:R-:W-:Y:S05]  /*07a0*/  @!P4 BRA `(.L_x_3) ;  /* 0x000000040040c947 */ /* 0x000fea0003800000 */
[----:B------:R-:W-:Y:S01]  /*07b0*/  ISETP.NE.AND P4, PT, R42, RZ, PT ;  /* 0x000000ff2a00720c */ /* 0x000fe20003f85270 */
[----:B------:R-:W-:-:S12]  /*07c0*/  @!P2 BRA `(.L_x_4) ;  /* 0x000000000090a947 */ /* 0x000fd80003800000 */
[----:B--2---:R-:W0:Y:S01]  /*07d0*/  LDC.64 R12, c[0x0][0x380] ;  /* 0x0000e000ff0c7b82 */ /* 0x004e220000000a00 */
[----:B------:R-:W-:-:S04]  /*07e0*/  IMAD R11, R9, R3, R10 ;  /* 0x00000003090b7224 */ /* 0x000fc800078e020a */
[----:B0-----:R-:W-:-:S04]  /*07f0*/  IMAD.WIDE R12, R11, 0x4, R12 ;  /* 0x000000040b0c7825 */ /* 0x001fc800078e020c */
[C---:B------:R-:W-:Y:S02]  /*0800*/  IMAD.WIDE.U32 R14, R3.reuse, 0x4, R12 ;  /* 0x00000004030e7825 */ /* 0x040fe400078e000c */
[----:B------:R0:W2:Y:S02]  /*0810*/  LDG.E R12, desc[UR14][R12.64] ;  /* 0x0000000e0c0c7981 */ /* 0x0000a4000c1e1900 */
        /* <DEDUP_REMOVED lines=9> */
[----:B------:R1:W4:Y:S02]  /*08b0*/  LDG.E R22, desc[UR14][R22.64] ;  /* 0x0000000e16167981 */ /* 0x000324000c1e1900 */
[----:B------:R-:W-:-:S02]  /*08c0*/  IMAD.WIDE.U32 R26, R3, 0x4, R24 ;  /* 0x00000004031a7825 */ /* 0x000fc400078e0018 */
[----:B------:R-:W4:Y:S04]  /*08d0*/  LDG.E R24, desc[UR14][R24.64] ;  /* 0x0000000e18187981 */ /* 0x000f28000c1e1900 */
[----:B------:R-:W4:Y:S01]  /*08e0*/  LDG.E R26, desc[UR14][R26.64] ;  /* 0x0000000e1a1a7981 */ /* 0x000f22000c1e1900 */
[----:B------:R-:W-:-:S05]  /*08f0*/  IMAD R28, R9, R3, R8 ;  /* 0x00000003091c7224 */ /* 0x000fca00078e0208 */
[----:B------:R-:W-:-:S04]  /*0900*/  LEA R28, R28, R1, 0x2 ;  /* 0x000000011c1c7211 */ /* 0x000fc800078e10ff */
[----:B------:R-:W-:-:S04]  /*0910*/  LEA R11, R3, R28, 0x2 ;  /* 0x0000001c030b7211 */ /* 0x000fc800078e10ff */
[----:B0-----:R-:W-:-:S04]  /*0920*/  LEA R13, R3, R11, 0x2 ;  /* 0x0000000b030d7211 */ /* 0x001fc800078e10ff */
[----:B---3--:R-:W-:-:S04]  /*0930*/  LEA R15, R3, R13, 0x2 ;  /* 0x0000000d030f7211 */ /* 0x008fc800078e10ff */
[----:B-----5:R-:W-:-:S04]  /*0940*/  LEA R17, R3, R15, 0x2 ;  /* 0x0000000f03117211 */ /* 0x020fc800078e10ff */
[----:B-1----:R-:W-:-:S04]  /*0950*/  LEA R19, R3, R17, 0x2 ;  /* 0x0000001103137211 */ /* 0x002fc800078e10ff */
[----:B------:R-:W-:-:S04]  /*0960*/  LEA R21, R3, R19, 0x2 ;  /* 0x0000001303157211 */ /* 0x000fc800078e10ff */
[----:B------:R-:W-:Y:S02]  /*0970*/  LEA R23, R3, R21, 0x2 ;  /* 0x0000001503177211 */ /* 0x000fe400078e10ff */
[----:B------:R-:W-:Y:S01]  /*0980*/  IADD3 R9, PT, PT, R9, 0x8, RZ ;  /* 0x0000000809097810 */ /* 0x000fe20007ffe0ff */
[----:B--2---:R0:W-:Y:S04]  /*0990*/  STL [R28], R12 ;  /* 0x0000000c1c007387 */ /* 0x0041e80000100800 */
[----:B----4-:R0:W-:Y:S04]  /*09a0*/  STL [R11], R14 ;  /* 0x0000000e0b007387 */ /* 0x0101e80000100800 */
[----:B------:R0:W-:Y:S04]  /*09b0*/  STL [R13], R16 ;  /* 0x000000100d007387 */ /* 0x0001e80000100800 */
[----:B------:R0:W-:Y:S04]  /*09c0*/  STL [R15], R18 ;  /* 0x000000120f007387 */ /* 0x0001e80000100800 */
[----:B------:R0:W-:Y:S04]  /*09d0*/  STL [R17], R20 ;  /* 0x0000001411007387 */ /* 0x0001e80000100800 */
[----:B------:R0:W-:Y:S04]  /*09e0*/  STL [R19], R22 ;  /* 0x0000001613007387 */ /* 0x0001e80000100800 */
[----:B------:R0:W-:Y:S04]  /*09f0*/  STL [R21], R24 ;  /* 0x0000001815007387 */ /* 0x0001e80000100800 */
[----:B------:R0:W-:Y:S02]  /*0a00*/  STL [R23], R26 ;  /* 0x0000001a17007387 */ /* 0x0001e40000100800 */
.L_x_4:
[----:B------:R-:W-:Y:S05]  /*0a10*/  @!P4 BRA `(.L_x_3) ;  /* 0x0000000000a4c947 */ /* 0x000fea0003800000 */
[----:B------:R-:W-:Y:S01]  /*0a20*/  ISETP.NE.AND P4, PT, R43, RZ, PT ;  /* 0x000000ff2b00720c */ /* 0x000fe20003f85270 */
[----:B------:R-:W-:-:S12]  /*0a30*/  @!P1 BRA `(.L_x_5) ;  /* 0x0000000000509947 */ /* 0x000fd80003800000 */
[----:B0-2---:R-:W0:Y:S01]  /*0a40*/  LDC.64 R12, c[0x0][0x380] ;  /* 0x0000e000ff0c7b82 */ /* 0x005e220000000a00 */
[----:B------:R-:W-:-:S04]  /*0a50*/  IMAD R11, R9, R3, R10 ;  /* 0x00000003090b7224 */ /* 0x000fc800078e020a */
[----:B0-----:R-:W-:-:S04]  /*0a60*/  IMAD.WIDE R12, R11, 0x4, R12 ;  /* 0x000000040b0c7825 */ /* 0x001fc800078e020c */
[C---:B------:R-:W-:Y:S02]  /*0a70*/  IMAD.WIDE.U32 R14, R3.reuse, 0x4, R12 ;  /* 0x00000004030e7825 */ /* 0x040fe400078e000c */
[----:B------:R-:W2:Y:S02]  /*0a80*/  LDG.E R12, desc[UR14][R12.64] ;  /* 0x0000000e0c0c7981 */ /* 0x000ea4000c1e1900 */
[C---:B------:R-:W-:Y:S02]  /*0a90*/  IMAD.WIDE.U32 R16, R3.reuse, 0x4, R14 ;  /* 0x0000000403107825 */ /* 0x040fe400078e000e */
[----:B------:R-:W3:Y:S02]  /*0aa0*/  LDG.E R14, desc[UR14][R14.64] ;  /* 0x0000000e0e0e7981 */ /* 0x000ee4000c1e1900 */
[----:B------:R-:W-:Y:S02]  /*0ab0*/  IMAD.WIDE.U32 R18, R3, 0x4, R16 ;  /* 0x0000000403127825 */ /* 0x000fe400078e0010 */
[----:B------:R-:W4:Y:S04]  /*0ac0*/  LDG.E R16, desc[UR14][R16.64] ;  /* 0x0000000e10107981 */ /* 0x000f28000c1e1900 */
[----:B------:R-:W5:Y:S01]  /*0ad0*/  LDG.E R18, desc[UR14][R18.64] ;  /* 0x0000000e12127981 */ /* 0x000f62000c1e1900 */
[----:B------:R-:W-:-:S05]  /*0ae0*/  IMAD R20, R9, R3, R8 ;  /* 0x0000000309147224 */ /* 0x000fca00078e0208 */
[----:B------:R-:W-:-:S04]  /*0af0*/  LEA R20, R20, R1, 0x2 ;  /* 0x0000000114147211 */ /* 0x000fc800078e10ff */
[----:B------:R-:W-:-:S04]  /*0b00*/  LEA R11, R3, R20, 0x2 ;  /* 0x00000014030b7211 */ /* 0x000fc800078e10ff */
[----:B------:R-:W-:-:S04]  /*0b10*/  LEA R21, R3, R11, 0x2 ;  /* 0x0000000b03157211 */ /* 0x000fc800078e10ff */
[----:B------:R-:W-:Y:S02]  /*0b20*/  LEA R23, R3, R21, 0x2 ;  /* 0x0000001503177211 */ /* 0x000fe400078e10ff */
[----:B------:R-:W-:Y:S01]  /*0b30*/  IADD3 R9, PT, PT, R9, 0x4, RZ ;  /* 0x0000000409097810 */ /* 0x000fe20007ffe0ff */
[----:B--2---:R0:W-:Y:S04]  /*0b40*/  STL [R20], R12 ;  /* 0x0000000c14007387 */ /* 0x0041e80000100800 */
[----:B---3--:R0:W-:Y:S04]  /*0b50*/  STL [R11], R14 ;  /* 0x0000000e0b007387 */ /* 0x0081e80000100800 */
[----:B----4-:R0:W-:Y:S04]  /*0b60*/  STL [R21], R16 ;  /* 0x0000001015007387 */ /* 0x0101e80000100800 */
[----:B-----5:R0:W-:Y:S02]  /*0b70*/  STL [R23], R18 ;  /* 0x0000001217007387 */ /* 0x0201e40000100800 */
.L_x_5:
[----:B------:R-:W-:Y:S05]  /*0b80*/  @!P4 BRA `(.L_x_3) ;  /* 0x000000000048c947 */ /* 0x000fea0003800000 */
[----:B0-2---:R-:W0:Y:S01]  /*0b90*/  LDC.64 R12, c[0x0][0x380] ;  /* 0x0000e000ff0c7b82 */ /* 0x005e220000000a00 */
[----:B------:R-:W-:-:S04]  /*0ba0*/  IMAD R11, R9, R3, R10 ;  /* 0x00000003090b7224 */ /* 0x000fc800078e020a */
[----:B0-----:R-:W-:-:S05]  /*0bb0*/  IMAD.WIDE R10, R11, 0x4, R12 ;  /* 0x000000040b0a7825 */ /* 0x001fca00078e020c */
[----:B------:R-:W2:Y:S01]  /*0bc0*/  LDG.E R12, desc[UR14][R10.64] ;  /* 0x0000000e0a0c7981 */ /* 0x000ea2000c1e1900 */
[----:B------:R-:W-:Y:S01]  /*0bd0*/  IMAD R8, R9, R3, R8 ;  /* 0x0000000309087224 */ /* 0x000fe200078e0208 */
[----:B------:R-:W-:-:S04]  /*0be0*/  ISETP.NE.AND P4, PT, R43, 0x1, PT ;  /* 0x000000012b00780c */ /* 0x000fc80003f85270 */
[----:B------:R-:W-:-:S05]  /*0bf0*/  LEA R13, R8, R1, 0x2 ;  /* 0x00000001080d7211 */ /* 0x000fca00078e10ff */
[----:B--2---:R3:W-:Y:S04]  /*0c00*/  STL [R13], R12 ;  /* 0x0000000c0d007387 */ /* 0x0047e80000100800 */
[----:B------:R-:W-:Y:S05]  /*0c10*/  @!P4 BRA `(.L_x_3) ;  /* 0x000000000024c947 */ /* 0x000fea0003800000 */
[----:B------:R-:W-:Y:S01]  /*0c20*/  ISETP.NE.AND P4, PT, R43, 0x2, PT ;  /* 0x000000022b00780c */ /* 0x000fe20003f85270 */
[----:B------:R-:W-:-:S12]  /*0c30*/  IMAD.WIDE.U32 R10, R3, 0x4, R10 ;  /* 0x00000004030a7825 */ /* 0x000fd800078e000a */
[C---:B------:R-:W-:Y:S02]  /*0c40*/  @P4 IMAD.WIDE.U32 R8, R3.reuse, 0x4, R10 ;  /* 0x0000000403084825 */ /* 0x040fe400078e000a */
[----:B------:R-:W2:Y:S04]  /*0c50*/  LDG.E R10, desc[UR14][R10.64] ;  /* 0x0000000e0a0a7981 */ /* 0x000ea8000c1e1900 */
[----:B------:R-:W4:Y:S01]  /*0c60*/  @P4 LDG.E R8, desc[UR14][R8.64] ;  /* 0x0000000e08084981 */ /* 0x000f22000c1e1900 */
[----:B---3--:R-:W-:-:S04]  /*0c70*/  LEA R12, R3, R13, 0x2 ;  /* 0x0000000d030c7211 */ /* 0x008fc800078e10ff */
[----:B------:R-:W-:Y:S01]  /*0c80*/  @P4 LEA R13, R3, R12, 0x2 ;  /* 0x0000000c030d4211 */ /* 0x000fe200078e10ff */
[----:B--2---:R0:W-:Y:S04]  /*0c90*/  STL [R12], R10 ;  /* 0x0000000a0c007387 */ /* 0x0041e80000100800 */
[----:B----4-:R0:W-:Y:S02]  /*0ca0*/  @P4 STL [R13], R8 ;  /* 0x000000080d004387 */ /* 0x0101e40000100800 */
.L_x_3:
[----:B------:R-:W-:Y:S05]  /*0cb0*/  @P0 BRA `(.L_x_6) ;  /* 0xfffffff400780947 */ /* 0x000fea000383ffff */
.L_x_0:
[----:B------:R-:W-:Y:S01]  /*0cc0*/  ISETP.GE.AND P0, PT, R3, 0x1, PT ;  /* 0x000000010300780c */ /* 0x000fe20003f06270 */
[-C--:B------:R-:W-:Y:S02]  /*0cd0*/  IMAD R2, R2, R3.reuse, RZ ;  /* 0x0000000302027224 */ /* 0x080fe400078e02ff */
[----:B--2---:R-:W-:Y:S01]  /*0ce0*/  HFMA2 R34, -RZ, RZ, 0, 0 ;  /* 0x00000000ff227431 */ /* 0x004fe200000001ff */
[----:B0-----:R-:W-:Y:S01]  /*0cf0*/  MOV R8, RZ ;  /* 0x000000ff00087202 */ /* 0x001fe20000000f00 */
[----:B------:R-:W-:Y:S02]  /*0d00*/  HFMA2 R5, -RZ, RZ, 0, 0 ;  /* 0x00000000ff057431 */ /* 0x000fe400000001ff */
[----:B------:R-:W-:-:S06]  /*0d10*/  IMAD R2, R2, R3, RZ ;  /* 0x0000000302027224 */ /* 0x000fcc00078e02ff */
[----:B------:R-:W-:Y:S05]  /*0d20*/  @!P0 BRA `(.L_x_7) ;  /* 0x00000008008c8947 */ /* 0x000fea0003800000 */
[C---:B---3--:R-:W-:Y:S02]  /*0d30*/  LOP3.LUT R12, R3.reuse, 0x7, RZ, 0xc0, !PT ;  /* 0x00000007030c7812 */ /* 0x048fe400078ec0ff */
[----:B------:R-:W-:Y:S02]  /*0d40*/  IADD3 R4, PT, PT, R3, -0x1, RZ ;  /* 0xffffffff03047810 */ /* 0x000fe40007ffe0ff */
[----:B------:R-:W-:Y:S02]  /*0d50*/  IADD3 R5, PT, PT, R12, -0x1, RZ ;  /* 0xffffffff0c057810 */ /* 0x000fe40007ffe0ff */
[----:B------:R-:W-:Y:S02]  /*0d60*/  ISETP.GE.U32.AND P0, PT, R4, 0x7, PT ;  /* 0x000000070400780c */ /* 0x000fe40003f06070 */
[----:B------:R-:W-:Y:S02]  /*0d70*/  ISETP.GE.U32.AND P1, PT, R5, 0x3, PT ;  /* 0x000000030500780c */ /* 0x000fe40003f26070 */
[----:B------:R-:W-:-:S02]  /*0d80*/  LOP3.LUT R7, R3, 0x7ffffff8, RZ, 0xc0, !PT ;  /* 0x7ffffff803077812 */ /* 0x000fc400078ec0ff */
[----:B------:R-:W-:Y:S02]  /*0d90*/  LOP3.LUT R9, R3, 0x3, RZ, 0xc0, !PT ;  /* 0x0000000303097812 */ /* 0x000fe400078ec0ff */
[----:B------:R-:W-:Y:S02]  /*0da0*/  MOV R5, RZ ;  /* 0x000000ff00057202 */ /* 0x000fe40000000f00 */
[----:B------:R-:W-:Y:S02]  /*0db0*/  MOV R10, RZ ;  /* 0x000000ff000a7202 */ /* 0x000fe40000000f00 */
[----:B------:R-:W-:Y:S02]  /*0dc0*/  MOV R8, RZ ;  /* 0x000000ff00087202 */ /* 0x000fe40000000f00 */
[----:B------:R-:W-:-:S07]  /*0dd0*/  MOV R34, RZ ;  /* 0x000000ff00227202 */ /* 0x000fce0000000f00 */
.L_x_12:
[----:B------:R-:W-:Y:S02]  /*0de0*/  I2FP.F32.U32 R3, R10 ;  /* 0x0000000a00037245 */ /* 0x000fe40000201000 */
[----:B------:R-:W-:Y:S01]  /*0df0*/  MOV R11, RZ ;  /* 0x000000ff000b7202 */ /* 0x000fe20000000f00 */
[----:B------:R-:W-:Y:S06]  /*0e00*/  @!P0 BRA `(.L_x_8) ;  /* 0x0000000400308947 */ /* 0x000fec0003800000 */
[----:B------:R-:W0:Y:S01]  /*0e10*/  LDC R20, c[0x0][0x38c] ;  /* 0x0000e300ff147b82 */ /* 0x000e220000000800 */
[----:B------:R-:W-:-:S05]  /*0e20*/  UMOV UR4, URZ ;  /* 0x000000ff00047c82 */ /* 0x000fca0008000000 */
.L_x_9:
[----:B0-----:R-:W-:-:S05]  /*0e30*/  IMAD R11, R20, UR4, R10 ;  /* 0x00000004140b7c24 */ /* 0x001fca000f8e020a */
[----:B------:R-:W-:Y:S02]  /*0e40*/  IADD3 R4, PT, PT, R2, R11, RZ ;  /* 0x0000000b02047210 */ /* 0x000fe40007ffe0ff */
[-C--:B------:R-:W-:Y:S02]  /*0e50*/  IADD3 R11, PT, PT, R11, R20.reuse, RZ ;  /* 0x000000140b0b7210 */ /* 0x080fe40007ffe0ff */
[----:B------:R-:W-:Y:S02]  /*0e60*/  LEA R6, R4, R1, 0x2 ;  /* 0x0000000104067211 */ /* 0x000fe400078e10ff */
[----:B------:R-:W-:Y:S02]  /*0e70*/  IADD3 R4, PT, PT, R2, R11, RZ ;  /* 0x0000000b02047210 */ /* 0x000fe40007ffe0ff */
[----:B------:R-:W-:Y:S02]  /*0e80*/  IADD3 R13, PT, PT, R11, R20, RZ ;  /* 0x000000140b0d7210 */ /* 0x000fe40007ffe0ff */
[----:B------:R-:W-:Y:S01]  /*0e90*/  LEA R18, R4, R1, 0x2 ;  /* 0x0000000104127211 */ /* 0x000fe200078e10ff */
[----:B------:R0:W2:Y:S01]  /*0ea0*/  LDL R11, [R6] ;  /* 0x00000000060b7983 */ /* 0x0000a20000100800 */
[----:B------:R-:W-:-:S02]  /*0eb0*/  IADD3 R4, PT, PT, R2, R13, RZ ;  /* 0x0000000d02047210 */ /* 0x000fc40007ffe0ff */
[-C--:B------:R-:W-:Y:S02]  /*0ec0*/  IADD3 R15, PT, PT, R13, R20.reuse, RZ ;  /* 0x000000140d0f7210 */ /* 0x080fe40007ffe0ff */
[----:B------:R-:W-:Y:S01]  /*0ed0*/  LEA R14, R4, R1, 0x2 ;  /* 0x00000001040e7211 */ /* 0x000fe200078e10ff */
[----:B------:R-:W3:Y:S01]  /*0ee0*/  LDL R13, [R18] ;  /* 0x00000000120d7983 */ /* 0x000ee20000100800 */
[----:B------:R-:W-:Y:S02]  /*0ef0*/  IADD3 R4, PT, PT, R2, R15, RZ ;  /* 0x0000000f02047210 */ /* 0x000fe40007ffe0ff */
[----:B------:R-:W-:Y:S02]  /*0f00*/  IADD3 R17, PT, PT, R15, R20, RZ ;  /* 0x000000140f117210 */ /* 0x000fe40007ffe0ff */
[----:B------:R-:W-:Y:S01]  /*0f10*/  LEA R16, R4, R1, 0x2 ;  /* 0x0000000104107211 */ /* 0x000fe200078e10ff */
[----:B------:R4:W5:Y:S01]  /*0f20*/  LDL R15, [R14] ;  /* 0x000000000e0f7983 */ /* 0x0009620000100800 */
[----:B------:R-:W-:-:S02]  /*0f30*/  IADD3 R4, PT, PT, R2, R17, RZ ;  /* 0x0000001102047210 */ /* 0x000fc40007ffe0ff */
[-C--:B------:R-:W-:Y:S02]  /*0f40*/  IADD3 R19, PT, PT, R17, R20.reuse, RZ ;  /* 0x0000001411137210 */ /* 0x080fe40007ffe0ff */
[----:B------:R-:W5:Y:S01]  /*0f50*/  LDL R17, [R16] ;  /* 0x0000000010117983 */ /* 0x000f620000100800 */
[----:B0-----:R-:W-:Y:S02]  /*0f60*/  LEA R6, R4, R1, 0x2 ;  /* 0x0000000104067211 */ /* 0x001fe400078e10ff */
[----:B------:R-:W-:Y:S02]  /*0f70*/  IADD3 R4, PT, PT, R2, R19, RZ ;  /* 0x0000001302047210 */ /* 0x000fe40007ffe0ff */
[----:B------:R-:W-:Y:S02]  /*0f80*/  IADD3 R23, PT, PT, R19, R20, RZ ;  /* 0x0000001413177210 */ /* 0x000fe40007ffe0ff */
[----:B------:R-:W-:Y:S01]  /*0f90*/  LEA R21, R4, R1, 0x2 ;  /* 0x0000000104157211 */ /* 0x000fe200078e10ff */
[----:B------:R0:W5:Y:S01]  /*0fa0*/  LDL R19, [R6] ;  /* 0x0000000006137983 */ /* 0x0001620000100800 */
[----:B------:R-:W-:-:S04]  /*0fb0*/  IADD3 R4, PT, PT, R2, R23, RZ ;  /* 0x0000001702047210 */ /* 0x000fc80007ffe0ff */
[----:B----4-:R-:W-:Y:S01]  /*0fc0*/  LEA R14, R4, R1, 0x2 ;  /* 0x00000001040e7211 */ /* 0x010fe200078e10ff */
[----:B------:R-:W4:Y:S01]  /*0fd0*/  LDL R21, [R21] ;  /* 0x0000000015157983 */ /* 0x000f220000100800 */
[----:B------:R-:W-:-:S03]  /*0fe0*/  IADD3 R4, PT, PT, R2, R23, R20 ;  /* 0x0000001702047210 */ /* 0x000fc60007ffe014 */
[----:B------:R-:W4:Y:S01]  /*0ff0*/  LDL R23, [R14] ;  /* 0x000000000e177983 */ /* 0x000f220000100800 */
[----:B------:R-:W-:-:S06]  /*1000*/  LEA R25, R4, R1, 0x2 ;  /* 0x0000000104197211 */ /* 0x000fcc00078e10ff */
[----:B------:R-:W4:Y:S01]  /*1010*/  LDL R25, [R25] ;  /* 0x0000000019197983 */ /* 0x000f220000100800 */
[----:B------:R-:W-:Y:S02]  /*1020*/  UIADD3 UR5, UPT, UPT, UR4, 0x1, URZ ;  /* 0x0000000104057890 */ /* 0x000fe4000fffe0ff */
[----:B------:R-:W-:Y:S01]  /*1030*/  I2FP.F32.U32 R4, UR4 ;  /* 0x0000000400047c45 */ /* 0x000fe20008201000 */
[----:B------:R-:W-:-:S03]  /*1040*/  UIADD3 UR6, UPT, UPT, UR4, 0x2, URZ ;  /* 0x0000000204067890 */ /* 0x000fc6000fffe0ff */
[----:B0-----:R-:W-:Y:S01]  /*1050*/  I2FP.F32.U32 R6, UR5 ;  /* 0x0000000500067c45 */ /* 0x001fe20008201000 */
[----:B------:R-:W-:Y:S01]  /*1060*/  UIADD3 UR5, UPT, UPT, UR4, 0x3, URZ ;  /* 0x0000000304057890 */ /* 0x000fe2000fffe0ff */
[----:B--2---:R-:W-:Y:S01]  /*1070*/  FFMA R4, R11, R4, R8 ;  /* 0x000000040b047223 */ /* 0x004fe20000000008 */
[----:B------:R-:W-:Y:S01]  /*1080*/  I2FP.F32.U32 R8, UR6 ;  /* 0x0000000600087c45 */ /* 0x000fe20008201000 */
[----:B------:R-:W-:Y:S02]  /*1090*/  UIADD3 UR6, UPT, UPT, UR4, 0x4, URZ ;  /* 0x0000000404067890 */ /* 0x000fe4000fffe0ff */
[----:B---3--:R-:W-:Y:S01]  /*10a0*/  FFMA R4, R13, R6, R4 ;  /* 0x000000060d047223 */ /* 0x008fe20000000004 */
[----:B------:R-:W-:Y:S01]  /*10b0*/  I2FP.F32.U32 R6, UR5 ;  /* 0x0000000500067c45 */ /* 0x000fe20008201000 */
[----:B------:R-:W-:Y:S01]  /*10c0*/  UIADD3 UR5, UPT, UPT, UR4, 0x5, URZ ;  /* 0x0000000504057890 */ /* 0x000fe2000fffe0ff */
[----:B------:R-:W-:Y:S01]  /*10d0*/  FFMA R34, R3, R11, R34 ;  /* 0x0000000b03227223 */ /* 0x000fe20000000022 */
[----:B------:R-:W-:Y:S01]  /*10e0*/  FADD R5, R11, R5 ;  /* 0x000000050b057221 */ /* 0x000fe20000000000 */
[----:B-----5:R-:W-:-:S02]  /*10f0*/  FFMA R4, R15, R8, R4 ;  /* 0x000000080f047223 */ /* 0x020fc40000000004 */
[----:B------:R-:W-:Y:S01]  /*1100*/  FFMA R34, R3, R13, R34 ;  /* 0x0000000d03227223 */ /* 0x000fe20000000022 */
[----:B------:R-:W-:Y:S01]  /*1110*/  FADD R5, R5, R13 ;  /* 0x0000000d05057221 */ /* 0x000fe20000000000 */
[----:B------:R-:W-:Y:S01]  /*1120*/  I2FP.F32.U32 R8, UR6 ;  /* 0x0000000600087c45 */ /* 0x000fe20008201000 */
[----:B------:R-:W-:Y:S01]  /*1130*/  FFMA R4, R17, R6, R4 ;  /* 0x0000000611047223 */ /* 0x000fe20000000004 */
[----:B------:R-:W-:Y:S01]  /*1140*/  I2FP.F32.U32 R6, UR5 ;  /* 0x0000000500067c45 */ /* 0x000fe20008201000 */
[----:B------:R-:W-:Y:S02]  /*1150*/  UIADD3 UR5, UPT, UPT, UR4, 0x6, URZ ;  /* 0x0000000604057890 */ /* 0x000fe4000fffe0ff */
[----:B------:R-:W-:Y:S01]  /*1160*/  UIADD3 UR6, UPT, UPT, UR4, 0x7, URZ ;  /* 0x0000000704067890 */ /* 0x000fe2000fffe0ff */
[----:B------:R-:W-:Y:S01]  /*1170*/  FFMA R34, R3, R15, R34 ;  /* 0x0000000f03227223 */ /* 0x000fe20000000022 */
[----:B------:R-:W-:Y:S01]  /*1180*/  UIADD3 UR4, UPT, UPT, UR4, 0x8, URZ ;  /* 0x0000000804047890 */ /* 0x000fe2000fffe0ff */
[----:B------:R-:W-:-:S02]  /*1190*/  FADD R5, R5, R15 ;  /* 0x0000000f05057221 */ /* 0x000fc40000000000 */
[----:B------:R-:W-:Y:S02]  /*11a0*/  FFMA R34, R3, R17, R34 ;  /* 0x0000001103227223 */ /* 0x000fe40000000022 */
[----:B------:R-:W-:Y:S01]  /*11b0*/  FADD R5, R5, R17 ;  /* 0x0000001105057221 */ /* 0x000fe20000000000 */
[----:B------:R-:W-:Y:S01]  /*11c0*/  ISETP.NE.AND P2, PT, R7, UR4, PT ;  /* 0x0000000407007c0c */ /* 0x000fe2000bf45270 */
[----:B------:R-:W-:Y:S01]  /*11d0*/  FFMA R4, R19, R8, R4 ;  /* 0x0000000813047223 */ /* 0x000fe20000000004 */
[----:B------:R-:W-:Y:S01]  /*11e0*/  FFMA R34, R3, R19, R34 ;  /* 0x0000001303227223 */ /* 0x000fe20000000022 */
[----:B------:R-:W-:Y:S02]  /*11f0*/  FADD R5, R5, R19 ;  /* 0x0000001305057221 */ /* 0x000fe40000000000 */
[----:B----4-:R-:W-:Y:S01]  /*1200*/  FFMA R4, R21, R6, R4 ;  /* 0x0000000615047223 */ /* 0x010fe20000000004 */
[----:B------:R-:W-:Y:S01]  /*1210*/  I2FP.F32.U32 R6, UR5 ;  /* 0x0000000500067c45 */ /* 0x000fe20008201000 */
[----:B------:R-:W-:Y:S01]  /*1220*/  FFMA R34, R3, R21, R34 ;  /* 0x0000001503227223 */ /* 0x000fe20000000022 */
[----:B------:R-:W-:Y:S01]  /*1230*/  FADD R5, R5, R21 ;  /* 0x0000001505057221 */ /* 0x000fe20000000000 */
[----:B------:R-:W-:-:S02]  /*1240*/  I2FP.F32.U32 R8, UR6 ;  /* 0x0000000600087c45 */ /* 0x000fc40008201000 */
[----:B------:R-:W-:Y:S01]  /*1250*/  FFMA R4, R23, R6, R4 ;  /* 0x0000000617047223 */ /* 0x000fe20000000004 */
[----:B------:R-:W-:Y:S01]  /*1260*/  FFMA R34, R3, R23, R34 ;  /* 0x0000001703227223 */ /* 0x000fe20000000022 */
[----:B------:R-:W-:Y:S02]  /*1270*/  FADD R5, R5, R23 ;  /* 0x0000001705057221 */ /* 0x000fe40000000000 */
[----:B------:R-:W-:Y:S01]  /*1280*/  FFMA R8, R25, R8, R4 ;  /* 0x0000000819087223 */ /* 0x000fe20000000004 */
[----:B------:R-:W-:Y:S01]  /*1290*/  FFMA R34, R3, R25, R34 ;  /* 0x0000001903227223 */ /* 0x000fe20000000022 */
[----:B------:R-:W-:Y:S01]  /*12a0*/  FADD R5, R5, R25 ;  /* 0x0000001905057221 */ /* 0x000fe20000000000 */
[----:B------:R-:W-:Y:S06]  /*12b0*/  @P2 BRA `(.L_x_9) ;  /* 0xfffffff800dc2947 */ /* 0x000fec000383ffff */
[----:B------:R-:W-:-:S07]  /*12c0*/  MOV R11, R7 ;  /* 0x00000007000b7202 */ /* 0x000fce0000000f00 */
.L_x_8:
[----:B------:R-:W-:-:S13]  /*12d0*/  ISETP.NE.AND P2, PT, R12, RZ, PT ;  /* 0x000000ff0c00720c */ /* 0x000fda0003f45270 */
[----:B------:R-:W-:Y:S05]  /*12e0*/  @!P2 BRA `(.L_x_10) ;  /* 0x00000004000ca947 */ /* 0x000fea0003800000 */
[----:B------:R-:W-:Y:S01]  /*12f0*/  ISETP.NE.AND P2, PT, R9, RZ, PT ;  /* 0x000000ff0900720c */ /* 0x000fe20003f45270 */
[----:B------:R-:W-:-:S12]  /*1300*/  @!P1 BRA `(.L_x_11) ;  /* 0x0000000000909947 */ /* 0x000fd80003800000 */
[----:B------:R-:W0:Y:S02]  /*1310*/  LDC R18, c[0x0][0x38c] ;  /* 0x0000e300ff127b82 */ /* 0x000e240000000800 */
[----:B0-----:R-:W-:-:S05]  /*1320*/  IMAD R13, R11, R18, R10 ;  /* 0x000000120b0d7224 */ /* 0x001fca00078e020a */
[----:B------:R-:W-:Y:S02]  /*1330*/  IADD3 R4, PT, PT, R2, R13, RZ ;  /* 0x0000000d02047210 */ /* 0x000fe40007ffe0ff */
[-C--:B------:R-:W-:Y:S02]  /*1340*/  IADD3 R13, PT, PT, R13, R18.reuse, RZ ;  /* 0x000000120d0d7210 */ /* 0x080fe40007ffe0ff */
[----:B------:R-:W-:Y:S02]  /*1350*/  LEA R16, R4, R1, 0x2 ;  /* 0x0000000104107211 */ /* 0x000fe400078e10ff */
[----:B------:R-:W-:Y:S02]  /*1360*/  IADD3 R15, PT, PT, R13, R18, RZ ;  /* 0x000000120d0f7210 */ /* 0x000fe40007ffe0ff */
[C---:B------:R-:W-:Y:S02]  /*1370*/  IADD3 R4, PT, PT, R2.reuse, R13, RZ ;  /* 0x0000000d02047210 */ /* 0x040fe40007ffe0ff */
[----:B------:R-:W2:Y:S01]  /*1380*/  LDL R13, [R16] ;  /* 0x00000000100d7983 */ /* 0x000ea20000100800 */
[----:B------:R-:W-:-:S02]  /*1390*/  IADD3 R6, PT, PT, R2, R15, RZ ;  /* 0x0000000f02067210 */ /* 0x000fc40007ffe0ff */
[----:B------:R-:W-:Y:S02]  /*13a0*/  LEA R14, R4, R1, 0x2 ;  /* 0x00000001040e7211 */ /* 0x000fe400078e10ff */
[----:B------:R-:W-:Y:S02]  /*13b0*/  IADD3 R4, PT, PT, R2, R15, R18 ;  /* 0x0000000f02047210 */ /* 0x000fe40007ffe012 */
[-C--:B------:R-:W-:Y:S01]  /*13c0*/  LEA R17, R6, R1.reuse, 0x2 ;  /* 0x0000000106117211 */ /* 0x080fe200078e10ff */
[----:B------:R-:W3:Y:S01]  /*13d0*/  LDL R15, [R14] ;  /* 0x000000000e0f7983 */ /* 0x000ee20000100800 */
[----:B------:R-:W-:-:S04]  /*13e0*/  LEA R19, R4, R1, 0x2 ;  /* 0x0000000104137211 */ /* 0x000fc800078e10ff */
[----:B------:R-:W4:Y:S04]  /*13f0*/  LDL R17, [R17] ;  /* 0x0000000011117983 */ /* 0x000f280000100800 */
[----:B------:R-:W5:Y:S01]  /*1400*/  LDL R19, [R19] ;  /* 0x0000000013137983 */ /* 0x000f620000100800 */
[----:B------:R-:W-:Y:S02]  /*1410*/  I2FP.F32.U32 R4, R11 ;  /* 0x0000000b00047245 */ /* 0x000fe40000201000 */
[----:B------:R-:W-:-:S04]  /*1420*/  IADD3 R6, PT, PT, R11, 0x1, RZ ;  /* 0x000000010b067810 */ /* 0x000fc80007ffe0ff */
[----:B------:R-:W-:Y:S01]  /*1430*/  I2FP.F32.U32 R6, R6 ;  /* 0x0000000600067245 */ /* 0x000fe20000201000 */
[----:B--2---:R-:W-:Y:S01]  /*1440*/  FFMA R4, R13, R4, R8 ;  /* 0x000000040d047223 */ /* 0x004fe20000000008 */
[----:B------:R-:W-:Y:S01]  /*1450*/  IADD3 R8, PT, PT, R11, 0x2, RZ ;  /* 0x000000020b087810 */ /* 0x000fe20007ffe0ff */
[----:B------:R-:W-:Y:S01]  /*1460*/  FFMA R34, R3, R13, R34 ;  /* 0x0000000d03227223 */ /* 0x000fe20000000022 */
[----:B------:R-:W-:Y:S01]  /*1470*/  FADD R5, R5, R13 ;  /* 0x0000000d05057221 */ /* 0x000fe20000000000 */
[----:B------:R-:W-:Y:S02]  /*1480*/  IADD3 R13, PT, PT, R11, 0x3, RZ ;  /* 0x000000030b0d7810 */ /* 0x000fe40007ffe0ff */
[----:B------:R-:W-:Y:S01]  /*1490*/  I2FP.F32.U32 R8, R8 ;  /* 0x0000000800087245 */ /* 0x000fe20000201000 */
[----:B---3--:R-:W-:Y:S01]  /*14a0*/  FFMA R4, R15, R6, R4 ;  /* 0x000000060f047223 */ /* 0x008fe20000000004 */
[----:B------:R-:W-:Y:S01]  /*14b0*/  FFMA R34, R3, R15, R34 ;  /* 0x0000000f03227223 */ /* 0x000fe20000000022 */
[----:B------:R-:W-:Y:S01]  /*14c0*/  FADD R5, R5, R15 ;  /* 0x0000000f05057221 */ /* 0x000fe20000000000 */
[----:B------:R-:W-:Y:S01]  /*14d0*/  I2FP.F32.U32 R13, R13 ;  /* 0x0000000d000d7245 */ /* 0x000fe20000201000 */
[----:B----4-:R-:W-:Y:S01]  /*14e0*/  FFMA R8, R17, R8, R4 ;  /* 0x0000000811087223 */ /* 0x010fe20000000004 */
[----:B------:R-:W-:Y:S01]  /*14f0*/  FFMA R34, R3, R17, R34 ;  /* 0x0000001103227223 */ /* 0x000fe20000000022 */
[----:B------:R-:W-:Y:S01]  /*1500*/  FADD R5, R5, R17 ;  /* 0x0000001105057221 */ /* 0x000fe20000000000 */
[----:B------:R-:W-:Y:S01]  /*1510*/  IADD3 R11, PT, PT, R11, 0x4, RZ ;  /* 0x000000040b0b7810 */ /* 0x000fe20007ffe0ff */
[----:B-----5:R-:W-:Y:S01]  /*1520*/  FFMA R8, R19, R13, R8 ;  /* 0x0000000d13087223 */ /* 0x020fe20000000008 */
[----:B------:R-:W-:Y:S01]  /*1530*/  FFMA R34, R3, R19, R34 ;  /* 0x0000001303227223 */ /* 0x000fe20000000022 */
[----:B------:R-:W-:-:S07]  /*1540*/  FADD R5, R5, R19 ;  /* 0x0000001305057221 */ /* 0x000fce0000000000 */
.L_x_11:
[----:B------:R-:W-:Y:S05]  /*1550*/  @!P2 BRA `(.L_x_10) ;  /* 0x000000000070a947 */ /* 0x000fea0003800000 */
[----:B------:R-:W0:Y:S01]  /*1560*/  LDC R13, c[0x0][0x38c] ;  /* 0x0000e300ff0d7b82 */ /* 0x000e220000000800 */
[----:B------:R-:W-:-:S13]  /*1570*/  ISETP.NE.AND P3, PT, R9, 0x1, PT ;  /* 0x000000010900780c */ /* 0x000fda0003f65270 */
[----:B------:R-:W-:Y:S02]  /*1580*/  @P3 IADD3 R17, PT, PT, R11, 0x1, RZ ;  /* 0x000000010b113810 */ /* 0x000fe40007ffe0ff */
[----:B------:R-:W-:Y:S02]  /*1590*/  @P3 I2FP.F32.U32 R16, R11 ;  /* 0x0000000b00103245 */ /* 0x000fe40000201000 */
[----:B0-----:R-:W-:Y:S01]  /*15a0*/  LOP3.LUT P2, RZ, R13, 0x1, RZ, 0xc0, !PT ;  /* 0x000000010dff7812 */ /* 0x001fe2000784c0ff */
[C---:B------:R-:W-:Y:S01]  /*15b0*/  @P3 IMAD R15, R11.reuse, R13, R10 ;  /* 0x0000000d0b0f3224 */ /* 0x040fe200078e020a */
[----:B------:R-:W-:-:S04]  /*15c0*/  @P3 IADD3 R11, PT, PT, R11, 0x2, RZ ;  /* 0x000000020b0b3810 */ /* 0x000fc80007ffe0ff */
[CC--:B------:R-:W-:Y:S02]  /*15d0*/  @P3 IADD3 R4, PT, PT, R2.reuse, R15.reuse, RZ ;  /* 0x0000000f02043210 */ /* 0x0c0fe40007ffe0ff */
[----:B------:R-:W-:Y:S02]  /*15e0*/  @P3 IADD3 R6, PT, PT, R2, R15, R13 ;  /* 0x0000000f02063210 */ /* 0x000fe40007ffe00d */
[-C--:B------:R-:W-:Y:S02]  /*15f0*/  @P3 LEA R14, R4, R1.reuse, 0x2 ;  /* 0x00000001040e3211 */ /* 0x080fe400078e10ff */
[----:B------:R-:W-:Y:S01]  /*1600*/  @P3 LEA R6, R6, R1, 0x2 ;  /* 0x0000000106063211 */ /* 0x000fe200078e10ff */
[----:B------:R-:W-:Y:S02]  /*1610*/  @P2 IMAD R13, R11, R13, R10 ;  /* 0x0000000d0b0d2224 */ /* 0x000fe400078e020a */
[----:B------:R-:W2:Y:S03]  /*1620*/  @P3 LDL R15, [R14] ;  /* 0x000000000e0f3983 */ /* 0x000ea60000100800 */
[----:B------:R-:W-:Y:S01]  /*1630*/  @P2 IADD3 R4, PT, PT, R2, R13, RZ ;  /* 0x0000000d02042210 */ /* 0x000fe20007ffe0ff */
[----:B------:R-:W3:Y:S03]  /*1640*/  @P3 LDL R19, [R6] ;  /* 0x0000000006133983 */ /* 0x000ee60000100800 */
[----:B------:R-:W-:-:S06]  /*1650*/  @P2 LEA R13, R4, R1, 0x2 ;  /* 0x00000001040d2211 */ /* 0x000fcc00078e10ff */
[----:B------:R-:W4:Y:S01]  /*1660*/  @P2 LDL R13, [R13] ;  /* 0x000000000d0d2983 */ /* 0x000f220000100800 */
[----:B------:R-:W-:Y:S01]  /*1670*/  @P3 I2FP.F32.U32 R17, R17 ;  /* 0x0000001100113245 */ /* 0x000fe20000201000 */
[----:B--2---:R-:W-:Y:S01]  /*1680*/  @P3 FFMA R4, R3, R15, R34 ;  /* 0x0000000f03043223 */ /* 0x004fe20000000022 */
[----:B------:R-:W-:Y:S01]  /*1690*/  @P3 FFMA R16, R15, R16, R8 ;  /* 0x000000100f103223 */ /* 0x000fe20000000008 */
[----:B------:R-:W-:Y:S02]  /*16a0*/  @P3 FADD R15, R5, R15 ;  /* 0x0000000f050f3221 */ /* 0x000fe40000000000 */
[----:B---3--:R-:W-:Y:S01]  /*16b0*/  @P3 FFMA R34, R3, R19, R4 ;  /* 0x0000001303223223 */ /* 0x008fe20000000004 */
[----:B------:R-:W-:Y:S01]  /*16c0*/  @P2 I2FP.F32.U32 R4, R11 ;  /* 0x0000000b00042245 */ /* 0x000fe20000201000 */
[----:B------:R-:W-:Y:S01]  /*16d0*/  @P3 FFMA R8, R19, R17, R16 ;  /* 0x0000001113083223 */ /* 0x000fe20000000010 */
[----:B------:R-:W-:Y:S01]  /*16e0*/  @P3 FADD R5, R15, R19 ;  /* 0x000000130f053221 */ /* 0x000fe20000000000 */
[----:B----4-:R-:W-:-:S02]  /*16f0*/  @P2 FFMA R34, R3, R13, R34 ;  /* 0x0000000d03222223 */ /* 0x010fc40000000022 */
[----:B------:R-:W-:Y:S01]  /*1700*/  @P2 FFMA R8, R13, R4, R8 ;  /* 0x000000040d082223 */ /* 0x000fe20000000008 */
[----:B------:R-:W-:-:S07]  /*1710*/  @P2 FADD R5, R5, R13 ;  /* 0x0000000d05052221 */ /* 0x000fce0000000000 */
.L_x_10:
[----:B------:R-:W0:Y:S01]  /*1720*/  LDC R3, c[0x0][0x38c] ;  /* 0x0000e300ff037b82 */ /* 0x000e220000000800 */
[----:B------:R-:W-:-:S04]  /*1730*/  IADD3 R10, PT, PT, R10, 0x1, RZ ;  /* 0x000000010a0a7810 */ /* 0x000fc80007ffe0ff */
[----:B0-----:R-:W-:-:S13]  /*1740*/  ISETP.NE.AND P2, PT, R10, R3, PT ;  /* 0x000000030a00720c */ /* 0x001fda0003f45270 */
[----:B------:R-:W-:Y:S05]  /*1750*/  @P2 BRA `(.L_x_12) ;  /* 0xfffffff400a02947 */ /* 0x000fea000383ffff */
.L_x_7:
[----:B------:R-:W0:Y:S01]  /*1760*/  MUFU.RCP R4, R5 ;  /* 0x0000000500047308 */ /* 0x000e220000001000 */
[----:B------:R-:W-:Y:S01]  /*1770*/  BSSY.RECONVERGENT B2, `(.L_x_13) ;  /* 0x000000d000027945 */ /* 0x000fe20003800200 */
[----:B------:R-:W-:-:S06]  /*1780*/  ISETP.GE.AND P2, PT, R3, 0x1, PT ;  /* 0x000000010300780c */ /* 0x000fcc0003f46270 */
[----:B------:R-:W2:Y:S01]  /*1790*/  FCHK P0, R34, R5 ;  /* 0x0000000522007302 */ /* 0x000ea20000000000 */
[----:B0-----:R-:W-:-:S04]  /*17a0*/  FFMA R7, R4, -R5, 1 ;  /* 0x3f80000004077423 */ /* 0x001fc80000000805 */
[----:B------:R-:W-:-:S04]  /*17b0*/  FFMA R4, R4, R7, R4 ;  /* 0x0000000704047223 */ /* 0x000fc80000000004 */
[----:B------:R-:W-:-:S04]  /*17c0*/  FFMA R7, R4, R34, RZ ;  /* 0x0000002204077223 */ /* 0x000fc800000000ff */
[----:B------:R-:W-:-:S04]  /*17d0*/  FFMA R6, R7, -R5, R34 ;  /* 0x8000000507067223 */ /* 0x000fc80000000022 */
[----:B------:R-:W-:Y:S01]  /*17e0*/  FFMA R45, R4, R6, R7 ;  /* 0x00000006042d7223 */ /* 0x000fe20000000007 */
[----:B--2---:R-:W-:Y:S06]  /*17f0*/  @!P0 BRA `(.L_x_14) ;  /* 0x0000000000108947 */ /* 0x004fec0003800000 */
[----:B------:R-:W-:Y:S02]  /*1800*/  MOV R47, R5 ;  /* 0x00000005002f7202 */ /* 0x000fe40000000f00 */
[----:B------:R-:W-:-:S07]  /*1810*/  MOV R46, 0x1830 ;  /* 0x00001830002e7802 */ /* 0x000fce0000000f00 */
[----:B-1-3--:R-:W-:Y:S05]  /*1820*/  CALL.REL.NOINC `($__internal_3_$__cuda_sm3x_div_rn_noftz_f32_slowpath) ;  /* 0x000000f0005c7944 */ /* 0x00afea0003c00000 */
[----:B------:R-:W-:-:S07]  /*1830*/  MOV R45, R34 ;  /* 0x00000022002d7202 */ /* 0x000fce0000000f00 */
.L_x_14:
[----:B------:R-:W-:Y:S05]  /*1840*/  BSYNC.RECONVERGENT B2 ;  /* 0x0000000000027941 */ /* 0x000fea0003800200 */
.L_x_13:
[----:B------:R-:W0:Y:S01]  /*1850*/  MUFU.RCP R4, R5 ;  /* 0x0000000500047308 */ /* 0x000e220000001000 */
[----:B------:R-:W-:Y:S07]  /*1860*/  BSSY.RECONVERGENT B2, `(.L_x_15) ;  /* 0x000000c000027945 */ /* 0x000fee0003800200 */
        /* <DEDUP_REMOVED lines=8> */
[----:B------:R-:W-:Y:S02]  /*18f0*/  MOV R47, R5 ;  /* 0x00000005002f7202 */ /* 0x000fe40000000f00 */
[----:B------:R-:W-:-:S07]  /*1900*/  MOV R46, 0x1920 ;  /* 0x00001920002e7802 */ /* 0x000fce0000000f00 */
[----:B-1-3--:R-:W-:Y:S05]  /*1910*/  CALL.REL.NOINC `($__internal_3_$__cuda_sm3x_div_rn_noftz_f32_slowpath) ;  /* 0x000000f000207944 */ /* 0x00afea0003c00000 */
.L_x_16:
[----:B------:R-:W-:Y:S05]  /*1920*/  BSYNC.RECONVERGENT B2 ;  /* 0x0000000000027941 */ /* 0x000fea0003800200 */
.L_x_15:
[----:B------:R-:W-:Y:S01]  /*1930*/  HFMA2 R6, -RZ, RZ, 0, 0 ;  /* 0x00000000ff067431 */ /* 0x000fe200000001ff */
[----:B------:R-:W-:Y:S02]  /*1940*/  MOV R44, R34 ;  /* 0x00000022002c7202 */ /* 0x000fe40000000f00 */
[----:B------:R-:W-:Y:S01]  /*1950*/  MOV R43, 0x51ba43b7 ;  /* 0x51ba43b7002b7802 */ /* 0x000fe20000000f00 */
[----:B------:R-:W-:Y:S06]  /*1960*/  @!P2 BRA `(.L_x_17) ;  /* 0x0000002000f4a947 */ /* 0x000fec0003800000 */
[----:B------:R-:W0:Y:S01]  /*1970*/  LDC R6, c[0x0][0x388] ;  /* 0x0000e200ff067b82 */ /* 0x000e220000000800 */
[----:B------:R-:W-:Y:S02]  /*1980*/  UMOV UR4, 0x3f000000 ;  /* 0x3f00000000047882 */ /* 0x000fe40000000000 */
[----:B------:R-:W-:Y:S01]  /*1990*/  MOV R7, UR4 ;  /* 0x0000000400077c02 */ /* 0x000fe20008000f00 */
[----:B0-----:R-:W0:Y:S08]  /*19a0*/  MUFU.RCP R3, R6 ;  /* 0x0000000600037308 */ /* 0x001e300000001000 */
[----:B------:R-:W2:Y:S01]  /*19b0*/  FCHK P0, R7, R6 ;  /* 0x0000000607007302 */ /* 0x000ea20000000000 */
[----:B0-----:R-:W-:-:S04]  /*19c0*/  FFMA R4, R3, -R6, 1 ;  /* 0x3f80000003047423 */ /* 0x001fc80000000806 */
[----:B------:R-:W-:-:S04]  /*19d0*/  FFMA R3, R3, R4, R3 ;  /* 0x0000000403037223 */ /* 0x000fc80000000003 */
[----:B------:R-:W-:-:S04]  /*19e0*/  FFMA R4, R3, 0.5, RZ ;  /* 0x3f00000003047823 */ /* 0x000fc800000000ff */
[----:B------:R-:W-:-:S04]  /*19f0*/  FFMA R5, R4, -R6, 0.5 ;  /* 0x3f00000004057423 */ /* 0x000fc80000000806 */
[----:B------:R-:W-:Y:S01]  /*1a00*/  FFMA R34, R3, R5, R4 ;  /* 0x0000000503227223 */ /* 0x000fe20000000004 */
[----:B--2---:R-:W-:Y:S06]  /*1a10*/  @!P0 BRA `(.L_x_18) ;  /* 0x0000000000148947 */ /* 0x004fec0003800000 */
[----:B------:R-:W0:Y:S01]  /*1a20*/  LDCU UR4, c[0x0][0x388] ;  /* 0x00007100ff0477ac */ /* 0x000e220008000800 */
[----:B------:R-:W-:Y:S01]  /*1a30*/  HFMA2 R34, -RZ, RZ, 1.75, 0 ;  /* 0x3f000000ff227431 */ /* 0x000fe200000001ff */
[----:B------:R-:W-:Y:S02]  /*1a40*/  MOV R46, 0x1a70 ;  /* 0x00001a70002e7802 */ /* 0x000fe40000000f00 */
[----:B0-----:R-:W-:-:S07]  /*1a50*/  MOV R47, UR4 ;  /* 0x00000004002f7c02 */ /* 0x001fce0008000f00 */
[----:B-1-3--:R-:W-:Y:S05]  /*1a60*/  CALL.REL.NOINC `($__internal_3_$__cuda_sm3x_div_rn_noftz_f32_slowpath) ;  /* 0x000000ec00cc7944 */ /* 0x00afea0003c00000 */
.L_x_18:
[----:B------:R-:W0:Y:S01]  /*1a70*/  LDC R7, c[0x0][0x388] ;  /* 0x0000e200ff077b82 */ /* 0x000e220000000800 */
[----:B------:R-:W-:Y:S01]  /*1a80*/  BSSY.RECONVERGENT B2, `(.L_x_19) ;  /* 0x000000e000027945 */ /* 0x000fe20003800200 */
[----:B0-----:R-:W0:Y:S08]  /*1a90*/  MUFU.RCP R4, R7 ;  /* 0x0000000700047308 */ /* 0x001e300000001000 */
[----:B------:R-:W2:Y:S01]  /*1aa0*/  FCHK P0, R34, R7 ;  /* 0x0000000722007302 */ /* 0x000ea20000000000 */
[----:B0-----:R-:W-:-:S04]  /*1ab0*/  FFMA R3, R4, -R7, 1 ;  /* 0x3f80000004037423 */ /* 0x001fc80000000807 */
[----:B------:R-:W-:-:S04]  /*1ac0*/  FFMA R3, R4, R3, R4 ;  /* 0x0000000304037223 */ /* 0x000fc80000000004 */
[----:B------:R-:W-:-:S04]  /*1ad0*/  FFMA R5, R3, R34, RZ ;  /* 0x0000002203057223 */ /* 0x000fc800000000ff */
[----:B------:R-:W-:-:S04]  /*1ae0*/  FFMA R4, R5, -R7, R34 ;  /* 0x8000000705047223 */ /* 0x000fc80000000022 */
[----:B------:R-:W-:Y:S01]  /*1af0*/  FFMA R4, R3, R4, R5 ;  /* 0x0000000403047223 */ /* 0x000fe20000000005 */
[----:B--2---:R-:W-:Y:S06]  /*1b00*/  @!P0 BRA `(.L_x_20) ;  /* 0x0000000000148947 */ /* 0x004fec0003800000 */
[----:B------:R-:W0:Y:S01]  /*1b10*/  LDCU UR4, c[0x0][0x388] ;  /* 0x00007100ff0477ac */ /* 0x000e220008000800 */
[----:B------:R-:W-:Y:S02]  /*1b20*/  MOV R46, 0x1b50 ;  /* 0x00001b50002e7802 */ /* 0x000fe40000000f00 */
[----:B0-----:R-:W-:-:S07]  /*1b30*/  MOV R47, UR4 ;  /* 0x00000004002f7c02 */ /* 0x001fce0008000f00 */
[----:B-1-3--:R-:W-:Y:S05]  /*1b40*/  CALL.REL.NOINC `($__internal_3_$__cuda_sm3x_div_rn_noftz_f32_slowpath) ;  /* 0x000000ec00947944 */ /* 0x00afea0003c00000 */
[----:B------:R-:W-:-:S07]  /*1b50*/  MOV R4, R34 ;  /* 0x0000002200047202 */ /* 0x000fce0000000f00 */
.L_x_20:
[----:B------:R-:W-:Y:S05]  /*1b60*/  BSYNC.RECONVERGENT B2 ;  /* 0x0000000000027941 */ /* 0x000fea0003800200 */
.L_x_19:
[----:B------:R-:W0:Y:S01]  /*1b70*/  LDCU UR10, c[0x0][0x38c] ;  /* 0x00007180ff0a77ac */ /* 0x000e220008000800 */
[----:B------:R-:W2:Y:S01]  /*1b80*/  F2F.F64.F32 R4, R4 ;  /* 0x0000000400047310 */ /* 0x000ea20000201800 */
[----:B------:R-:W-:Y:S01]  /*1b90*/  HFMA2 R6, -RZ, RZ, 0, 0 ;  /* 0x00000000ff067431 */ /* 0x000fe200000001ff */
[----:B------:R-:W-:Y:S01]  /*1ba0*/  MOV R43, 0x51ba43b7 ;  /* 0x51ba43b7002b7802 */ /* 0x000fe20000000f00 */
[----:B------:R-:W-:Y:S01]  /*1bb0*/  UMOV UR4, URZ ;  /* 0x000000ff00047c82 */ /* 0x000fe20008000000 */
[----:B0-----:R-:W-:Y:S02]  /*1bc0*/  ULOP3.LUT UR23, UR10, 0x3, URZ, 0xc0, !UPT ;  /* 0x000000030a177892 */ /* 0x001fe4000f8ec0ff */
[----:B------:R-:W-:Y:S02]  /*1bd0*/  UIADD3 UR22, UPT, UPT, UR10, -0x1, URZ ;  /* 0xffffffff0a167890 */ /* 0x000fe4000fffe0ff */
[----:B------:R-:W-:Y:S02]  /*1be0*/  ULOP3.LUT UR9, UR10, 0x7ffffffc, URZ, 0xc0, !UPT ;  /* 0x7ffffffc0a097892 */ /* 0x000fe4000f8ec0ff */
[----:B------:R-:W-:-:S02]  /*1bf0*/  ULOP3.LUT UR10, UR10, 0x1, URZ, 0xc0, !UPT ;  /* 0x000000010a0a7892 */ /* 0x000fc4000f8ec0ff */
[----:B--2---:R-:W-:-:S12]  /*1c00*/  UIADD3 UR13, UPT, UPT, UR23, -0x1, URZ ;  /* 0xffffffff170d7890 */ /* 0x004fd8000fffe0ff */
.L_x_48:
[----:B------:R-:W-:-:S05]  /*1c10*/  UMOV UR5, URZ ;  /* 0x000000ff00057c82 */ /* 0x000fca0008000000 */
.L_x_47:
[----:B------:R-:W-:Y:S01]  /*1c20*/  HFMA2 R3, -RZ, RZ, 0, 0 ;  /* 0x00000000ff037431 */ /* 0x000fe200000001ff */
[----:B------:R-:W-:Y:S01]  /*1c30*/  MOV R10, RZ ;  /* 0x000000ff000a7202 */ /* 0x000fe20000000f00 */
[----:B------:R-:W-:-:S06]  /*1c40*/  UMOV UR6, URZ ;  /* 0x000000ff00067c82 */ /* 0x000fcc0008000000 */
.L_x_44:
[----:B------:R-:W-:Y:S01]  /*1c50*/  UIADD3 UR20, UPT, UPT, UR6, -UR4, URZ ;  /* 0x8000000406147290 */ /* 0x000fe2000fffe0ff */
[----:B------:R-:W-:Y:S01]  /*1c60*/  BSSY.RECONVERGENT B0, `(.L_x_21) ;  /* 0x0000006000007945 */ /* 0x000fe20003800200 */
[----:B------:R-:W-:-:S04]  /*1c70*/  MOV R34, 0x1cc0 ;  /* 0x00001cc000227802 */ /* 0x000fc80000000f00 */
[----:B------:R-:W-:-:S06]  /*1c80*/  I2FP.F32.S32 R8, UR20 ;  /* 0x0000001400087c45 */ /* 0x000fcc0008201400 */
[----:B------:R-:W0:Y:S02]  /*1c90*/  F2F.F64.F32 R8, R8 ;  /* 0x0000000800087310 */ /* 0x000e240000201800 */
[----:B0-----:R-:W-:-:S11]  /*1ca0*/  DADD R72, -RZ, |R8| ;  /* 0x00000000ff487229 */ /* 0x001fd60000000508 */
[----:B-1-3--:R-:W-:Y:S05]  /*1cb0*/  CALL.REL.NOINC `($kernel_MLEFit_sigmaxy$__internal_accurate_pow) ;  /* 0x000000f000d07944 */ /* 0x00afea0003c00000 */
[----:B------:R-:W-:Y:S05]  /*1cc0*/  BSYNC.RECONVERGENT B0 ;  /* 0x0000000000007941 */ /* 0x000fea0003800200 */
.L_x_21:
[----:B------:R-:W0:Y:S01]  /*1cd0*/  LDCU UR12, c[0x0][0x38c] ;  /* 0x00007180ff0c77ac */ /* 0x000e220008000800 */
[----:B------:R-:W-:Y:S02]  /*1ce0*/  MOV R12, R46 ;  /* 0x0000002e000c7202 */ /* 0x000fe40000000f00 */
[----:B------:R-:W-:Y:S01]  /*1cf0*/  MOV R13, R47 ;  /* 0x0000002f000d7202 */ /* 0x000fe20000000f00 */
[----:B------:R-:W-:Y:S02]  /*1d00*/  UISETP.NE.AND UP0, UPT, UR20, URZ, UPT ;  /* 0x000000ff1400728c */ /* 0x000fe4000bf05270 */
[----:B0-----:R-:W-:-:S07]  /*1d10*/  UIMAD UR12, UR6, UR12, URZ ;  /* 0x0000000c060c72a4 */ /* 0x001fce000f8e02ff */
[----:B------:R-:W-:Y:S05]  /*1d20*/  BRA.U UP0, `(.L_x_22) ;  /* 0x0000000d00a47547 */ /* 0x000fea000b800000 */
[----:B------:R-:W-:Y:S01]  /*1d30*/  UISETP.GE.U32.AND UP0, UPT, UR22, 0x3, UPT ;  /* 0x000000031600788c */ /* 0x000fe2000bf06070 */
[----:B------:R-:W-:-:S08]  /*1d40*/  HFMA2 R9, -RZ, RZ, 0, 0 ;  /* 0x00000000ff097431 */ /* 0x000fd000000001ff */
[----:B------:R-:W-:Y:S05]  /*1d50*/  BRA.U !UP0, `(.L_x_23) ;  /* 0x0000000508ec7547 */ /* 0x000fea000b800000 */
[----:B------:R-:W-:Y:S01]  /*1d60*/  DMUL R12, RZ, R4 ;  /* 0x00000004ff0c7228 */ /* 0x000fe20000000000 */
[----:B------:R-:W-:-:S09]  /*1d70*/  UMOV UR7, URZ ;  /* 0x000000ff00077c82 */ /* 0x000fd20008000000 */
[----:B------:R-:W0:Y:S02]  /*1d80*/  F2F.F32.F64 R12, R12 ;  /* 0x0000000c000c7310 */ /* 0x000e240000301000 */
[----:B0-----:R-:W-:-:S05]  /*1d90*/  FMUL R7, R12, -1.4426950216293334961 ;  /* 0xbfb8aa3b0c077820 */ /* 0x001fca0000400000 */
[----:B------:R-:W-:-:S13]  /*1da0*/  FSETP.GEU.AND P0, PT, R7, -126, PT ;  /* 0xc2fc00000700780b */ /* 0x000fda0003f0e000 */
[----:B------:R-:W-:-:S04]  /*1db0*/  @!P0 FMUL R7, R7, 0.5 ;  /* 0x3f00000007078820 */ /* 0x000fc80000400000 */
[----:B------:R-:W0:Y:S02]  /*1dc0*/  MUFU.EX2 R9, R7 ;  /* 0x0000000700097308 */ /* 0x000e240000000800 */
[----:B0-----:R-:W-:-:S07]  /*1dd0*/  @!P0 FMUL R9, R9, R9 ;  /* 0x0000000909098220 */ /* 0x001fce0000400000 */
.L_x_28:
[----:B------:R-:W-:Y:S01]  /*1de0*/  UIADD3 UR11, UPT, UPT, -UR7, UR5, URZ ;  /* 0x00000005070b7290 */ /* 0x000fe2000fffe1ff */
[----:B------:R-:W-:Y:S01]  /*1df0*/  BSSY.RECONVERGENT B0, `(.L_x_24) ;  /* 0x0000006000007945 */ /* 0x000fe20003800200 */
[----:B------:R-:W-:-:S04]  /*1e00*/  MOV R34, 0x1e50 ;  /* 0x00001e5000227802 */ /* 0x000fc80000000f00 */
[----:B------:R-:W-:-:S06]  /*1e10*/  I2FP.F32.S32 R12, UR11 ;  /* 0x0000000b000c7c45 */ /* 0x000fcc0008201400 */
[----:B------:R-:W0:Y:S02]  /*1e20*/  F2F.F64.F32 R12, R12 ;  /* 0x0000000c000c7310 */ /* 0x000e240000201800 */
[----:B0-----:R-:W-:-:S11]  /*1e30*/  DADD R72, -RZ, |R12| ;  /* 0x00000000ff487229 */ /* 0x001fd6000000050c */
[----:B------:R-:W-:Y:S05]  /*1e40*/  CALL.REL.NOINC `($kernel_MLEFit_sigmaxy$__internal_accurate_pow) ;  /* 0x000000f0006c7944 */ /* 0x000fea0003c00000 */
[----:B------:R-:W-:Y:S05]  /*1e50*/  BSYNC.RECONVERGENT B0 ;  /* 0x0000000000007941 */ /* 0x000fea0003800200 */
.L_x_24:
[----:B------:R-:W-:-:S04]  /*1e60*/  MOV R7, UR7 ;  /* 0x0000000700077c02 */ /* 0x000fc80008000f00 */
[----:B------:R-:W-:-:S04]  /*1e70*/  IADD3 R8, PT, PT, R2, UR12, R7 ;  /* 0x0000000c02087c10 */ /* 0x000fc8000fffe007 */
[----:B------:R-:W-:-:S05]  /*1e80*/  LEA R8, R8, R1, 0x2 ;  /* 0x0000000108087211 */ /* 0x000fca00078e10ff */
[----:B------:R-:W2:Y:S01]  /*1e90*/  LDL R17, [R8] ;  /* 0x0000000008117983 */ /* 0x000ea20000100800 */
[----:B------:R-:W-:Y:S01]  /*1ea0*/  ISETP.NE.AND P0, PT, RZ, UR11, PT ;  /* 0x0000000bff007c0c */ /* 0x000fe2000bf05270 */
[----:B------:R-:W-:Y:S01]  /*1eb0*/  UISETP.NE.AND UP0, UPT, UR11, 0x1, UPT ;  /* 0x000000010b00788c */ /* 0x000fe2000bf05270 */
[----:B------:R-:W-:Y:S01]  /*1ec0*/  LOP3.LUT R7, RZ, UR7, RZ, 0x33, !PT ;  /* 0x00000007ff077c12 */ /* 0x000fe2000f8e33ff */
[----:B------:R-:W-:Y:S01]  /*1ed0*/  BSSY.RECONVERGENT B0, `(.L_x_25) ;  /* 0x0000017000007945 */ /* 0x000fe20003800200 */
[----:B------:R-:W-:Y:S02]  /*1ee0*/  FSEL R46, R46, RZ, P0 ;  /* 0x000000ff2e2e7208 */ /* 0x000fe40000000000 */
[----:B------:R-:W-:Y:S02]  /*1ef0*/  FSEL R47, R47, RZ, P0 ;  /* 0x000000ff2f2f7208 */ /* 0x000fe40000000000 */
[----:B------:R-:W-:Y:S02]  /*1f00*/  PLOP3.LUT P0, PT, PT, PT, UP0, 0x80, 0x8 ;  /* 0x000000000008781c */ /* 0x000fe40003f0f008 */
[----:B------:R-:W-:-:S02]  /*1f10*/  IADD3 R7, PT, PT, R7, UR5, RZ ;  /* 0x0000000507077c10 */ /* 0x000fc4000fffe0ff */
[----:B------:R-:W-:Y:S01]  /*1f20*/  DADD R46, -RZ, -R46 ;  /* 0x00000000ff2e7229 */ /* 0x000fe2000000092e */
[----:B------:R-:W-:Y:S02]  /*1f30*/  MOV R34, 0x2040 ;  /* 0x0000204000227802 */ /* 0x000fe40000000f00 */
[----:B------:R-:W-:-:S06]  /*1f40*/  I2FP.F32.S32 R14, R7 ;  /* 0x00000007000e7245 */ /* 0x000fcc0000201400 */
[----:B------:R-:W0:Y:S01]  /*1f50*/  F2F.F64.F32 R14, R14 ;  /* 0x0000000e000e7310 */ /* 0x000e220000201800 */
[----:B------:R-:W-:Y:S02]  /*1f60*/  FSEL R12, R46, RZ, P0 ;  /* 0x000000ff2e0c7208 */ /* 0x000fe40000000000 */
[----:B------:R-:W-:-:S06]  /*1f70*/  FSEL R13, R47, -1.875, P0 ;  /* 0xbff000002f0d7808 */ /* 0x000fcc0000000000 */
[----:B------:R-:W-:Y:S02]  /*1f80*/  DMUL R12, R4, R12 ;  /* 0x0000000c040c7228 */ /* 0x000fe40000000000 */
[----:B0-----:R-:W-:-:S08]  /*1f90*/  DADD R72, -RZ, |R14| ;  /* 0x00000000ff487229 */ /* 0x001fd0000000050e */
[----:B------:R-:W0:Y:S02]  /*1fa0*/  F2F.F32.F64 R12, R12 ;  /* 0x0000000c000c7310 */ /* 0x000e240000301000 */
[----:B0-----:R-:W-:-:S05]  /*1fb0*/  FMUL R11, R12, 1.4426950216293334961 ;  /* 0x3fb8aa3b0c0b7820 */ /* 0x001fca0000400000 */
[----:B------:R-:W-:-:S13]  /*1fc0*/  FSETP.GEU.AND P0, PT, R11, -126, PT ;  /* 0xc2fc00000b00780b */ /* 0x000fda0003f0e000 */
[----:B------:R-:W-:-:S04]  /*1fd0*/  @!P0 FMUL R11, R11, 0.5 ;  /* 0x3f0000000b0b8820 */ /* 0x000fc80000400000 */
[----:B------:R-:W0:Y:S02]  /*1fe0*/  MUFU.EX2 R16, R11 ;  /* 0x0000000b00107308 */ /* 0x000e240000000800 */
[----:B0-----:R-:W-:-:S04]  /*1ff0*/  @!P0 FMUL R16, R16, R16 ;  /* 0x0000001010108220 */ /* 0x001fc80000400000 */
[----:B------:R-:W-:-:S04]  /*2000*/  FMUL R13, R9, R16 ;  /* 0x00000010090d7220 */ /* 0x000fc80000400000 */
[C---:B------:R-:W-:Y:S01]  /*2010*/  FADD R3, R13.reuse, R3 ;  /* 0x000000030d037221 */ /* 0x040fe20000000000 */
[----:B--2---:R-:W-:-:S07]  /*2020*/  FFMA R10, R13, R17, R10 ;  /* 0x000000110d0a7223 */ /* 0x004fce000000000a */
[----:B------:R-:W-:Y:S05]  /*2030*/  CALL.REL.NOINC `($kernel_MLEFit_sigmaxy$__internal_accurate_pow) ;  /* 0x000000ec00f07944 */ /* 0x000fea0003c00000 */
[----:B------:R-:W-:Y:S05]  /*2040*/  BSYNC.RECONVERGENT B0 ;  /* 0x0000000000007941 */ /* 0x000fea0003800200 */
.L_x_25:
[----:B------:R-:W2:Y:S01]  /*2050*/  LDL R17, [R8+0x4] ;  /* 0x0000040008117983 */ /* 0x000ea20000100800 */
[----:B------:R-:W-:Y:S01]  /*2060*/  ISETP.NE.AND P0, PT, R7, RZ, PT ;  /* 0x000000ff0700720c */ /* 0x000fe20003f05270 */
[----:B------:R-:W-:Y:S01]  /*2070*/  UIADD3 UR20, UPT, UPT, UR11, -0x2, URZ ;  /* 0xfffffffe0b147890 */ /* 0x000fe2000fffe0ff */
[----:B------:R-:W-:Y:S01]  /*2080*/  BSSY.RECONVERGENT B0, `(.L_x_26) ;  /* 0x0000016000007945 */ /* 0x000fe20003800200 */
[----:B------:R-:W-:Y:S02]  /*2090*/  MOV R34, 0x21e0 ;  /* 0x000021e000227802 */ /* 0x000fe40000000f00 */
[----:B------:R-:W-:Y:S02]  /*20a0*/  FSEL R46, R46, RZ, P0 ;  /* 0x000000ff2e2e7208 */ /* 0x000fe40000000000 */
[----:B------:R-:W-:Y:S02]  /*20b0*/  FSEL R47, R47, RZ, P0 ;  /* 0x000000ff2f2f7208 */ /* 0x000fe40000000000 */
[----:B------:R-:W-:-:S02]  /*20c0*/  ISETP.NE.AND P0, PT, R7, 0x1, PT ;  /* 0x000000010700780c */ /* 0x000fc40003f05270 */
[----:B------:R-:W-:Y:S02]  /*20d0*/  I2FP.F32.S32 R14, UR20 ;  /* 0x00000014000e7c45 */ /* 0x000fe40008201400 */
[----:B------:R-:W-:-:S04]  /*20e0*/  DADD R46, -RZ, -R46 ;  /* 0x00000000ff2e7229 */ /* 0x000fc8000000092e */
[----:B------:R-:W0:Y:S06]  /*20f0*/  F2F.F64.F32 R14, R14 ;  /* 0x0000000e000e7310 */ /* 0x000e2c0000201800 */
        /* <DEDUP_REMOVED lines=11> */
[----:B------:R-:W-:Y:S01]  /*21b0*/  FADD R3, R3, R11 ;  /* 0x0000000b03037221 */ /* 0x000fe20000000000 */
[----:B--2---:R-:W-:-:S07]  /*21c0*/  FFMA R10, R11, R17, R10 ;  /* 0x000000110b0a7223 */ /* 0x004fce000000000a */
[----:B------:R-:W-:Y:S05]  /*21d0*/  CALL.REL.NOINC `($kernel_MLEFit_sigmaxy$__internal_accurate_pow) ;  /* 0x000000ec00887944 */ /* 0x000fea0003c00000 */
[----:B------:R-:W-:Y:S05]  /*21e0*/  BSYNC.RECONVERGENT B0 ;  /* 0x0000000000007941 */ /* 0x000fea0003800200 */
.L_x_26:
[----:B------:R-:W2:Y:S01]  /*21f0*/  LDL R17, [R8+0x8] ;  /* 0x0000080008117983 */ /* 0x000ea20000100800 */
[----:B------:R-:W-:Y:S01]  /*2200*/  ISETP.NE.AND P0, PT, RZ, UR20, PT ;  /* 0x00000014ff007c0c */ /* 0x000fe2000bf05270 */
[----:B------:R-:W-:Y:S01]  /*2210*/  UISETP.NE.AND UP0, UPT, UR20, 0x1, UPT ;  /* 0x000000011400788c */ /* 0x000fe2000bf05270 */
[----:B------:R-:W-:Y:S01]  /*2220*/  BSSY.RECONVERGENT B0, `(.L_x_27) ;  /* 0x0000017000007945 */ /* 0x000fe20003800200 */
[----:B------:R-:W-:Y:S01]  /*2230*/  UIADD3 UR11, UPT, UPT, UR11, -0x3, URZ ;  /* 0xfffffffd0b0b7890 */ /* 0x000fe2000fffe0ff */
[----:B------:R-:W-:Y:S02]  /*2240*/  FSEL R46, R46, RZ, P0 ;  /* 0x000000ff2e2e7208 */ /* 0x000fe40000000000 */
[----:B------:R-:W-:Y:S02]  /*2250*/  FSEL R47, R47, RZ, P0 ;  /* 0x000000ff2f2f7208 */ /* 0x000fe40000000000 */
[----:B------:R-:W-:Y:S02]  /*2260*/  PLOP3.LUT P0, PT, PT, PT, UP0, 0x80, 0x8 ;  /* 0x000000000008781c */ /* 0x000fe40003f0f008 */
[----:B------:R-:W-:-:S02]  /*2270*/  I2FP.F32.S32 R14, UR11 ;  /* 0x0000000b000e7c45 */ /* 0x000fc40008201400 */
[----:B------:R-:W-:Y:S01]  /*2280*/  DADD R46, -RZ, -R46 ;  /* 0x00000000ff2e7229 */ /* 0x000fe2000000092e */
[----:B------:R-:W-:-:S03]  /*2290*/  MOV R34, 0x2390 ;  /* 0x0000239000227802 */ /* 0x000fc60000000f00 */
        /* <DEDUP_REMOVED lines=16> */
.L_x_27:
[----:B------:R0:W2:Y:S01]  /*23a0*/  LDL R14, [R8+0xc] ;  /* 0x00000c00080e7983 */ /* 0x0000a20000100800 */
[----:B------:R-:W-:Y:S01]  /*23b0*/  ISETP.NE.AND P0, PT, RZ, UR11, PT ;  /* 0x0000000bff007c0c */ /* 0x000fe2000bf05270 */
[----:B------:R-:W-:Y:S02]  /*23c0*/  UISETP.NE.AND UP0, UPT, UR11, 0x1, UPT ;  /* 0x000000010b00788c */ /* 0x000fe4000bf05270 */
[----:B------:R-:W-:Y:S01]  /*23d0*/  UIADD3 UR7, UPT, UPT, UR7, 0x4, URZ ;  /* 0x0000000407077890 */ /* 0x000fe2000fffe0ff */
[----:B------:R-:W-:Y:S02]  /*23e0*/  FSEL R46, R46, RZ, P0 ;  /* 0x000000ff2e2e7208 */ /* 0x000fe40000000000 */
[----:B------:R-:W-:Y:S02]  /*23f0*/  FSEL R47, R47, RZ, P0 ;  /* 0x000000ff2f2f7208 */ /* 0x000fe40000000000 */
[----:B------:R-:W-:Y:S01]  /*2400*/  PLOP3.LUT P0, PT, PT, PT, UP0, 0x80, 0x8 ;  /* 0x000000000008781c */ /* 0x000fe20003f0f008 */
[----:B------:R-:W-:-:S03]  /*2410*/  UISETP.NE.AND UP0, UPT, UR7, UR9, UPT ;  /* 0x000000090700728c */ /* 0x000fc6000bf05270 */
[----:B------:R-:W-:-:S10]  /*2420*/  DADD R46, -RZ, -R46 ;  /* 0x00000000ff2e7229 */ /* 0x000fd4000000092e */
[----:B------:R-:W-:Y:S02]  /*2430*/  FSEL R12, R46, RZ, P0 ;  /* 0x000000ff2e0c7208 */ /* 0x000fe40000000000 */
[----:B------:R-:W-:-:S06]  /*2440*/  FSEL R13, R47, -1.875, P0 ;  /* 0xbff000002f0d7808 */ /* 0x000fcc0000000000 */
[----:B------:R-:W-:-:S10]  /*2450*/  DMUL R12, R4, R12 ;  /* 0x0000000c040c7228 */ /* 0x000fd40000000000 */
[----:B------:R-:W1:Y:S02]  /*2460*/  F2F.F32.F64 R12, R12 ;  /* 0x0000000c000c7310 */ /* 0x000e640000301000 */
[----:B-1----:R-:W-:-:S05]  /*2470*/  FMUL R7, R12, 1.4426950216293334961 ;  /* 0x3fb8aa3b0c077820 */ /* 0x002fca0000400000 */
[----:B------:R-:W-:-:S13]  /*2480*/  FSETP.GEU.AND P0, PT, R7, -126, PT ;  /* 0xc2fc00000700780b */ /* 0x000fda0003f0e000 */
[----:B------:R-:W-:-:S04]  /*2490*/  @!P0 FMUL R7, R7, 0.5 ;  /* 0x3f00000007078820 */ /* 0x000fc80000400000 */
[----:B0-----:R-:W0:Y:S02]  /*24a0*/  MUFU.EX2 R8, R7 ;  /* 0x0000000700087308 */ /* 0x001e240000000800 */
[----:B0-----:R-:W-:-:S04]  /*24b0*/  @!P0 FMUL R8, R8, R8 ;  /* 0x0000000808088220 */ /* 0x001fc80000400000 */
[----:B------:R-:W-:-:S04]  /*24c0*/  FMUL R11, R9, R8 ;  /* 0x00000008090b7220 */ /* 0x000fc80000400000 */
[----:B------:R-:W-:Y:S01]  /*24d0*/  FADD R3, R3, R11 ;  /* 0x0000000b03037221 */ /* 0x000fe20000000000 */
[----:B--2---:R-:W-:Y:S01]  /*24e0*/  FFMA R10, R11, R14, R10 ;  /* 0x0000000e0b0a7223 */ /* 0x004fe2000000000a */
[----:B------:R-:W-:Y:S06]  /*24f0*/  BRA.U UP0, `(.L_x_28) ;  /* 0xfffffff900387547 */ /* 0x000fec000b83ffff */
[----:B------:R-:W-:-:S07]  /*2500*/  MOV R9, UR9 ;  /* 0x0000000900097c02 */ /* 0x000fce0008000f00 */
.L_x_23:
[----:B------:R-:W-:-:S09]  /*2510*/  UISETP.NE.AND UP0, UPT, UR23, URZ, UPT ;  /* 0x000000ff1700728c */ /* 0x000fd2000bf05270 */
[----:B------:R-:W-:Y:S05]  /*2520*/  BRA.U !UP0, `(.L_x_29) ;  /* 0x0000001508987547 */ /* 0x000fea000b800000 */
[----:B------:R-:W-:-:S09]  /*2530*/  UISETP.NE.AND UP0, UPT, UR13, URZ, UPT ;  /* 0x000000ff0d00728c */ /* 0x000fd2000bf05270 */
[----:B------:R-:W-:Y:S05]  /*2540*/  BRA.U !UP0, `(.L_x_30) ;  /* 0x0000000508047547 */ /* 0x000fea000b800000 */
[----:B------:R-:W-:Y:S01]  /*2550*/  DMUL R12, RZ, -R4 ;  /* 0x80000004ff0c7228 */ /* 0x000fe20000000000 */
[----:B------:R-:W-:Y:S01]  /*2560*/  IADD3 R7, PT, PT, -R9, UR5, RZ ;  /* 0x0000000509077c10 */ /* 0x000fe2000fffe1ff */
[----:B------:R-:W-:Y:S01]  /*2570*/  BSSY.RECONVERGENT B0, `(.L_x_31) ;  /* 0x000000c000007945 */ /* 0x000fe20003800200 */
[----:B------:R-:W-:Y:S02]  /*2580*/  MOV R34, 0x2630 ;  /* 0x0000263000227802 */ /* 0x000fe40000000f00 */
[----:B------:R-:W-:-:S05]  /*2590*/  I2FP.F32.S32 R14, R7 ;  /* 0x00000007000e7245 */ /* 0x000fca0000201400 */
[----:B------:R-:W0:Y:S08]  /*25a0*/  F2F.F32.F64 R12, R12 ;  /* 0x0000000c000c7310 */ /* 0x000e300000301000 */
[----:B------:R-:W1:Y:S01]  /*25b0*/  F2F.F64.F32 R14, R14 ;  /* 0x0000000e000e7310 */ /* 0x000e620000201800 */
[----:B0-----:R-:W-:-:S05]  /*25c0*/  FMUL R11, R12, 1.4426950216293334961 ;  /* 0x3fb8aa3b0c0b7820 */ /* 0x001fca0000400000 */
[----:B------:R-:W-:Y:S01]  /*25d0*/  FSETP.GEU.AND P0, PT, R11, -126, PT ;  /* 0xc2fc00000b00780b */ /* 0x000fe20003f0e000 */
[----:B-1----:R-:W-:-:S12]  /*25e0*/  DADD R72, -RZ, |R14| ;  /* 0x00000000ff487229 */ /* 0x002fd8000000050e */
[----:B------:R-:W-:-:S04]  /*25f0*/  @!P0 FMUL R11, R11, 0.5 ;  /* 0x3f0000000b0b8820 */ /* 0x000fc80000400000 */
[----:B------:R-:W0:Y:S02]  /*2600*/  MUFU.EX2 R8, R11 ;  /* 0x0000000b00087308 */ /* 0x000e240000000800 */
[----:B0-----:R-:W-:-:S07]  /*2610*/  @!P0 FMUL R8, R8, R8 ;  /* 0x0000000808088220 */ /* 0x001fce0000400000 */
[----:B------:R-:W-:Y:S05]  /*2620*/  CALL.REL.NOINC `($kernel_MLEFit_sigmaxy$__internal_accurate_pow) ;  /* 0x000000e800747944 */ /* 0x000fea0003c00000 */
[----:B------:R-:W-:Y:S05]  /*2630*/  BSYNC.RECONVERGENT B0 ;  /* 0x0000000000007941 */ /* 0x000fea0003800200 */
.L_x_31:
[----:B------:R-:W-:-:S04]  /*2640*/  IADD3 R12, PT, PT, R2, UR12, R9 ;  /* 0x0000000c020c7c10 */ /* 0x000fc8000fffe009 */
[----:B------:R-:W-:-:S06]  /*2650*/  LEA R16, R12, R1, 0x2 ;  /* 0x000000010c107211 */ /* 0x000fcc00078e10ff */
[----:B------:R-:W2:Y:S01]  /*2660*/  LDL R16, [R16] ;  /* 0x0000000010107983 */ /* 0x000ea20000100800 */
[----:B------:R-:W-:Y:S01]  /*2670*/  ISETP.NE.AND P0, PT, R7, RZ, PT ;  /* 0x000000ff0700720c */ /* 0x000fe20003f05270 */
[----:B------:R-:W-:Y:S01]  /*2680*/  BSSY.RECONVERGENT B0, `(.L_x_32) ;  /* 0x0000018000007945 */ /* 0x000fe20003800200 */
[----:B------:R-:W-:Y:S02]  /*2690*/  MOV R34, 0x2800 ;  /* 0x0000280000227802 */ /* 0x000fe40000000f00 */
[----:B------:R-:W-:Y:S02]  /*26a0*/  FSEL R46, R46, RZ, P0 ;  /* 0x000000ff2e2e7208 */ /* 0x000fe40000000000 */
[----:B------:R-:W-:Y:S02]  /*26b0*/  FSEL R47, R47, RZ, P0 ;  /* 0x000000ff2f2f7208 */ /* 0x000fe40000000000 */
[----:B------:R-:W-:Y:S02]  /*26c0*/  ISETP.NE.AND P0, PT, R7, 0x1, PT ;  /* 0x000000010700780c */ /* 0x000fe40003f05270 */
[----:B------:R-:W-:-:S02]  /*26d0*/  LOP3.LUT R7, RZ, R9, RZ, 0x33, !PT ;  /* 0x00000009ff077212 */ /* 0x000fc400078e33ff */
[----:B------:R-:W-:Y:S02]  /*26e0*/  DADD R46, -RZ, -R46 ;  /* 0x00000000ff2e7229 */ /* 0x000fe4000000092e */
[----:B------:R-:W-:-:S04]  /*26f0*/  IADD3 R7, PT, PT, R7, UR5, RZ ;  /* 0x0000000507077c10 */ /* 0x000fc8000fffe0ff */
[----:B------:R-:W-:-:S04]  /*2700*/  I2FP.F32.S32 R14, R7 ;  /* 0x00000007000e7245 */ /* 0x000fc80000201400 */
[----:B------:R-:W-:Y:S02]  /*2710*/  FSEL R12, R46, RZ, P0 ;  /* 0x000000ff2e0c7208 */ /* 0x000fe40000000000 */
[----:B------:R-:W-:Y:S01]  /*2720*/  FSEL R13, R47, -1.875, P0 ;  /* 0xbff000002f0d7808 */ /* 0x000fe20000000000 */
[----:B------:R-:W0:Y:S05]  /*2730*/  F2F.F64.F32 R14, R14 ;  /* 0x0000000e000e7310 */ /* 0x000e2a0000201800 */
[----:B------:R-:W-:-:S10]  /*2740*/  DMUL R12, R4, R12 ;  /* 0x0000000c040c7228 */ /* 0x000fd40000000000 */
[----:B------:R-:W1:Y:S01]  /*2750*/  F2F.F32.F64 R12, R12 ;  /* 0x0000000c000c7310 */ /* 0x000e620000301000 */
[----:B0-----:R-:W-:Y:S01]  /*2760*/  DADD R72, -RZ, |R14| ;  /* 0x00000000ff487229 */ /* 0x001fe2000000050e */
[----:B-1----:R-:W-:-:S05]  /*2770*/  FMUL R11, R12, 1.4426950216293334961 ;  /* 0x3fb8aa3b0c0b7820 */ /* 0x002fca0000400000 */
        /* <DEDUP_REMOVED lines=9> */
.L_x_32:
[----:B------:R-:W-:-:S04]  /*2810*/  IADD3 R12, PT, PT, R2, UR12, R9 ;  /* 0x0000000c020c7c10 */ /* 0x000fc8000fffe009 */
[----:B------:R-:W-:-:S06]  /*2820*/  LEA R14, R12, R1, 0x2 ;  /* 0x000000010c0e7211 */ /* 0x000fcc00078e10ff */
[----:B------:R-:W2:Y:S01]  /*2830*/  LDL R14, [R14+0x4] ;  /* 0x000004000e0e7983 */ /* 0x000ea20000100800 */
[----:B------:R-:W-:Y:S02]  /*2840*/  ISETP.NE.AND P0, PT, R7, RZ, PT ;  /* 0x000000ff0700720c */ /* 0x000fe40003f05270 */
[----:B------:R-:W-:Y:S02]  /*2850*/  IADD3 R9, PT, PT, R9, 0x2, RZ ;  /* 0x0000000209097810 */ /* 0x000fe40007ffe0ff */
[----:B------:R-:W-:Y:S02]  /*2860*/  FSEL R46, R46, RZ, P0 ;  /* 0x000000ff2e2e7208 */ /* 0x000fe40000000000 */
[----:B------:R-:W-:Y:S02]  /*2870*/  FSEL R47, R47, RZ, P0 ;  /* 0x000000ff2f2f7208 */ /* 0x000fe40000000000 */
[----:B------:R-:W-:-:S04]  /*2880*/  ISETP.NE.AND P0, PT, R7, 0x1, PT ;  /* 0x000000010700780c */ /* 0x000fc80003f05270 */
[----:B------:R-:W-:-:S10]  /*2890*/  DADD R46, -RZ, -R46 ;  /* 0x00000000ff2e7229 */ /* 0x000fd4000000092e */
[----:B------:R-:W-:Y:S02]  /*28a0*/  FSEL R12, R46, RZ, P0 ;  /* 0x000000ff2e0c7208 */ /* 0x000fe40000000000 */
[----:B------:R-:W-:-:S06]  /*28b0*/  FSEL R13, R47, -1.875, P0 ;  /* 0xbff000002f0d7808 */ /* 0x000fcc0000000000 */
[----:B------:R-:W-:-:S10]  /*28c0*/  DMUL R12, R4, R12 ;  /* 0x0000000c040c7228 */ /* 0x000fd40000000000 */
        /* <DEDUP_REMOVED lines=9> */
.L_x_30:
        /* <DEDUP_REMOVED lines=17> */
.L_x_33:
[----:B------:R-:W-:-:S04]  /*2a70*/  IADD3 R12, PT, PT, R2, UR12, R9 ;  /* 0x0000000c020c7c10 */ /* 0x000fc8000fffe009 */
[----:B------:R-:W-:-:S05]  /*2a80*/  LEA R12, R12, R1, 0x2 ;  /* 0x000000010c0c7211 */ /* 0x000fca00078e10ff */
[----:B------:R0:W2:Y:S01]  /*2a90*/  LDL R13, [R12] ;  /* 0x000000000c0d7983 */ /* 0x0000a20000100800 */
[----:B------:R-:W-:-:S04]  /*2aa0*/  ISETP.NE.AND P0, PT, R8, RZ, PT ;  /* 0x000000ff0800720c */ /* 0x000fc80003f05270 */
[----:B------:R-:W-:Y:S02]  /*2ab0*/  FSEL R46, R46, RZ, P0 ;  /* 0x000000ff2e2e7208 */ /* 0x000fe40000000000 */
[----:B------:R-:W-:Y:S02]  /*2ac0*/  FSEL R47, R47, RZ, P0 ;  /* 0x000000ff2f2f7208 */ /* 0x000fe40000000000 */
[----:B------:R-:W-:-:S04]  /*2ad0*/  ISETP.NE.AND P0, PT, R8, 0x1, PT ;  /* 0x000000010800780c */ /* 0x000fc80003f05270 */
        /* <DEDUP_REMOVED lines=13> */
[----:B------:R-:W-:Y:S06]  /*2bb0*/  BRA `(.L_x_29) ;  /* 0x0000000c00f47947 */ /* 0x000fec0003800000 */
.L_x_22:
[----:B------:R-:W-:Y:S01]  /*2bc0*/  UISETP.GE.U32.AND UP0, UPT, UR22, 0x3, UPT ;  /* 0x000000031600788c */ /* 0x000fe2000bf06070 */
[----:B------:R-:W-:-:S08]  /*2bd0*/  UMOV UR7, URZ ;  /* 0x000000ff00077c82 */ /* 0x000fd00008000000 */
[----:B------:R-:W-:Y:S05]  /*2be0*/  BRA.U !UP0, `(.L_x_34) ;  /* 0x0000000908007547 */ /* 0x000fea000b800000 */
[----:B------:R-:W-:Y:S01]  /*2bf0*/  UISETP.NE.AND UP0, UPT, UR20, 0x1, UPT ;  /* 0x000000011400788c */ /* 0x000fe2000bf05270 */
[----:B------:R-:W-:Y:S01]  /*2c00*/  DADD R46, -RZ, -R46 ;  /* 0x00000000ff2e7229 */ /* 0x000fe2000000092e */
[----:B------:R-:W-:-:S04]  /*2c10*/  UMOV UR7, URZ ;  /* 0x000000ff00077c82 */ /* 0x000fc80008000000 */
[----:B------:R-:W-:-:S05]  /*2c20*/  PLOP3.LUT P0, PT, PT, PT, UP0, 0x80, 0x8 ;  /* 0x000000000008781c */ /* 0x000fca0003f0f008 */
        /* <DEDUP_REMOVED lines=8> */
[----:B0-----:R-:W-:-:S07]  /*2cb0*/  @!P0 FMUL R9, R9, R9 ;  /* 0x0000000909098220 */ /* 0x001fce0000400000 */
.L_x_39:
        /* <DEDUP_REMOVED lines=8> */
.L_x_35:
        /* <DEDUP_REMOVED lines=31> */
.L_x_36:
        /* <DEDUP_REMOVED lines=26> */
.L_x_37:
        /* <DEDUP_REMOVED lines=27> */
.L_x_38:
        /* <DEDUP_REMOVED lines=22> */
[----:B------:R-:W-:-:S05]  /*33e0*/  UMOV UR7, UR9 ;  /* 0x0000000900077c82 */ /* 0x000fca0008000000 */
.L_x_34:
[----:B------:R-:W-:-:S09]  /*33f0*/  UISETP.NE.AND UP0, UPT, UR23, URZ, UPT ;  /* 0x000000ff1700728c */ /* 0x000fd2000bf05270 */
[----:B------:R-:W-:Y:S05]  /*3400*/  BRA.U !UP0, `(.L_x_29) ;  /* 0x0000000508e07547 */ /* 0x000fea000b800000 */
[----:B------:R-:W-:-:S09]  /*3410*/  UISETP.NE.AND UP0, UPT, UR13, URZ, UPT ;  /* 0x000000ff0d00728c */ /* 0x000fd2000bf05270 */
[----:B------:R-:W-:Y:S05]  /*3420*/  BRA.U !UP0, `(.L_x_40) ;  /* 0x0000000508287547 */ /* 0x000fea000b800000 */
[----:B------:R-:W-:Y:S01]  /*3430*/  UISETP.NE.AND UP0, UPT, UR20, 0x1, UPT ;  /* 0x000000011400788c */ /* 0x000fe2000bf05270 */
[----:B------:R-:W-:Y:S01]  /*3440*/  DADD R8, -RZ, -R12 ;  /* 0x00000000ff087229 */ /* 0x000fe2000000090c */
[----:B------:R-:W-:Y:S01]  /*3450*/  UIADD3 UR11, UPT, UPT, -UR7, UR5, URZ ;  /* 0x00000005070b7290 */ /* 0x000fe2000fffe1ff */
[----:B------:R-:W-:Y:S01]  /*3460*/  BSSY.RECONVERGENT B0, `(.L_x_41) ;  /* 0x0000010000007945 */ /* 0x000fe20003800200 */
[----:B------:R-:W-:Y:S02]  /*3470*/  MOV R34, 0x3560 ;  /* 0x0000356000227802 */ /* 0x000fe40000000f00 */
[----:B------:R-:W-:-:S05]  /*3480*/  PLOP3.LUT P0, PT, PT, PT, UP0, 0x80, 0x8 ;  /* 0x000000000008781c */ /* 0x000fca0003f0f008 */
[----:B------:R-:W-:Y:S02]  /*3490*/  FSEL R8, R8, RZ, P0 ;  /* 0x000000ff08087208 */ /* 0x000fe40000000000 */
[----:B------:R-:W-:-:S06]  /*34a0*/  FSEL R9, R9, -1.875, P0 ;  /* 0xbff0000009097808 */ /* 0x000fcc0000000000 */
[----:B------:R-:W-:Y:S01]  /*34b0*/  DMUL R14, R4, R8 ;  /* 0x00000008040e7228 */ /* 0x000fe20000000000 */
[----:B------:R-:W-:-:S06]  /*34c0*/  I2FP.F32.S32 R8, UR11 ;  /* 0x0000000b00087c45 */ /* 0x000fcc0008201400 */
[----:B------:R-:W0:Y:S08]  /*34d0*/  F2F.F64.F32 R8, R8 ;  /* 0x0000000800087310 */ /* 0x000e300000201800 */
[----:B------:R-:W1:Y:S01]  /*34e0*/  F2F.F32.F64 R14, R14 ;  /* 0x0000000e000e7310 */ /* 0x000e620000301000 */
[----:B0-----:R-:W-:Y:S01]  /*34f0*/  DADD R72, -RZ, |R8| ;  /* 0x00000000ff487229 */ /* 0x001fe20000000508 */
[----:B-1----:R-:W-:-:S05]  /*3500*/  FMUL R11, R14, 1.4426950216293334961 ;  /* 0x3fb8aa3b0e0b7820 */ /* 0x002fca0000400000 */
[----:B------:R-:W-:-:S13]  /*3510*/  FSETP.GEU.AND P0, PT, R11, -126, PT ;  /* 0xc2fc00000b00780b */ /* 0x000fda0003f0e000 */
[----:B------:R-:W-:-:S04]  /*3520*/  @!P0 FMUL R11, R11, 0.5 ;  /* 0x3f0000000b0b8820 */ /* 0x000fc80000400000 */
[----:B------:R-:W0:Y:S02]  /*3530*/  MUFU.EX2 R7, R11 ;  /* 0x0000000b00077308 */ /* 0x000e240000000800 */
[----:B0-----:R-:W-:-:S07]  /*3540*/  @!P0 FMUL R7, R7, R7 ;  /* 0x0000000707078220 */ /* 0x001fce0000400000 */
[----:B------:R-:W-:Y:S05]  /*3550*/  CALL.REL.NOINC `($kernel_MLEFit_sigmaxy$__internal_accurate_pow) ;  /* 0x000000d800a87944 */ /* 0x000fea0003c00000 */
[----:B------:R-:W-:Y:S05]  /*3560*/  BSYNC.RECONVERGENT B0 ;  /* 0x0000000000007941 */ /* 0x000fea0003800200 */
.L_x_41:
[----:B------:R-:W-:-:S04]  /*3570*/  MOV R9, UR7 ;  /* 0x0000000700097c02 */ /* 0x000fc80008000f00 */
[----:B------:R-:W-:-:S04]  /*3580*/  IADD3 R8, PT, PT, R2, UR12, R9 ;  /* 0x0000000c02087c10 */ /* 0x000fc8000fffe009 */
[----:B------:R-:W-:-:S06]  /*3590*/  LEA R17, R8, R1, 0x2 ;  /* 0x0000000108117211 */ /* 0x000fcc00078e10ff */
[----:B------:R-:W2:Y:S01]  /*35a0*/  LDL R17, [R17] ;  /* 0x0000000011117983 */ /* 0x000ea20000100800 */
[----:B------:R-:W-:Y:S01]  /*35b0*/  ISETP.NE.AND P0, PT, RZ, UR11, PT ;  /* 0x0000000bff007c0c */ /* 0x000fe2000bf05270 */
[----:B------:R-:W-:Y:S01]  /*35c0*/  UISETP.NE.AND UP0, UPT, UR11, 0x1, UPT ;  /* 0x000000010b00788c */ /* 0x000fe2000bf05270 */
[----:B------:R-:W-:Y:S01]  /*35d0*/  BSSY.RECONVERGENT B0, `(.L_x_42) ;  /* 0x0000018000007945 */ /* 0x000fe20003800200 */
[----:B------:R-:W-:Y:S01]  /*35e0*/  ULOP3.LUT UR11, URZ, UR7, URZ, 0x33, !UPT ;  /* 0x00000007ff0b7292 */ /* 0x000fe2000f8e33ff */
[----:B------:R-:W-:Y:S02]  /*35f0*/  FSEL R46, R46, RZ, P0 ;  /* 0x000000ff2e2e7208 */ /* 0x000fe40000000000 */
[----:B------:R-:W-:Y:S01]  /*3600*/  FSEL R47, R47, RZ, P0 ;  /* 0x000000ff2f2f7208 */ /* 0x000fe20000000000 */
[----:B------:R-:W-:Y:S01]  /*3610*/  UIADD3 UR11, UPT, UPT, UR11, UR5, URZ ;  /* 0x000000050b0b7290 */ /* 0x000fe2000fffe0ff */
[----:B------:R-:W-:Y:S02]  /*3620*/  PLOP3.LUT P0, PT, PT, PT, UP0, 0x80, 0x8 ;  /* 0x000000000008781c */ /* 0x000fe40003f0f008 */
[----:B------:R-:W-:-:S02]  /*3630*/  MOV R34, 0x3750 ;  /* 0x0000375000227802 */ /* 0x000fc40000000f00 */
[----:B------:R-:W-:Y:S01]  /*3640*/  DADD R46, -RZ, -R46 ;  /* 0x00000000ff2e7229 */ /* 0x000fe2000000092e */
[----:B------:R-:W-:-:S06]  /*3650*/  I2FP.F32.S32 R14, UR11 ;  /* 0x0000000b000e7c45 */ /* 0x000fcc0008201400 */
[----:B------:R-:W0:Y:S03]  /*3660*/  F2F.F64.F32 R14, R14 ;  /* 0x0000000e000e7310 */ /* 0x000e260000201800 */
        /* <DEDUP_REMOVED lines=15> */
.L_x_42:
[----:B------:R-:W-:-:S04]  /*3760*/  MOV R9, UR12 ;  /* 0x0000000c00097c02 */ /* 0x000fc80008000f00 */
[----:B------:R-:W-:-:S04]  /*3770*/  IADD3 R8, PT, PT, R2, UR7, R9 ;  /* 0x0000000702087c10 */ /* 0x000fc8000fffe009 */
[----:B------:R-:W-:-:S06]  /*3780*/  LEA R15, R8, R1, 0x2 ;  /* 0x00000001080f7211 */ /* 0x000fcc00078e10ff */
[----:B------:R-:W2:Y:S01]  /*3790*/  LDL R15, [R15+0x4] ;  /* 0x000004000f0f7983 */ /* 0x000ea20000100800 */
[----:B------:R-:W-:Y:S01]  /*37a0*/  ISETP.NE.AND P0, PT, RZ, UR11, PT ;  /* 0x0000000bff007c0c */ /* 0x000fe2000bf05270 */
[----:B------:R-:W-:Y:S02]  /*37b0*/  UISETP.NE.AND UP0, UPT, UR11, 0x1, UPT ;  /* 0x000000010b00788c */ /* 0x000fe4000bf05270 */
[----:B------:R-:W-:Y:S01]  /*37c0*/  UIADD3 UR7, UPT, UPT, UR7, 0x2, URZ ;  /* 0x0000000207077890 */ /* 0x000fe2000fffe0ff */
[----:B------:R-:W-:Y:S02]  /*37d0*/  FSEL R46, R46, RZ, P0 ;  /* 0x000000ff2e2e7208 */ /* 0x000fe40000000000 */
[----:B------:R-:W-:Y:S02]  /*37e0*/  FSEL R47, R47, RZ, P0 ;  /* 0x000000ff2f2f7208 */ /* 0x000fe40000000000 */
[----:B------:R-:W-:-:S04]  /*37f0*/  PLOP3.LUT P0, PT, PT, PT, UP0, 0x80, 0x8 ;  /* 0x000000000008781c */ /* 0x000fc80003f0f008 */
        /* <DEDUP_REMOVED lines=13> */
.L_x_40:
        /* <DEDUP_REMOVED lines=22> */
.L_x_43:
[----:B------:R-:W-:-:S04]  /*3a30*/  MOV R9, UR7 ;  /* 0x0000000700097c02 */ /* 0x000fc80008000f00 */
[----:B------:R-:W-:-:S04]  /*3a40*/  IADD3 R8, PT, PT, R2, UR12, R9 ;  /* 0x0000000c02087c10 */ /* 0x000fc8000fffe009 */
[----:B------:R-:W-:-:S06]  /*3a50*/  LEA R13, R8, R1, 0x2 ;  /* 0x00000001080d7211 */ /* 0x000fcc00078e10ff */
[----:B------:R-:W2:Y:S01]  /*3a60*/  LDL R13, [R13] ;  /* 0x000000000d0d7983 */ /* 0x000ea20000100800 */
[----:B------:R-:W-:Y:S01]  /*3a70*/  ISETP.NE.AND P0, PT, RZ, UR11, PT ;  /* 0x0000000bff007c0c */ /* 0x000fe2000bf05270 */
[----:B------:R-:W-:-:S03]  /*3a80*/  UISETP.NE.AND UP0, UPT, UR11, 0x1, UPT ;  /* 0x000000010b00788c */ /* 0x000fc6000bf05270 */
        /* <DEDUP_REMOVED lines=16> */
.L_x_29:
[----:B------:R-:W0:Y:S01]  /*3b90*/  LDCU UR7, c[0x0][0x38c] ;  /* 0x00007180ff0777ac */ /* 0x000e220008000800 */
[----:B------:R-:W-:-:S04]  /*3ba0*/  UIADD3 UR6, UPT, UPT, UR6, 0x1, URZ ;  /* 0x0000000106067890 */ /* 0x000fc8000fffe0ff */
[----:B0-----:R-:W-:-:S09]  /*3bb0*/  UISETP.NE.AND UP0, UPT, UR6, UR7, UPT ;  /* 0x000000070600728c */ /* 0x001fd2000bf05270 */
[----:B------:R-:W-:Y:S05]  /*3bc0*/  BRA.U UP0, `(.L_x_44) ;  /* 0xffffffe100207547 */ /* 0x000fea000b83ffff */
[----:B------:R-:W0:Y:S01]  /*3bd0*/  MUFU.RCP R8, R3 ;  /* 0x0000000300087308 */ /* 0x000e220000001000 */
[----:B------:R-:W-:Y:S07]  /*3be0*/  BSSY.RECONVERGENT B2, `(.L_x_45) ;  /* 0x000000c000027945 */ /* 0x000fee0003800200 */
[----:B------:R-:W1:Y:S01]  /*3bf0*/  FCHK P0, R10, R3 ;  /* 0x000000030a007302 */ /* 0x000e620000000000 */
[----:B0-----:R-:W-:-:S04]  /*3c00*/  FFMA R7, -R3, R8, 1 ;  /* 0x3f80000003077423 */ /* 0x001fc80000000108 */
[----:B------:R-:W-:-:S04]  /*3c10*/  FFMA R7, R8, R7, R8 ;  /* 0x0000000708077223 */ /* 0x000fc80000000008 */
[----:B------:R-:W-:-:S04]  /*3c20*/  FFMA R8, R10, R7, RZ ;  /* 0x000000070a087223 */ /* 0x000fc800000000ff */
[----:B------:R-:W-:-:S04]  /*3c30*/  FFMA R9, -R3, R8, R10 ;  /* 0x0000000803097223 */ /* 0x000fc8000000010a */
[----:B------:R-:W-:Y:S01]  /*3c40*/  FFMA R34, R7, R9, R8 ;  /* 0x0000000907227223 */ /* 0x000fe20000000008 */
[----:B-1----:R-:W-:Y:S06]  /*3c50*/  @!P0 BRA `(.L_x_46) ;  /* 0x0000000000108947 */ /* 0x002fec0003800000 */
[----:B------:R-:W-:Y:S02]  /*3c60*/  MOV R34, R10 ;  /* 0x0000000a00227202 */ /* 0x000fe40000000f00 */
[----:B------:R-:W-:Y:S02]  /*3c70*/  MOV R47, R3 ;  /* 0x00000003002f7202 */ /* 0x000fe40000000f00 */
[----:B------:R-:W-:-:S07]  /*3c80*/  MOV R46, 0x3ca0 ;  /* 0x00003ca0002e7802 */ /* 0x000fce0000000f00 */
[----:B------:R-:W-:Y:S05]  /*3c90*/  CALL.REL.NOINC `($__internal_3_$__cuda_sm3x_div_rn_noftz_f32_slowpath) ;  /* 0x000000cc00407944 */ /* 0x000fea0003c00000 */
.L_x_46:
[----:B------:R-:W-:Y:S05]  /*3ca0*/  BSYNC.RECONVERGENT B2 ;  /* 0x0000000000027941 */ /* 0x000fea0003800200 */
.L_x_45:
[----:B------:R-:W0:Y:S01]  /*3cb0*/  LDCU UR6, c[0x0][0x38c] ;  /* 0x00007180ff0677ac */ /* 0x000e220008000800 */
[C---:B------:R-:W-:Y:S02]  /*3cc0*/  FMNMX R6, R34.reuse, R6, !PT ;  /* 0x0000000622067209 */ /* 0x040fe40007800000 */
[----:B------:R-:W-:Y:S01]  /*3cd0*/  FMNMX R43, R34, R43, PT ;  /* 0x0000002b222b7209 */ /* 0x000fe20003800000 */
[----:B------:R-:W-:-:S04]  /*3ce0*/  UIADD3 UR5, UPT, UPT, UR5, 0x1, URZ ;  /* 0x0000000105057890 */ /* 0x000fc8000fffe0ff */
[----:B0-----:R-:W-:-:S09]  /*3cf0*/  UISETP.NE.AND UP0, UPT, UR5, UR6, UPT ;  /* 0x000000060500728c */ /* 0x001fd2000bf05270 */
[----:B------:R-:W-:Y:S05]  /*3d00*/  BRA.U UP0, `(.L_x_47) ;  /* 0xffffffdd00c47547 */ /* 0x000fea000b83ffff */
[----:B------:R-:W-:-:S04]  /*3d10*/  UIADD3 UR4, UPT, UPT, UR4, 0x1, URZ ;  /* 0x0000000104047890 */ /* 0x000fc8000fffe0ff */
[----:B------:R-:W-:-:S09]  /*3d20*/  UISETP.NE.AND UP0, UPT, UR4, UR6, UPT ;  /* 0x000000060400728c */ /* 0x000fd2000bf05270 */
[----:B------:R-:W-:Y:S05]  /*3d30*/  BRA.U UP0, `(.L_x_48) ;  /* 0xffffffdd00b47547 */ /* 0x000fea000b83ffff */
.L_x_17:
[----:B------:R-:W0:Y:S01]  /*3d40*/  LDC R5, c[0x0][0x388] ;  /* 0x0000e200ff057b82 */ /* 0x000e220000000800 */
[----:B------:R-:W2:Y:S01]  /*3d50*/  LDCU UR4, c[0x0][0x390] ;  /* 0x00007200ff0477ac */ /* 0x000ea20008000800 */
[----:B------:R-:W-:Y:S01]  /*3d60*/  FADD R6, -R43, R6 ;  /* 0x000000062b067221 */ /* 0x000fe20000000100 */
[----:B------:R-:W4:Y:S03]  /*3d70*/  LDCU UR5, c[0x0][0x388] ;  /* 0x00007100ff0577ac */ /* 0x000f260008000800 */
[----:B------:R-:W-:-:S04]  /*3d80*/  FADD R6, R6, R6 ;  /* 0x0000000606067221 */ /* 0x000fc80000000000 */
[----:B------:R-:W-:Y:S01]  /*3d90*/  FMUL R6, R6, 3.1415927410125732422 ;  /* 0x40490fdb06067820 */ /* 0x000fe20000400000 */
[----:B--2---:R-:W-:Y:S01]  /*3da0*/  UISETP.GE.AND UP0, UPT, UR4, 0x1, UPT ;  /* 0x000000010400788c */ /* 0x004fe2000bf06270 */
[----:B----4-:R-:W-:Y:S02]  /*3db0*/  MOV R42, UR5 ;  /* 0x00000005002a7c02 */ /* 0x010fe40008000f00 */
[----:B0-----:R-:W-:-:S04]  /*3dc0*/  FMUL R6, R6, R5 ;  /* 0x0000000506067220 */ /* 0x001fc80000400000 */
[----:B------:R-:W-:-:S05]  /*3dd0*/  FMUL R6, R6, R5 ;  /* 0x0000000506067220 */ /* 0x000fca0000400000 */
[----:B------:R-:W-:Y:S01]  /*3de0*/  FMNMX R41, RZ, R6, !PT ;  /* 0x00000006ff297209 */ /* 0x000fe20007800000 */
[----:B------:R-:W-:Y:S06]  /*3df0*/  BRA.U !UP0, `(.L_x_49) ;  /* 0x0000005108ec7547 */ /* 0x000fec000b800000 */
[----:B------:R-:W-:Y:S01]  /*3e00*/  HFMA2 R4, -RZ, RZ, 1.44921875, -19.203125 ;  /* 0x3dcccccdff047431 */ /* 0x000fe200000001ff */
[----:B------:R-:W-:Y:S01]  /*3e10*/  MOV R61, 0x41200000 ;  /* 0x41200000003d7802 */ /* 0x000fe20000000f00 */
[----:B------:R-:W0:Y:S04]  /*3e20*/  FCHK P0, R5, 10 ;  /* 0x4120000005007902 */ /* 0x000e280000000000 */
[----:B------:R-:W-:-:S04]  /*3e30*/  FFMA R61, R4, -R61, 1 ;  /* 0x3f800000043d7423 */ /* 0x000fc8000000083d */
[----:B------:R-:W-:-:S04]  /*3e40*/  FFMA R61, R61, R4, 0.10000000149011611938 ;  /* 0x3dcccccd3d3d7423 */ /* 0x000fc80000000004 */
[----:B------:R-:W-:-:S04]  /*3e50*/  FFMA R4, R61, R5, RZ ;  /* 0x000000053d047223 */ /* 0x000fc800000000ff */
[----:B------:R-:W-:-:S04]  /*3e60*/  FFMA R3, R4, -10, R5 ;  /* 0xc120000004037823 */ /* 0x000fc80000000005 */
[----:B------:R-:W-:Y:S01]  /*3e70*/  FFMA R61, R61, R3, R4 ;  /* 0x000000033d3d7223 */ /* 0x000fe20000000004 */
[----:B0-----:R-:W-:Y:S06]  /*3e80*/  @!P0 BRA `(.L_x_50) ;  /* 0x0000000000148947 */ /* 0x001fec0003800000 */
[----:B------:R-:W-:Y:S02]  /*3e90*/  MOV R34, UR5 ;  /* 0x0000000500227c02 */ /* 0x000fe40008000f00 */
[----:B------:R-:W-:Y:S02]  /*3ea0*/  MOV R47, 0x41200000 ;  /* 0x41200000002f7802 */ /* 0x000fe40000000f00 */
[----:B------:R-:W-:-:S07]  /*3eb0*/  MOV R46, 0x3ed0 ;  /* 0x00003ed0002e7802 */ /* 0x000fce0000000f00 */
[----:B-1-3--:R-:W-:Y:S05]  /*3ec0*/  CALL.REL.NOINC `($__internal_3_$__cuda_sm3x_div_rn_noftz_f32_slowpath) ;  /* 0x000000c800b47944 */ /* 0x00afea0003c00000 */
[----:B------:R-:W-:-:S07]  /*3ed0*/  MOV R61, R34 ;  /* 0x00000022003d7202 */ /* 0x000fce0000000f00 */
.L_x_50:
[----:B------:R-:W0:Y:S02]  /*3ee0*/  LDCU UR4, c[0x0][0x388] ;  /* 0x00007100ff0477ac */ /* 0x000e240008000800 */
[----:B0-----:R-:W-:Y:S01]  /*3ef0*/  MOV R42, UR4 ;  /* 0x00000004002a7c02 */ /* 0x001fe20008000f00 */
[----:B------:R-:W-:-:S06]  /*3f00*/  UMOV UR4, URZ ;  /* 0x000000ff00047c82 */ /* 0x000fcc0008000000 */
.L_x_142:
[----:B0-----:R-:W0:Y:S01]  /*3f10*/  LDCU UR5, c[0x0][0x38c] ;  /* 0x00007180ff0577ac */ /* 0x001e220008000800 */
[----:B------:R-:W-:Y:S01]  /*3f20*/  HFMA2 R60, -RZ, RZ, 0, 0 ;  /* 0x00000000ff3c7431 */ /* 0x000fe200000001ff */
[----:B------:R-:W-:Y:S01]  /*3f30*/  CS2R R58, SRZ ;  /* 0x00000000003a7805 */ /* 0x000fe2000001ff00 */
[----:B------:R-:W-:Y:S01]  /*3f40*/  HFMA2 R40, -RZ, RZ, 0, 0 ;  /* 0x00000000ff287431 */ /* 0x000fe200000001ff */
[----:B------:R-:W-:Y:S02]  /*3f50*/  CS2R R56, SRZ ;  /* 0x0000000000387805 */ /* 0x000fe4000001ff00 */
[----:B------:R-:W-:Y:S02]  /*3f60*/  MOV R55, RZ ;  /* 0x000000ff00377202 */ /* 0x000fe40000000f00 */
[----:B------:R-:W-:Y:S02]  /*3f70*/  CS2R R38, SRZ ;  /* 0x0000000000267805 */ /* 0x000fe4000001ff00 */
[----:B------:R-:W-:-:S02]  /*3f80*/  CS2R R36, SRZ ;  /* 0x0000000000247805 */ /* 0x000fc4000001ff00 */
[----:B------:R-:W-:Y:S01]  /*3f90*/  MOV R35, RZ ;  /* 0x000000ff00237202 */ /* 0x000fe20000000f00 */
[----:B0-----:R-:W-:-:S09]  /*3fa0*/  UISETP.GT.AND UP0, UPT, UR5, URZ, UPT ;  /* 0x000000ff0500728c */ /* 0x001fd2000bf04270 */
[----:B------:R-:W-:Y:S05]  /*3fb0*/  BRA.U !UP0, `(.L_x_51) ;  /* 0x0000004908c47547 */ /* 0x000fea000b800000 */
[----:B------:R-:W0:Y:S01]  /*3fc0*/  MUFU.RCP R3, R42 ;  /* 0x0000002a00037308 */ /* 0x000e220000001000 */
[----:B------:R-:W-:Y:S01]  /*3fd0*/  UMOV UR5, 0x3f000000 ;  /* 0x3f00000000057882 */ /* 0x000fe20000000000 */
[----:B------:R-:W-:Y:S01]  /*3fe0*/  BSSY.RECONVERGENT B2, `(.L_x_52) ;  /* 0x000000d000027945 */ /* 0x000fe20003800200 */
[----:B------:R-:W-:-:S05]  /*3ff0*/  MOV R7, UR5 ;  /* 0x0000000500077c02 */ /* 0x000fca0008000f00 */
[----:B------:R-:W2:Y:S01]  /*4000*/  FCHK P0, R7, R42 ;  /* 0x0000002a07007302 */ /* 0x000ea20000000000 */
[----:B0-----:R-:W-:-:S04]  /*4010*/  FFMA R4, R3, -R42, 1 ;  /* 0x3f80000003047423 */ /* 0x001fc8000000082a */
[----:B------:R-:W-:-:S04]  /*4020*/  FFMA R3, R3, R4, R3 ;  /* 0x0000000403037223 */ /* 0x000fc80000000003 */
[----:B------:R-:W-:-:S04]  /*4030*/  FFMA R4, R3, 0.5, RZ ;  /* 0x3f00000003047823 */ /* 0x000fc800000000ff */
[----:B------:R-:W-:-:S04]  /*4040*/  FFMA R5, R4, -R42, 0.5 ;  /* 0x3f00000004057423 */ /* 0x000fc8000000082a */
[----:B------:R-:W-:Y:S01]  /*4050*/  FFMA R34, R3, R5, R4 ;  /* 0x0000000503227223 */ /* 0x000fe20000000004 */
[----:B--2---:R-:W-:Y:S06]  /*4060*/  @!P0 BRA `(.L_x_53) ;  /* 0x0000000000108947 */ /* 0x004fec0003800000 */
[----:B------:R-:W-:Y:S01]  /*4070*/  HFMA2 R34, -RZ, RZ, 1.75, 0 ;  /* 0x3f000000ff227431 */ /* 0x000fe200000001ff */
[----:B------:R-:W-:Y:S02]  /*4080*/  MOV R47, R42 ;  /* 0x0000002a002f7202 */ /* 0x000fe40000000f00 */
[----:B------:R-:W-:-:S07]  /*4090*/  MOV R46, 0x40b0 ;  /* 0x000040b0002e7802 */ /* 0x000fce0000000f00 */
[----:B-1-3--:R-:W-:Y:S05]  /*40a0*/  CALL.REL.NOINC `($__internal_3_$__cuda_sm3x_div_rn_noftz_f32_slowpath) ;  /* 0x000000c8003c7944 */ /* 0x00afea0003c00000 */
.L_x_53:
[----:B------:R-:W-:Y:S05]  /*40b0*/  BSYNC.RECONVERGENT B2 ;  /* 0x0000000000027941 */ /* 0x000fea0003800200 */
.L_x_52:
        /* <DEDUP_REMOVED lines=13> */
.L_x_55:
[----:B------:R-:W-:Y:S05]  /*4190*/  BSYNC.RECONVERGENT B2 ;  /* 0x0000000000027941 */ /* 0x000fea0003800200 */
.L_x_54:
[----:B------:R-:W-:Y:S01]  /*41a0*/  IADD3 R4, PT, PT, R3, -0xd000000, RZ ;  /* 0xf300000003047810 */ /* 0x000fe20007ffe0ff */
[----:B------:R0:W2:Y:S01]  /*41b0*/  MUFU.RSQ R6, R3 ;  /* 0x0000000300067308 */ /* 0x0000a20000001400 */
[----:B------:R-:W-:Y:S02]  /*41c0*/  BSSY.RECONVERGENT B0, `(.L_x_56) ;  /* 0x000000b000007945 */ /* 0x000fe40003800200 */
[----:B------:R-:W-:-:S13]  /*41d0*/  ISETP.GT.U32.AND P0, PT, R4, 0x727fffff, PT ;  /* 0x727fffff0400780c */ /* 0x000fda0003f04070 */
[----:B0-----:R-:W-:Y:S05]  /*41e0*/  @!P0 BRA `(.L_x_57) ;  /* 0x0000000000108947 */ /* 0x001fea0003800000 */
[----:B------:R-:W-:-:S07]  /*41f0*/  MOV R9, 0x4210 ;  /* 0x0000421000097802 */ /* 0x000fce0000000f00 */
[----:B-123--:R-:W-:Y:S05]  /*4200*/  CALL.REL.NOINC `($__internal_2_$__cuda_sm20_sqrt_rn_f32_slowpath) ;  /* 0x000000c400887944 */ /* 0x00efea0003c00000 */
[----:B------:R-:W-:Y:S01]  /*4210*/  MOV R33, R32 ;  /* 0x0000002000217202 */ /* 0x000fe20000000f00 */
[----:B------:R-:W-:Y:S06]  /*4220*/  BRA `(.L_x_58) ;  /* 0x0000000000107947 */ /* 0x000fec0003800000 */
.L_x_57:
[C---:B--2---:R-:W-:Y:S01]  /*4230*/  FMUL.FTZ R4, R6.reuse, R3 ;  /* 0x0000000306047220 */ /* 0x044fe20000410000 */
[----:B------:R-:W-:-:S03]  /*4240*/  FMUL.FTZ R33, R6, 0.5 ;  /* 0x3f00000006217820 */ /* 0x000fc60000410000 */
[----:B------:R-:W-:-:S04]  /*4250*/  FFMA R3, -R4, R4, R3 ;  /* 0x0000000404037223 */ /* 0x000fc80000000103 */
[----:B------:R-:W-:-:S07]  /*4260*/  FFMA R33, R3, R33, R4 ;  /* 0x0000002103217223 */ /* 0x000fce0000000004 */
.L_x_58:
[----:B------:R-:W-:Y:S05]  /*4270*/  BSYNC.RECONVERGENT B0 ;  /* 0x0000000000007941 */ /* 0x000fea0003800200 */
.L_x_56:
        /* <DEDUP_REMOVED lines=15> */
.L_x_60:
[----:B------:R-:W-:Y:S05]  /*4370*/  BSYNC.RECONVERGENT B2 ;  /* 0x0000000000027941 */ /* 0x000fea0003800200 */
.L_x_59:
        /* <DEDUP_REMOVED lines=13> */
.L_x_62:
[----:B------:R-:W-:Y:S05]  /*4450*/  BSYNC.RECONVERGENT B2 ;  /* 0x0000000000027941 */ /* 0x000fea0003800200 */
.L_x_61:
[----:B------:R-:W-:Y:S01]  /*4460*/  IADD3 R5, PT, PT, R3, -0xd000000, RZ ;  /* 0xf300000003057810 */ /* 0x000fe20007ffe0ff */
[----:B------:R0:W2:Y:S01]  /*4470*/  MUFU.RSQ R4, R3 ;  /* 0x0000000300047308 */ /* 0x0000a20000001400 */
[----:B------:R-:W-:Y:S02]  /*4480*/  BSSY.RECONVERGENT B0, `(.L_x_63) ;  /* 0x000000a000007945 */ /* 0x000fe40003800200 */
[----:B------:R-:W-:-:S13]  /*4490*/  ISETP.GT.U32.AND P0, PT, R5, 0x727fffff, PT ;  /* 0x727fffff0500780c */ /* 0x000fda0003f04070 */
[----:B0-----:R-:W-:Y:S05]  /*44a0*/  @!P0 BRA `(.L_x_64) ;  /* 0x00000000000c8947 */ /* 0x001fea0003800000 */
[----:B------:R-:W-:-:S07]  /*44b0*/  MOV R9, 0x44d0 ;  /* 0x000044d000097802 */ /* 0x000fce0000000f00 */
[----:B-123--:R-:W-:Y:S05]  /*44c0*/  CALL.REL.NOINC `($__internal_2_$__cuda_sm20_sqrt_rn_f32_slowpath) ;  /* 0x000000c000d87944 */ /* 0x00efea0003c00000 */
[----:B------:R-:W-:Y:S05]  /*44d0*/  BRA `(.L_x_65) ;  /* 0x0000000000107947 */ /* 0x000fea0003800000 */
.L_x_64:
[C---:B--2---:R-:W-:Y:S01]  /*44e0*/  FMUL.FTZ R32, R4.reuse, R3 ;  /* 0x0000000304207220 */ /* 0x044fe20000410000 */
[----:B------:R-:W-:-:S03]  /*44f0*/  FMUL.FTZ R4, R4, 0.5 ;  /* 0x3f00000004047820 */ /* 0x000fc60000410000 */
[----:B------:R-:W-:-:S04]  /*4500*/  FFMA R3, -R32, R32, R3 ;  /* 0x0000002020037223 */ /* 0x000fc80000000103 */
[----:B------:R-:W-:-:S07]  /*4510*/  FFMA R32, R3, R4, R32 ;  /* 0x0000000403207223 */ /* 0x000fce0000000020 */
.L_x_65:
[----:B------:R-:W-:Y:S05]  /*4520*/  BSYNC.RECONVERGENT B0 ;  /* 0x0000000000007941 */ /* 0x000fea0003800200 */
.L_x_63:
[----:B------:R-:W-:Y:S01]  /*4530*/  HFMA2 R3, -RZ, RZ, 1.69921875, 3.08203125 ;  /* 0x3ecc422aff037431 */ /* 0x000fe200000001ff */
[----:B------:R-:W-:Y:S01]  /*4540*/  MOV R4, 0x40206c99 ;  /* 0x40206c9900047802 */ /* 0x000fe20000000f00 */
[----:B------:R-:W0:Y:S01]  /*4550*/  FCHK P0, R41, -2.5066282749176025391 ;  /* 0xc0206c9929007902 */ /* 0x000e220000000000 */
[----:B------:R-:W-:Y:S03]  /*4560*/  BSSY.RECONVERGENT B2, `(.L_x_66) ;  /* 0x000000c000027945 */ /* 0x000fe60003800200 */
[----:B------:R-:W-:-:S04]  /*4570*/  FFMA R4, -R3, R4, 1 ;  /* 0x3f80000003047423 */ /* 0x000fc80000000104 */
[----:B------:R-:W-:-:S04]  /*4580*/  FFMA R4, R4, -R3, -0.3989422917366027832 ;  /* 0xbecc422a04047423 */ /* 0x000fc80000000803 */
[----:B------:R-:W-:-:S04]  /*4590*/  FFMA R6, R4, R41, RZ ;  /* 0x0000002904067223 */ /* 0x000fc800000000ff */
[----:B------:R-:W-:-:S04]  /*45a0*/  FFMA R7, R6, 2.5066282749176025391, R41 ;  /* 0x40206c9906077823 */ /* 0x000fc80000000029 */
[----:B------:R-:W-:Y:S01]  /*45b0*/  FFMA R7, R4, R7, R6 ;  /* 0x0000000704077223 */ /* 0x000fe20000000006 */
[----:B0-----:R-:W-:Y:S06]  /*45c0*/  @!P0 BRA `(.L_x_67) ;  /* 0x0000000000148947 */ /* 0x001fec0003800000 */
[----:B------:R-:W-:Y:S02]  /*45d0*/  MOV R34, R41 ;  /* 0x0000002900227202 */ /* 0x000fe40000000f00 */
[----:B------:R-:W-:Y:S02]  /*45e0*/  MOV R47, 0xc0206c99 ;  /* 0xc0206c99002f7802 */ /* 0x000fe40000000f00 */
[----:B------:R-:W-:-:S07]  /*45f0*/  MOV R46, 0x4610 ;  /* 0x00004610002e7802 */ /* 0x000fce0000000f00 */
[----:B-1-3--:R-:W-:Y:S05]  /*4600*/  CALL.REL.NOINC `($__internal_3_$__cuda_sm3x_div_rn_noftz_f32_slowpath) ;  /* 0x000000c000e47944 */ /* 0x00afea0003c00000 */
[----:B------:R-:W-:-:S07]  /*4610*/  MOV R7, R34 ;  /* 0x0000002200077202 */ /* 0x000fce0000000f00 */
.L_x_67:
[----:B------:R-:W-:Y:S05]  /*4620*/  BSYNC.RECONVERGENT B2 ;  /* 0x0000000000027941 */ /* 0x000fea0003800200 */
.L_x_66:
        /* <DEDUP_REMOVED lines=13> */
[----:B------:R-:W-:-:S07]  /*4700*/  MOV R31, R34 ;  /* 0x00000022001f7202 */ /* 0x000fce0000000f00 */
.L_x_69:
[----:B------:R-:W-:Y:S05]  /*4710*/  BSYNC.RECONVERGENT B2 ;  /* 0x0000000000027941 */ /* 0x000fea0003800200 */
.L_x_68:
[C---:B------:R-:W-:Y:S01]  /*4720*/  FMUL R3, R42.reuse, 16777216 ;  /* 0x4b8000002a037820 */ /* 0x040fe20000400000 */
[----:B------:R-:W-:Y:S01]  /*4730*/  FSETP.GEU.AND P0, PT, |R42|, 1.175494350822287508e-38, PT ;  /* 0x008000002a00780b */ /* 0x000fe20003f0e200 */
[----:B------:R-:W-:Y:S03]  /*4740*/  BSSY.RECONVERGENT B2, `(.L_x_70) ;  /* 0x0000015000027945 */ /* 0x000fe60003800200 */
[----:B------:R-:W-:-:S04]  /*4750*/  FSEL R3, R3, R42, !P0 ;  /* 0x0000002a03037208 */ /* 0x000fc80004000000 */
[----:B------:R-:W0:Y:S05]  /*4760*/  MUFU.LG2 R5, R3 ;  /* 0x0000000300057308 */ /* 0x000e2a0000000c00 */
[----:B0-----:R-:W-:-:S04]  /*4770*/  @!P0 FADD R5, R5, -24 ;  /* 0xc1c0000005058421 */ /* 0x001fc80000000000 */
[----:B------:R-:W-:-:S05]  /*4780*/  FMUL R4, R5, 3 ;  /* 0x4040000005047820 */ /* 0x000fca0000400000 */
[----:B------:R-:W-:-:S13]  /*4790*/  FSETP.GEU.AND P0, PT, R4, -126, PT ;  /* 0xc2fc00000400780b */ /* 0x000fda0003f0e000 */
[----:B------:R-:W-:-:S04]  /*47a0*/  @!P0 FMUL R4, R4, 0.5 ;  /* 0x3f00000004048820 */ /* 0x000fc80000400000 */
[----:B------:R-:W0:Y:S02]  /*47b0*/  MUFU.EX2 R47, R4 ;  /* 0x00000004002f7308 */ /* 0x000e240000000800 */
[----:B0-----:R-:W-:-:S06]  /*47c0*/  @!P0 FMUL R47, R47, R47 ;  /* 0x0000002f2f2f8220 */ /* 0x001fcc0000400000 */
[----:B------:R-:W0:Y:S08]  /*47d0*/  MUFU.RCP R30, R47 ;  /* 0x0000002f001e7308 */ /* 0x000e300000001000 */
[----:B------:R-:W2:Y:S01]  /*47e0*/  FCHK P0, R7, R47 ;  /* 0x0000002f07007302 */ /* 0x000ea20000000000 */
[----:B0-----:R-:W-:-:S04]  /*47f0*/  FFMA R9, -R47, R30, 1 ;  /* 0x3f8000002f097423 */ /* 0x001fc8000000011e */
[----:B------:R-:W-:-:S04]  /*4800*/  FFMA R30, R30, R9, R30 ;  /* 0x000000091e1e7223 */ /* 0x000fc8000000001e */
[----:B------:R-:W-:-:S04]  /*4810*/  FFMA R6, R30, R7, RZ ;  /* 0x000000071e067223 */ /* 0x000fc800000000ff */
[----:B------:R-:W-:-:S04]  /*4820*/  FFMA R3, -R47, R6, R7 ;  /* 0x000000062f037223 */ /* 0x000fc80000000107 */
[----:B------:R-:W-:Y:S01]  /*4830*/  FFMA R30, R30, R3, R6 ;  /* 0x000000031e1e7223 */ /* 0x000fe20000000006 */
[----:B--2---:R-:W-:Y:S06]  /*4840*/  @!P0 BRA `(.L_x_71) ;  /* 0x0000000000108947 */ /* 0x004fec0003800000 */
[----:B------:R-:W-:Y:S02]  /*4850*/  MOV R34, R7 ;  /* 0x0000000700227202 */ /* 0x000fe40000000f00 */
[----:B------:R-:W-:-:S07]  /*4860*/  MOV R46, 0x4880 ;  /* 0x00004880002e7802 */ /* 0x000fce0000000f00 */
[----:B-1-3--:R-:W-:Y:S05]  /*4870*/  CALL.REL.NOINC `($__internal_3_$__cuda_sm3x_div_rn_noftz_f32_slowpath) ;  /* 0x000000c000487944 */ /* 0x00afea0003c00000 */
[----:B------:R-:W-:-:S07]  /*4880*/  MOV R30, R34 ;  /* 0x00000022001e7202 */ /* 0x000fce0000000f00 */
.L_x_71:
[----:B------:R-:W-:Y:S05]  /*4890*/  BSYNC.RECONVERGENT B2 ;  /* 0x0000000000027941 */ /* 0x000fea0003800200 */
.L_x_70:
        /* <DEDUP_REMOVED lines=14> */
.L_x_73:
[----:B------:R-:W-:Y:S05]  /*4980*/  BSYNC.RECONVERGENT B2 ;  /* 0x0000000000027941 */ /* 0x000fea0003800200 */
.L_x_72:
        /* <DEDUP_REMOVED lines=23> */
.L_x_75:
[----:B------:R-:W-:Y:S05]  /*4b00*/  BSYNC.RECONVERGENT B2 ;  /* 0x0000000000027941 */ /* 0x000fea0003800200 */
.L_x_74:
        /* <DEDUP_REMOVED lines=14> */
.L_x_77:
[----:B------:R-:W-:Y:S05]  /*4bf0*/  BSYNC.RECONVERGENT B2 ;  /* 0x0000000000027941 */ /* 0x000fea0003800200 */
.L_x_76:
[----:B------:R-:W0:Y:S01]  /*4c00*/  MUFU.RCP R7, R42 ;  /* 0x0000002a00077308 */ /* 0x000e220000001000 */
[----:B------:R-:W-:Y:S01]  /*4c10*/  UMOV UR5, 0x40000000 ;  /* 0x4000000000057882 */ /* 0x000fe20000000000 */
[----:B------:R-:W-:Y:S01]  /*4c20*/  BSSY.RECONVERGENT B2, `(.L_x_78) ;  /* 0x000000e000027945 */ /* 0x000fe20003800200 */
[----:B------:R-:W-:-:S05]  /*4c30*/  MOV R9, UR5 ;  /* 0x0000000500097c02 */ /* 0x000fca0008000f00 */
[----:B------:R-:W2:Y:S01]  /*4c40*/  FCHK P0, -R9, R42 ;  /* 0x0000002a09007302 */ /* 0x000ea20000000100 */
[----:B0-----:R-:W-:-:S04]  /*4c50*/  FFMA R26, R7, -R42, 1 ;  /* 0x3f800000071a7423 */ /* 0x001fc8000000082a */
[----:B------:R-:W-:-:S04]  /*4c60*/  FFMA R26, R7, R26, R7 ;  /* 0x0000001a071a7223 */ /* 0x000fc80000000007 */
[----:B------:R-:W-:-:S04]  /*4c70*/  FFMA R7, R26, -2, RZ ;  /* 0xc00000001a077823 */ /* 0x000fc800000000ff */
[----:B------:R-:W-:-:S04]  /*4c80*/  FFMA R4, R7, -R42, -2 ;  /* 0xc000000007047423 */ /* 0x000fc8000000082a */
[----:B------:R-:W-:Y:S01]  /*4c90*/  FFMA R26, R26, R4, R7 ;  /* 0x000000041a1a7223 */ /* 0x000fe20000000007 */
[----:B--2---:R-:W-:Y:S06]  /*4ca0*/  @!P0 BRA `(.L_x_79) ;  /* 0x0000000000148947 */ /* 0x004fec0003800000 */
[----:B------:R-:W-:Y:S01]  /*4cb0*/  HFMA2 R34, -RZ, RZ, -2, 0 ;  /* 0xc0000000ff227431 */ /* 0x000fe200000001ff */
[----:B------:R-:W-:Y:S02]  /*4cc0*/  MOV R47, R42 ;  /* 0x0000002a002f7202 */ /* 0x000fe40000000f00 */
[----:B------:R-:W-:-:S07]  /*4cd0*/  MOV R46, 0x4cf0 ;  /* 0x00004cf0002e7802 */ /* 0x000fce0000000f00 */
[----:B-1-3--:R-:W-:Y:S05]  /*4ce0*/  CALL.REL.NOINC `($__internal_3_$__cuda_sm3x_div_rn_noftz_f32_slowpath) ;  /* 0x000000bc002c7944 */ /* 0x00afea0003c00000 */
[----:B------:R-:W-:-:S07]  /*4cf0*/  MOV R26, R34 ;  /* 0x00000022001a7202 */ /* 0x000fce0000000f00 */
.L_x_79:
[----:B------:R-:W-:Y:S05]  /*4d00*/  BSYNC.RECONVERGENT B2 ;  /* 0x0000000000027941 */ /* 0x000fea0003800200 */
.L_x_78:
[----:B------:R-:W-:Y:S01]  /*4d10*/  HFMA2 R7, -RZ, RZ, 1.69921875, 3.08203125 ;  /* 0x3ecc422aff077431 */ /* 0x000fe200000001ff */
[----:B------:R-:W-:Y:S01]  /*4d20*/  MOV R4, 0x40206c99 ;  /* 0x40206c9900047802 */ /* 0x000fe20000000f00 */
[----:B------:R-:W0:Y:S01]  /*4d30*/  FCHK P0, R41, 2.5066282749176025391 ;  /* 0x40206c9929007902 */ /* 0x000e220000000000 */
[----:B------:R-:W-:Y:S03]  /*4d40*/  BSSY.RECONVERGENT B2, `(.L_x_80) ;  /* 0x000000c000027945 */ /* 0x000fe60003800200 */
[----:B------:R-:W-:-:S04]  /*4d50*/  FFMA R4, R7, -R4, 1 ;  /* 0x3f80000007047423 */ /* 0x000fc80000000804 */
[----:B------:R-:W-:-:S04]  /*4d60*/  FFMA R4, R4, R7, 0.3989422917366027832 ;  /* 0x3ecc422a04047423 */ /* 0x000fc80000000007 */
[----:B------:R-:W-:-:S04]  /*4d70*/  FFMA R6, R4, R41, RZ ;  /* 0x0000002904067223 */ /* 0x000fc800000000ff */
[----:B------:R-:W-:-:S04]  /*4d80*/  FFMA R7, R6, -2.5066282749176025391, R41 ;  /* 0xc0206c9906077823 */ /* 0x000fc80000000029 */
[----:B------:R-:W-:Y:S01]  /*4d90*/  FFMA R4, R4, R7, R6 ;  /* 0x0000000704047223 */ /* 0x000fe20000000006 */
[----:B0-----:R-:W-:Y:S06]  /*4da0*/  @!P0 BRA `(.L_x_81) ;  /* 0x0000000000148947 */ /* 0x001fec0003800000 */
[----:B------:R-:W-:Y:S02]  /*4db0*/  MOV R34, R41 ;  /* 0x0000002900227202 */ /* 0x000fe40000000f00 */
[----:B------:R-:W-:Y:S02]  /*4dc0*/  MOV R47, 0x40206c99 ;  /* 0x40206c99002f7802 */ /* 0x000fe40000000f00 */
[----:B------:R-:W-:-:S07]  /*4dd0*/  MOV R46, 0x4df0 ;  /* 0x00004df0002e7802 */ /* 0x000fce0000000f00 */
[----:B-1-3--:R-:W-:Y:S05]  /*4de0*/  CALL.REL.NOINC `($__internal_3_$__cuda_sm3x_div_rn_noftz_f32_slowpath) ;  /* 0x000000b800ec7944 */ /* 0x00afea0003c00000 */
[----:B------:R-:W-:-:S07]  /*4df0*/  MOV R4, R34 ;  /* 0x0000002200047202 */ /* 0x000fce0000000f00 */
.L_x_81:
[----:B------:R-:W-:Y:S05]  /*4e00*/  BSYNC.RECONVERGENT B2 ;  /* 0x0000000000027941 */ /* 0x000fea0003800200 */
.L_x_80:
[----:B------:R-:W-:Y:S01]  /*4e10*/  FMUL R5, R5, 5 ;  /* 0x40a0000005057820 */ /* 0x000fe20000400000 */
[----:B------:R-:W-:Y:S04]  /*4e20*/  BSSY.RECONVERGENT B2, `(.L_x_82) ;  /* 0x0000011000027945 */ /* 0x000fe80003800200 */
        /* <DEDUP_REMOVED lines=16> */
.L_x_83:
[----:B------:R-:W-:Y:S05]  /*4f30*/  BSYNC.RECONVERGENT B2 ;  /* 0x0000000000027941 */ /* 0x000fea0003800200 */
.L_x_82:
        /* <DEDUP_REMOVED lines=14> */
.L_x_85:
[----:B------:R-:W-:Y:S05]  /*5020*/  BSYNC.RECONVERGENT B2 ;  /* 0x0000000000027941 */ /* 0x000fea0003800200 */
.L_x_84:
        /* <DEDUP_REMOVED lines=16> */
.L_x_87:
[----:B------:R-:W-:Y:S05]  /*5130*/  BSYNC.RECONVERGENT B2 ;  /* 0x0000000000027941 */ /* 0x000fea0003800200 */
.L_x_86:
        /* <DEDUP_REMOVED lines=18> */
.L_x_89:
[----:B------:R-:W-:Y:S05]  /*5260*/  BSYNC.RECONVERGENT B2 ;  /* 0x0000000000027941 */ /* 0x000fea0003800200 */
.L_x_88:
[----:B------:R-:W-:Y:S01]  /*5270*/  HFMA2 R60, -RZ, RZ, 0, 0 ;  /* 0x00000000ff3c7431 */ /* 0x000fe200000001ff */
[----:B------:R-:W-:Y:S01]  /*5280*/  CS2R R58, SRZ ;  /* 0x00000000003a7805 */ /* 0x000fe2000001ff00 */
[----:B------:R-:W-:Y:S01]  /*5290*/  HFMA2 R40, -RZ, RZ, 0, 0 ;  /* 0x00000000ff287431 */ /* 0x000fe200000001ff */
[----:B------:R-:W-:Y:S02]  /*52a0*/  CS2R R56, SRZ ;  /* 0x0000000000387805 */ /* 0x000fe4000001ff00 */
[----:B------:R-:W-:Y:S02]  /*52b0*/  MOV R55, RZ ;  /* 0x000000ff00377202 */ /* 0x000fe40000000f00 */
[----:B------:R-:W-:Y:S02]  /*52c0*/  CS2R R38, SRZ ;  /* 0x0000000000267805 */ /* 0x000fe4000001ff00 */
[----:B------:R-:W-:Y:S02]  /*52d0*/  CS2R R36, SRZ ;  /* 0x0000000000247805 */ /* 0x000fe4000001ff00 */
[----:B------:R-:W-:Y:S01]  /*52e0*/  MOV R35, RZ ;  /* 0x000000ff00237202 */ /* 0x000fe20000000f00 */
[----:B------:R-:W-:-:S06]  /*52f0*/  UMOV UR5, URZ ;  /* 0x000000ff00057c82 */ /* 0x000fcc0008000000 */
.L_x_129:
[----:B0-----:R-:W-:Y:S01]  /*5300*/  I2FP.F32.U32 R14, UR5 ;  /* 0x00000005000e7c45 */ /* 0x001fe20008201000 */
[----:B------:R-:W0:Y:S01]  /*5310*/  MUFU.RCP R17, R42 ;  /* 0x0000002a00117308 */ /* 0x000e220000001000 */
[----:B------:R-:W-:Y:S01]  /*5320*/  MOV R9, 0x38eb4c3a ;  /* 0x38eb4c3a00097802 */ /* 0x000fe20000000f00 */
[----:B--2---:R-:W2:Y:S01]  /*5330*/  LDCU UR6, c[0x0][0x38c] ;  /* 0x00007180ff0677ac */ /* 0x004ea20008000800 */
[----:B------:R-:W-:Y:S01]  /*5340*/  MOV R11, 0x3aae005b ;  /* 0x3aae005b000b7802 */ /* 0x000fe20000000f00 */
[C---:B------:R-:W-:Y:S01]  /*5350*/  FADD R10, R14.reuse, -R45 ;  /* 0x8000002d0e0a7221 */ /* 0x040fe20000000000 */
[----:B---3--:R-:W-:Y:S01]  /*5360*/  MOV R13, 0x3c09919f ;  /* 0x3c09919f000d7802 */ /* 0x008fe20000000f00 */
[----:B------:R-:W-:Y:S01]  /*5370*/  FADD R22, R14, 0.5 ;  /* 0x3f0000000e167421 */ /* 0x000fe20000000000 */
[----:B------:R-:W-:Y:S01]  /*5380*/  MOV R15, 0x3d24d99a ;  /* 0x3d24d99a000f7802 */ /* 0x000fe20000000f00 */
[C---:B------:R-:W-:Y:S01]  /*5390*/  FADD R12, R10.reuse, 0.5 ;  /* 0x3f0000000a0c7421 */ /* 0x040fe20000000000 */
[----:B------:R-:W-:Y:S01]  /*53a0*/  FADD R10, R10, -0.5 ;  /* 0xbf0000000a0a7421 */ /* 0x000fe20000000000 */
[----:B------:R-:W-:Y:S01]  /*53b0*/  MOV R20, 0x3f210a14 ;  /* 0x3f210a1400147802 */ /* 0x000fe20000000f00 */
[----:B------:R-:W-:Y:S01]  /*53c0*/  BSSY.RECONVERGENT B2, `(.L_x_90) ;  /* 0x0000039000027945 */ /* 0x000fe20003800200 */
[-C--:B------:R-:W-:Y:S01]  /*53d0*/  FMUL R4, R12, R33.reuse ;  /* 0x000000210c047220 */ /* 0x080fe20000400000 */
[----:B------:R-:W-:-:S03]  /*53e0*/  FMUL R5, R10, R33 ;  /* 0x000000210a057220 */ /* 0x000fc60000400000 */
[C---:B------:R-:W-:Y:S01]  /*53f0*/  FMUL R7, R4.reuse, R4 ;  /* 0x0000000404077220 */ /* 0x040fe20000400000 */
[C---:B------:R-:W-:Y:S01]  /*5400*/  FSETP.GE.AND P0, PT, |R4|.reuse, 1.0029599666595458984, PT ;  /* 0x3f8060fe0400780b */ /* 0x040fe20003f06200 */
[C---:B------:R-:W-:Y:S01]  /*5410*/  FMUL R16, R5.reuse, R5 ;  /* 0x0000000505107220 */ /* 0x040fe20000400000 */
[----:B------:R-:W-:Y:S02]  /*5420*/  FSETP.GE.AND P1, PT, |R5|, 1.0029599666595458984, PT ;  /* 0x3f8060fe0500780b */ /* 0x000fe40003f26200 */
[----:B------:R-:W-:Y:S02]  /*5430*/  FSEL R7, |R4|, R7, P0 ;  /* 0x0000000704077208 */ /* 0x000fe40000000200 */
[----:B------:R-:W-:Y:S02]  /*5440*/  FSEL R6, R9, 8.4834944573231041431e-05, P0 ;  /* 0x38b1e96a09067808 */ /* 0x000fe40000000000 */
[----:B------:R-:W-:Y:S02]  /*5450*/  FSEL R8, -R11, -0.00082130916416645050049, P0 ;  /* 0xba574d200b087808 */ /* 0x000fe40000000100 */
[----:B------:R-:W-:-:S02]  /*5460*/  FSEL R9, R9, 8.4834944573231041431e-05, P1 ;  /* 0x38b1e96a09097808 */ /* 0x000fc40000800000 */
[----:B------:R-:W-:Y:S01]  /*5470*/  FSEL R11, -R11, -0.00082130916416645050049, P1 ;  /* 0xba574d200b0b7808 */ /* 0x000fe20000800100 */
[----:B------:R-:W-:Y:S01]  /*5480*/  FFMA R6, R7, R6, R8 ;  /* 0x0000000607067223 */ /* 0x000fe20000000008 */
[----:B------:R-:W-:Y:S02]  /*5490*/  FSEL R16, |R5|, R16, P1 ;  /* 0x0000001005107208 */ /* 0x000fe40000800200 */
[C---:B------:R-:W-:Y:S02]  /*54a0*/  FSEL R18, R13.reuse, 0.0052134888246655464172, P0 ;  /* 0x3baad5ea0d127808 */ /* 0x040fe40000000000 */
[----:B------:R-:W-:Y:S01]  /*54b0*/  FSEL R8, R13, 0.0052134888246655464172, P1 ;  /* 0x3baad5ea0d087808 */ /* 0x000fe20000800000 */
[C---:B------:R-:W-:Y:S01]  /*54c0*/  FFMA R11, R16.reuse, R9, R11 ;  /* 0x00000009100b7223 */ /* 0x040fe2000000000b */
[----:B------:R-:W-:Y:S01]  /*54d0*/  FSEL R9, -R15, -0.026868773624300956726, P0 ;  /* 0xbcdc1be70f097808 */ /* 0x000fe20000000100 */
[----:B------:R-:W-:Y:S01]  /*54e0*/  FFMA R6, R7, R6, R18 ;  /* 0x0000000607067223 */ /* 0x000fe20000000012 */
[----:B------:R-:W-:Y:S01]  /*54f0*/  MOV R13, 0x3e235519 ;  /* 0x3e235519000d7802 */ /* 0x000fe20000000f00 */
[----:B------:R-:W-:Y:S01]  /*5500*/  FFMA R11, R16, R11, R8 ;  /* 0x0000000b100b7223 */ /* 0x000fe20000000008 */
[----:B0-----:R-:W-:Y:S01]  /*5510*/  FFMA R8, R17, -R42, 1 ;  /* 0x3f80000011087423 */ /* 0x001fe2000000082a */
[----:B------:R-:W-:Y:S01]  /*5520*/  FFMA R6, R7, R6, R9 ;  /* 0x0000000607067223 */ /* 0x000fe20000000009 */
[----:B------:R-:W-:-:S02]  /*5530*/  FSEL R9, -R15, -0.026868773624300956726, P1 ;  /* 0xbcdc1be70f097808 */ /* 0x000fc40000800100 */
[----:B------:R-:W-:Y:S01]  /*5540*/  FSEL R18, R13, 0.11284004896879196167, P0 ;  /* 0x3de718af0d127808 */ /* 0x000fe20000000000 */
[----:B------:R-:W-:Y:S01]  /*5550*/  FFMA R8, R17, R8, R17 ;  /* 0x0000000811087223 */ /* 0x000fe20000000011 */
[----:B------:R-:W-:Y:S01]  /*5560*/  MOV R15, 0x3f69b4f9 ;  /* 0x3f69b4f9000f7802 */ /* 0x000fe20000000f00 */
[C---:B------:R-:W-:Y:S01]  /*5570*/  FFMA R9, R16.reuse, R11, R9 ;  /* 0x0000000b10097223 */ /* 0x040fe20000000009 */
[----:B------:R-:W-:Y:S01]  /*5580*/  FSEL R13, R13, 0.11284004896879196167, P1 ;  /* 0x3de718af0d0d7808 */ /* 0x000fe20000800000 */
[----:B------:R-:W-:Y:S01]  /*5590*/  FFMA R6, R7, R6, R18 ;  /* 0x0000000607067223 */ /* 0x000fe20000000012 */
[C---:B------:R-:W-:Y:S02]  /*55a0*/  FSEL R11, R15.reuse, -0.37612664699554443359, P1 ;  /* 0xbec093ac0f0b7808 */ /* 0x040fe40000800000 */
[----:B------:R-:W-:Y:S01]  /*55b0*/  FSEL R18, R15, -0.37612664699554443359, P0 ;  /* 0xbec093ac0f127808 */ /* 0x000fe20000000000 */
[----:B------:R-:W-:-:S04]  /*55c0*/  FFMA R9, R16, R9, R13 ;  /* 0x0000000910097223 */ /* 0x000fc8000000000d */
[----:B------:R-:W-:Y:S01]  /*55d0*/  FFMA R9, R16, R9, R11 ;  /* 0x0000000910097223 */ /* 0x000fe2000000000b */
[----:B------:R-:W-:Y:S01]  /*55e0*/  FADD R11, R22, -R45 ;  /* 0x8000002d160b7221 */ /* 0x000fe20000000000 */
[C---:B------:R-:W-:Y:S01]  /*55f0*/  FFMA R6, R7.reuse, R6, R18 ;  /* 0x0000000607067223 */ /* 0x040fe20000000012 */
[C---:B------:R-:W-:Y:S02]  /*5600*/  FSEL R18, R20.reuse, 0.12837915122509002686, P0 ;  /* 0x3e0375d314127808 */ /* 0x040fe40000000000 */
[----:B------:R-:W0:Y:S01]  /*5610*/  FCHK P2, R11, R42 ;  /* 0x0000002a0b007302 */ /* 0x000e220000040000 */
[----:B------:R-:W-:Y:S01]  /*5620*/  FSEL R20, R20, 0.12837915122509002686, P1 ;  /* 0x3e0375d314147808 */ /* 0x000fe20000800000 */
[----:B------:R-:W-:Y:S01]  /*5630*/  FFMA R13, R8, R11, RZ ;  /* 0x0000000b080d7223 */ /* 0x000fe200000000ff */
[----:B------:R-:W-:Y:S01]  /*5640*/  FFMA R18, R7, R6, R18 ;  /* 0x0000000607127223 */ /* 0x000fe20000000012 */
[----:B------:R-:W-:Y:S01]  /*5650*/  IADD3 R6, PT, PT, R2, UR5, RZ ;  /* 0x0000000502067c10 */ /* 0x000fe2000fffe0ff */
[----:B------:R-:W-:Y:S01]  /*5660*/  UIADD3 UR5, UPT, UPT, UR5, 0x1, URZ ;  /* 0x0000000105057890 */ /* 0x000fe2000fffe0ff */
[C---:B------:R-:W-:Y:S01]  /*5670*/  FFMA R9, R16.reuse, R9, R20 ;  /* 0x0000000910097223 */ /* 0x040fe20000000014 */
[----:B------:R-:W-:Y:S01]  /*5680*/  FFMA R15, R13, -R42, R11 ;  /* 0x8000002a0d0f7223 */ /* 0x000fe2000000000b */
[----:B------:R-:W-:Y:S01]  /*5690*/  FSEL R7, -R7, R4, P0 ;  /* 0x0000000407077208 */ /* 0x000fe20000000100 */
[----:B--2---:R-:W-:Y:S01]  /*56a0*/  UISETP.NE.AND UP1, UPT, UR5, UR6, UPT ;  /* 0x000000060500728c */ /* 0x004fe2000bf25270 */
[----:B------:R-:W-:Y:S01]  /*56b0*/  FSEL R16, -R16, R5, P1 ;  /* 0x0000000510107208 */ /* 0x000fe20000800100 */
[----:B------:R-:W-:-:S02]  /*56c0*/  FFMA R13, R8, R15, R13 ;  /* 0x0000000f080d7223 */ /* 0x000fc4000000000d */
[----:B------:R-:W-:Y:S02]  /*56d0*/  FFMA R7, R18, R7, R7 ;  /* 0x0000000712077223 */ /* 0x000fe40000000007 */
[----:B------:R-:W-:Y:S01]  /*56e0*/  FFMA R8, R9, R16, R16 ;  /* 0x0000001009087223 */ /* 0x000fe20000000010 */
[----:B0-----:R-:W-:Y:S06]  /*56f0*/  @!P2 BRA `(.L_x_91) ;  /* 0x000000000014a947 */ /* 0x001fec0003800000 */
[----:B------:R-:W-:Y:S02]  /*5700*/  MOV R34, R11 ;  /* 0x0000000b00227202 */ /* 0x000fe40000000f00 */
[----:B------:R-:W-:Y:S02]  /*5710*/  MOV R47, R42 ;  /* 0x0000002a002f7202 */ /* 0x000fe40000000f00 */
[----:B------:R-:W-:-:S07]  /*5720*/  MOV R46, 0x5740 ;  /* 0x00005740002e7802 */ /* 0x000fce0000000f00 */
[----:B-1----:R-:W-:Y:S05]  /*5730*/  CALL.REL.NOINC `($__internal_3_$__cuda_sm3x_div_rn_noftz_f32_slowpath) ;  /* 0x000000b000987944 */ /* 0x002fea0003c00000 */
[----:B------:R-:W-:-:S07]  /*5740*/  MOV R13, R34 ;  /* 0x00000022000d7202 */ /* 0x000fce0000000f00 */
.L_x_91:
[----:B------:R-:W-:Y:S05]  /*5750*/  BSYNC.RECONVERGENT B2 ;  /* 0x0000000000027941 */ /* 0x000fea0003800200 */
.L_x_90:
[C---:B------:R-:W-:Y:S01]  /*5760*/  FMUL R16, R13.reuse, 16777216 ;  /* 0x4b8000000d107820 */ /* 0x040fe20000400000 */
[----:B------:R-:W-:Y:S01]  /*5770*/  FSETP.GEU.AND P0, PT, |R13|, 1.175494350822287508e-38, PT ;  /* 0x008000000d00780b */ /* 0x000fe20003f0e200 */
[----:B------:R-:W-:Y:S01]  /*5780*/  HFMA2 R18, -RZ, RZ, 0.96630859375, -0.0022525787353515625 ;  /* 0x3bbb989dff127431 */ /* 0x000fe200000001ff */
[----:B------:R-:W-:Y:S01]  /*5790*/  MOV R20, 0x437c0000 ;  /* 0x437c000000147802 */ /* 0x000fe20000000f00 */
[----:B------:R-:W-:Y:S01]  /*57a0*/  MUFU.RCP R19, R42 ;  /* 0x0000002a00137308 */ /* 0x000fe20000001000 */
[----:B------:R-:W-:Y:S01]  /*57b0*/  FSEL R16, R16, R13, !P0 ;  /* 0x0000000d10107208 */ /* 0x000fe20004000000 */
[----:B------:R-:W-:Y:S01]  /*57c0*/  FADD R14, R14, -0.5 ;  /* 0xbf0000000e0e7421 */ /* 0x000fe20000000000 */
[----:B------:R-:W-:Y:S05]  /*57d0*/  BSSY.RECONVERGENT B2, `(.L_x_92) ;  /* 0x000001d000027945 */ /* 0x000fea0003800200 */
[----:B------:R-:W0:Y:S02]  /*57e0*/  MUFU.LG2 R9, R16 ;  /* 0x0000001000097308 */ /* 0x000e240000000c00 */
[----:B0-----:R-:W-:-:S04]  /*57f0*/  @!P0 FADD R9, R9, -24 ;  /* 0xc1c0000009098421 */ /* 0x001fc80000000000 */
[----:B------:R-:W-:-:S05]  /*5800*/  FADD R9, R9, R9 ;  /* 0x0000000909097221 */ /* 0x000fca0000000000 */
[----:B------:R-:W-:-:S13]  /*5810*/  FSETP.GEU.AND P0, PT, R9, -126, PT ;  /* 0xc2fc00000900780b */ /* 0x000fda0003f0e000 */
[----:B------:R-:W-:-:S04]  /*5820*/  @!P0 FMUL R9, R9, 0.5 ;  /* 0x3f00000009098820 */ /* 0x000fc80000400000 */
[----:B------:R-:W0:Y:S02]  /*5830*/  MUFU.EX2 R15, R9 ;  /* 0x00000009000f7308 */ /* 0x000e240000000800 */
[----:B0-----:R-:W-:-:S04]  /*5840*/  @!P0 FMUL R15, R15, R15 ;  /* 0x0000000f0f0f8220 */ /* 0x001fc80000400000 */
[----:B------:R-:W-:-:S04]  /*5850*/  FMUL R15, R15, -0.5 ;  /* 0xbf0000000f0f7820 */ /* 0x000fc80000400000 */
[----:B------:R-:W-:Y:S01]  /*5860*/  FFMA.SAT R17, R15, R18, 0.5 ;  /* 0x3f0000000f117423 */ /* 0x000fe20000002012 */
[----:B------:R-:W-:-:S03]  /*5870*/  FFMA R18, R19, -R42, 1 ;  /* 0x3f80000013127423 */ /* 0x000fc6000000082a */
[----:B------:R-:W-:-:S04]  /*5880*/  FFMA.RM R17, R17, R20, 12582913 ;  /* 0x4b40000111117423 */ /* 0x000fc80000004014 */
[C---:B------:R-:W-:Y:S01]  /*5890*/  FADD R16, R17.reuse, -12583039 ;  /* 0xcb40007f11107421 */ /* 0x040fe20000000000 */
[----:B------:R-:W-:-:S03]  /*58a0*/  SHF.L.U32 R9, R17, 0x17, RZ ;  /* 0x0000001711097819 */ /* 0x000fc600000006ff */
[----:B------:R-:W-:-:S04]  /*58b0*/  FFMA R16, R15, 1.4426950216293334961, -R16 ;  /* 0x3fb8aa3b0f107823 */ /* 0x000fc80000000810 */
[----:B------:R-:W-:Y:S01]  /*58c0*/  FFMA R16, R15, 1.925963033500011079e-08, R16 ;  /* 0x32a570600f107823 */ /* 0x000fe20000000010 */
[----:B------:R-:W-:Y:S01]  /*58d0*/  FADD R15, R14, -R45 ;  /* 0x8000002d0e0f7221 */ /* 0x000fe20000000000 */
[----:B------:R-:W-:-:S03]  /*58e0*/  FFMA R14, R19, R18, R19 ;  /* 0x00000012130e7223 */ /* 0x000fc60000000013 */
[----:B------:R-:W-:Y:S01]  /*58f0*/  FCHK P0, R15, R42 ;  /* 0x0000002a0f007302 */ /* 0x000fe20000000000 */
[----:B------:R-:W-:-:S04]  /*5900*/  FFMA R19, R14, R15, RZ ;  /* 0x0000000f0e137223 */ /* 0x000fc800000000ff */
[----:B------:R-:W-:-:S03]  /*5910*/  FFMA R34, R19, -R42, R15 ;  /* 0x8000002a13227223 */ /* 0x000fc6000000000f */
[----:B------:R-:W0:Y:S01]  /*5920*/  MUFU.EX2 R16, R16 ;  /* 0x0000001000107308 */ /* 0x000e220000000800 */
[----:B------:R-:W-:Y:S01]  /*5930*/  FFMA R34, R14, R34, R19 ;  /* 0x000000220e227223 */ /* 0x000fe20000000013 */
[----:B0-----:R-:W-:Y:S01]  /*5940*/  FMUL R9, R9, R16 ;  /* 0x0000001009097220 */ /* 0x001fe20000400000 */
[----:B------:R-:W-:Y:S06]  /*5950*/  @!P0 BRA `(.L_x_93) ;  /* 0x0000000000108947 */ /* 0x000fec0003800000 */
[----:B------:R-:W-:Y:S02]  /*5960*/  MOV R34, R15 ;  /* 0x0000000f00227202 */ /* 0x000fe40000000f00 */
[----:B------:R-:W-:Y:S02]  /*5970*/  MOV R47, R42 ;  /* 0x0000002a002f7202 */ /* 0x000fe40000000f00 */
[----:B------:R-:W-:-:S07]  /*5980*/  MOV R46, 0x59a0 ;  /* 0x000059a0002e7802 */ /* 0x000fce0000000f00 */
[----:B-1----:R-:W-:Y:S05]  /*5990*/  CALL.REL.NOINC `($__internal_3_$__cuda_sm3x_div_rn_noftz_f32_slowpath) ;  /* 0x000000b000007944 */ /* 0x002fea0003c00000 */
.L_x_93:
[----:B------:R-:W-:Y:S05]  /*59a0*/  BSYNC.RECONVERGENT B2 ;  /* 0x0000000000027941 */ /* 0x000fea0003800200 */
.L_x_92:
[C---:B------:R-:W-:Y:S01]  /*59b0*/  FMUL R14, |R13|.reuse, 16777216 ;  /* 0x4b8000000d0e7820 */ /* 0x040fe20000400200 */
[----:B------:R-:W-:Y:S01]  /*59c0*/  FSETP.GEU.AND P0, PT, |R13|, 1.175494350822287508e-38, PT ;  /* 0x008000000d00780b */ /* 0x000fe20003f0e200 */
[C---:B------:R-:W-:Y:S01]  /*59d0*/  FMUL R17, |R34|.reuse, 16777216 ;  /* 0x4b80000022117820 */ /* 0x040fe20000400200 */
[----:B------:R-:W-:Y:S01]  /*59e0*/  FSETP.GEU.AND P1, PT, |R34|, 1.175494350822287508e-38, PT ;  /* 0x008000002200780b */ /* 0x000fe20003f2e200 */
[----:B------:R-:W-:Y:S01]  /*59f0*/  HFMA2 R53, -RZ, RZ, 0.771484375, 0.21533203125 ;  /* 0x3a2c32e4ff357431 */ /* 0x000fe200000001ff */
[----:B------:R-:W-:Y:S01]  /*5a00*/  FSEL R14, R14, |R13|, !P0 ;  /* 0x4000000d0e0e7208 */ /* 0x000fe20004000000 */
[----:B------:R-:W0:Y:S01]  /*5a10*/  LDCU UR7, c[0x0][0x38c] ;  /* 0x00007180ff0777ac */ /* 0x000e220008000800 */
[----:B------:R-:W-:Y:S02]  /*5a20*/  FSEL R17, R17, |R34|, !P1 ;  /* 0x4000002211117208 */ /* 0x000fe40004800000 */
[----:B------:R-:W-:Y:S01]  /*5a30*/  IADD3 R16, PT, PT, R14, -0x3f3504f3, RZ ;  /* 0xc0cafb0d0e107810 */ /* 0x000fe20007ffe0ff */
[----:B------:R-:W-:Y:S01]  /*5a40*/  UMOV UR6, URZ ;  /* 0x000000ff00067c82 */ /* 0x000fe20008000000 */
[----:B------:R-:W-:-:S02]  /*5a50*/  IADD3 R18, PT, PT, R17, -0x3f3504f3, RZ ;  /* 0xc0cafb0d11127810 */ /* 0x000fc40007ffe0ff */
[----:B------:R-:W-:Y:S02]  /*5a60*/  LOP3.LUT R19, R16, 0xff800000, RZ, 0xc0, !PT ;  /* 0xff80000010137812 */ /* 0x000fe400078ec0ff */
[----:B------:R-:W-:Y:S02]  /*5a70*/  LOP3.LUT R22, R18, 0xff800000, RZ, 0xc0, !PT ;  /* 0xff80000012167812 */ /* 0x000fe400078ec0ff */
[-C--:B------:R-:W-:Y:S02]  /*5a80*/  IADD3 R14, PT, PT, R14, -R19.reuse, RZ ;  /* 0x800000130e0e7210 */ /* 0x080fe40007ffe0ff */
[----:B------:R-:W-:Y:S02]  /*5a90*/  IADD3 R16, PT, PT, R17, -R22, RZ ;  /* 0x8000001611107210 */ /* 0x000fe40007ffe0ff */
[----:B------:R-:W-:Y:S01]  /*5aa0*/  I2FP.F32.S32 R18, R19 ;  /* 0x0000001300127245 */ /* 0x000fe20000201400 */
[C---:B------:R-:W-:Y:S01]  /*5ab0*/  FADD R20, R14.reuse, 1 ;  /* 0x3f8000000e147421 */ /* 0x040fe20000000000 */
[----:B------:R-:W-:Y:S01]  /*5ac0*/  FADD R21, R14, -1 ;  /* 0xbf8000000e157421 */ /* 0x000fe20000000000 */
[C---:B------:R-:W-:Y:S01]  /*5ad0*/  FADD R48, R16.reuse, 1 ;  /* 0x3f80000010307421 */ /* 0x040fe20000000000 */
[----:B------:R-:W-:Y:S01]  /*5ae0*/  FADD R51, R16, -1 ;  /* 0xbf80000010337421 */ /* 0x000fe20000000000 */
[----:B------:R-:W-:Y:S01]  /*5af0*/  FSEL R17, RZ, -24, P0 ;  /* 0xc1c00000ff117808 */ /* 0x000fe20000000000 */
[----:B------:R-:W-:Y:S01]  /*5b00*/  FADD R47, R21, R21 ;  /* 0x00000015152f7221 */ /* 0x000fe20000000000 */
[----:B------:R-:W2:Y:S01]  /*5b10*/  MUFU.RCP R20, R20 ;  /* 0x0000001400147308 */ /* 0x000ea20000001000 */
[----:B------:R-:W-:Y:S01]  /*5b20*/  FADD R19, R51, R51 ;  /* 0x0000003333137221 */ /* 0x000fe20000000000 */
[----:B------:R-:W-:-:S02]  /*5b30*/  FSEL R46, RZ, -24, P1 ;  /* 0xc1c00000ff2e7808 */ /* 0x000fc40000800000 */
[C---:B------:R-:W-:Y:S02]  /*5b40*/  FSETP.NEU.AND P5, PT, R13.reuse, RZ, PT ;  /* 0x000000ff0d00720b */ /* 0x040fe40003fad000 */
[----:B------:R-:W-:Y:S02]  /*5b50*/  FSETP.NEU.AND P6, PT, |R13|, +INF , PT ;  /* 0x7f8000000d00780b */ /* 0x000fe40003fcd200 */
[----:B------:R-:W3:Y:S01]  /*5b60*/  MUFU.RCP R48, R48 ;  /* 0x0000003000307308 */ /* 0x000ee20000001000 */
[----:B--2---:R-:W-:Y:S01]  /*5b70*/  FMUL R16, R20, R47 ;  /* 0x0000002f14107220 */ /* 0x004fe20000400000 */
[----:B------:R-:W-:-:S03]  /*5b80*/  I2FP.F32.S32 R47, R22 ;  /* 0x00000016002f7245 */ /* 0x000fc60000201400 */
[----:B------:R-:W-:Y:S02]  /*5b90*/  FADD R22, R21, -R16 ;  /* 0x8000001015167221 */ /* 0x000fe40000000000 */
[----:B------:R-:W-:Y:S01]  /*5ba0*/  FFMA R49, R47, 1.1920928955078125e-07, R46 ;  /* 0x340000002f317823 */ /* 0x000fe2000000002e */
[----:B---3--:R-:W-:Y:S01]  /*5bb0*/  FMUL R14, R48, R19 ;  /* 0x00000013300e7220 */ /* 0x008fe20000400000 */
[----:B------:R-:W-:Y:S01]  /*5bc0*/  FFMA R19, R18, 1.1920928955078125e-07, R17 ;  /* 0x3400000012137823 */ /* 0x000fe20000000011 */
[----:B------:R-:W-:Y:S01]  /*5bd0*/  FADD R18, R22, R22 ;  /* 0x0000001616127221 */ /* 0x000fe20000000000 */
[-C--:B------:R-:W-:Y:S01]  /*5be0*/  FMUL R22, R16, R16.reuse ;  /* 0x0000001010167220 */ /* 0x080fe20000400000 */
[----:B------:R-:W-:Y:S02]  /*5bf0*/  FADD R17, R51, -R14 ;  /* 0x8000000e33117221 */ /* 0x000fe40000000000 */
[----:B------:R-:W-:Y:S01]  /*5c00*/  FFMA R21, R21, -R16, R18 ;  /* 0x8000001015157223 */ /* 0x000fe20000000012 */
[----:B------:R-:W-:Y:S01]  /*5c10*/  FFMA R47, R22, R53, 0.0032181653659790754318 ;  /* 0x3b52e7db162f7423 */ /* 0x000fe20000000035 */
[----:B------:R-:W-:Y:S01]  /*5c20*/  FADD R46, R17, R17 ;  /* 0x00000011112e7221 */ /* 0x000fe20000000000 */
[----:B------:R-:W-:Y:S01]  /*5c30*/  FFMA R17, R16, 1.4426950216293334961, R19 ;  /* 0x3fb8aa3b10117823 */ /* 0x000fe20000000013 */
[----:B------:R-:W-:Y:S01]  /*5c40*/  FMUL R21, R20, R21 ;  /* 0x0000001514157220 */ /* 0x000fe20000400000 */
[----:B------:R-:W-:Y:S01]  /*5c50*/  FFMA R47, R22, R47, 0.018033718690276145935 ;  /* 0x3c93bb73162f7423 */ /* 0x000fe2000000002f */
[-C--:B------:R-:W-:Y:S01]  /*5c60*/  FFMA R51, R51, -R14.reuse, R46 ;  /* 0x8000000e33337223 */ /* 0x080fe2000000002e */
[----:B------:R-:W-:Y:S01]  /*5c70*/  FADD R19, R19, -R17 ;  /* 0x8000001113137221 */ /* 0x000fe20000000000 */
[----:B------:R-:W-:Y:S01]  /*5c80*/  FMUL R46, R14, R14 ;  /* 0x0000000e0e2e7220 */ /* 0x000fe20000400000 */
[----:B------:R-:W-:Y:S01]  /*5c90*/  FFMA R47, R22, R47, 0.12022458761930465698 ;  /* 0x3df6384f162f7423 */ /* 0x000fe2000000002f */
[----:B------:R-:W-:Y:S01]  /*5ca0*/  FFMA R18, R14, 1.4426950216293334961, R49 ;  /* 0x3fb8aa3b0e127823 */ /* 0x000fe20000000031 */
[----:B------:R-:W-:Y:S01]  /*5cb0*/  FFMA R20, R16, 1.4426950216293334961, R19 ;  /* 0x3fb8aa3b10147823 */ /* 0x000fe20000000013 */
[----:B------:R-:W-:Y:S01]  /*5cc0*/  FFMA R53, R46, R53, 0.0032181653659790754318 ;  /* 0x3b52e7db2e357423 */ /* 0x000fe20000000035 */
[----:B------:R-:W-:Y:S01]  /*5cd0*/  FMUL R47, R22, R47 ;  /* 0x0000002f162f7220 */ /* 0x000fe20000400000 */
[----:B------:R-:W-:Y:S01]  /*5ce0*/  FADD R49, R49, -R18 ;  /* 0x8000001231317221 */ /* 0x000fe20000000000 */
[----:B------:R-:W-:Y:S01]  /*5cf0*/  FFMA R19, R21, 1.4426950216293334961, R20 ;  /* 0x3fb8aa3b15137823 */ /* 0x000fe20000000014 */
[----:B------:R-:W-:Y:S01]  /*5d00*/  FFMA R53, R46, R53, 0.018033718690276145935 ;  /* 0x3c93bb732e357423 */ /* 0x000fe20000000035 */
[----:B------:R-:W-:Y:S01]  /*5d10*/  FMUL R51, R48, R51 ;  /* 0x0000003330337220 */ /* 0x000fe20000400000 */
[----:B------:R-:W-:Y:S01]  /*5d20*/  FFMA R22, R14, 1.4426950216293334961, R49 ;  /* 0x3fb8aa3b0e167823 */ /* 0x000fe20000000031 */
[----:B------:R-:W-:Y:S01]  /*5d30*/  FFMA R20, R16, 1.9251366722983220825e-08, R19 ;  /* 0x32a55e3410147823 */ /* 0x000fe20000000013 */
[----:B------:R-:W-:Y:S01]  /*5d40*/  FMUL R19, R47, 3 ;  /* 0x404000002f137820 */ /* 0x000fe20000400000 */
[----:B------:R-:W-:-:S03]  /*5d50*/  FFMA R53, R46, R53, 0.12022458761930465698 ;  /* 0x3df6384f2e357423 */ /* 0x000fc60000000035 */
[----:B------:R-:W-:Y:S01]  /*5d60*/  FFMA R19, R21, R19, R20 ;  /* 0x0000001315137223 */ /* 0x000fe20000000014 */
[----:B------:R-:W-:Y:S01]  /*5d70*/  FFMA R21, R51, 1.4426950216293334961, R22 ;  /* 0x3fb8aa3b33157823 */ /* 0x000fe20000000016 */
[----:B------:R-:W-:Y:S02]  /*5d80*/  FMUL R53, R46, R53 ;  /* 0x000000352e357220 */ /* 0x000fe40000400000 */
[----:B------:R-:W-:Y:S01]  /*5d90*/  FFMA R16, R16, R47, R19 ;  /* 0x0000002f10107223 */ /* 0x000fe20000000013 */
[----:B------:R-:W-:Y:S01]  /*5da0*/  FFMA R22, R14, 1.9251366722983220825e-08, R21 ;  /* 0x32a55e340e167823 */ /* 0x000fe20000000015 */
[----:B------:R-:W-:Y:S02]  /*5db0*/  FMUL R19, R53, 3 ;  /* 0x4040000035137820 */ /* 0x000fe40000400000 */
[----:B------:R-:W-:Y:S02]  /*5dc0*/  FADD R20, R17, R16 ;  /* 0x0000001011147221 */ /* 0x000fe40000000000 */
[----:B------:R-:W-:-:S02]  /*5dd0*/  FFMA R51, R51, R19, R22 ;  /* 0x0000001333337223 */ /* 0x000fc40000000016 */
[----:B------:R-:W-:Y:S01]  /*5de0*/  FMUL R19, R20, 2 ;  /* 0x4000000014137820 */ /* 0x000fe20000400000 */
[----:B------:R-:W-:Y:S01]  /*5df0*/  FADD R17, -R17, R20 ;  /* 0x0000001411117221 */ /* 0x000fe20000000100 */
[----:B------:R-:W-:Y:S02]  /*5e00*/  FFMA R51, R14, R53, R51 ;  /* 0x000000350e337223 */ /* 0x000fe40000000033 */
[----:B------:R-:W2:Y:S01]  /*5e10*/  FRND R22, R19 ;  /* 0x0000001300167307 */ /* 0x000ea20000201000 */
[----:B------:R-:W-:Y:S01]  /*5e20*/  FADD R16, R16, -R17 ;  /* 0x8000001110107221 */ /* 0x000fe20000000000 */
[----:B------:R-:W-:Y:S01]  /*5e30*/  FADD R47, R18, R51 ;  /* 0x00000033122f7221 */ /* 0x000fe20000000000 */
[----:B------:R-:W-:Y:S01]  /*5e40*/  FFMA R21, R20, 2, -R19 ;  /* 0x4000000014157823 */ /* 0x000fe20000000813 */
[----:B------:R-:W-:Y:S01]  /*5e50*/  FMUL R17, R34, 16777216 ;  /* 0x4b80000022117820 */ /* 0x000fe20000400000 */
[----:B------:R-:W-:Y:S01]  /*5e60*/  FSETP.GT.AND P4, PT, |R19|, 152, PT ;  /* 0x431800001300780b */ /* 0x000fe20003f84200 */
[----:B------:R-:W-:Y:S01]  /*5e70*/  FMUL R14, R47, 2 ;  /* 0x400000002f0e7820 */ /* 0x000fe20000400000 */
[----:B------:R-:W-:Y:S01]  /*5e80*/  FADD R18, -R18, R47 ;  /* 0x0000002f12127221 */ /* 0x000fe20000000100 */
[----:B------:R-:W-:Y:S01]  /*5e90*/  FFMA R16, R16, 2, R21 ;  /* 0x4000000010107823 */ /* 0x000fe20000000015 */
[----:B------:R-:W-:Y:S01]  /*5ea0*/  FSEL R17, R17, R34, !P1 ;  /* 0x0000002211117208 */ /* 0x000fe20004800000 */
[----:B------:R-:W3:Y:S01]  /*5eb0*/  FRND R49, R14 ;  /* 0x0000000e00317307 */ /* 0x000ee20000201000 */
[----:B------:R-:W-:Y:S01]  /*5ec0*/  FADD R18, R51, -R18 ;  /* 0x8000001233127221 */ /* 0x000fe20000000000 */
[----:B------:R-:W-:Y:S01]  /*5ed0*/  MOV R51, 0x391fcb8e ;  /* 0x391fcb8e00337802 */ /* 0x000fe20000000f00 */
[----:B------:R-:W-:Y:S01]  /*5ee0*/  FFMA R47, R47, 2, -R14 ;  /* 0x400000002f2f7823 */ /* 0x000fe2000000080e */
[C---:B------:R-:W-:Y:S01]  /*5ef0*/  FSETP.GEU.AND P3, PT, R19.reuse, RZ, PT ;  /* 0x000000ff1300720b */ /* 0x040fe20003f6e000 */
[----:B--2---:R-:W-:Y:S01]  /*5f00*/  FADD R21, R19, -R22 ;  /* 0x8000001613157221 */ /* 0x004fe20000000000 */
[----:B------:R-:W-:Y:S01]  /*5f10*/  FSETP.GT.AND P0, PT, R22, RZ, PT ;  /* 0x000000ff1600720b */ /* 0x000fe20003f04000 */
[----:B------:R-:W-:Y:S01]  /*5f20*/  FFMA R18, R18, 2, R47 ;  /* 0x4000000012127823 */ /* 0x000fe2000000002f */
[----:B------:R-:W2:Y:S01]  /*5f30*/  MUFU.LG2 R17, R17 ;  /* 0x0000001100117308 */ /* 0x000ea20000000c00 */
[----:B------:R-:W-:-:S04]  /*5f40*/  FADD R16, R16, R21 ;  /* 0x0000001510107221 */ /* 0x000fc80000000000 */
[----:B------:R-:W-:Y:S01]  /*5f50*/  FFMA R21, R16, R51, 0.0013391353422775864601 ;  /* 0x3aaf85ed10157423 */ /* 0x000fe20000000033 */
[----:B---3--:R-:W-:Y:S02]  /*5f60*/  FADD R47, R14, -R49 ;  /* 0x800000310e2f7221 */ /* 0x008fe40000000000 */
[----:B------:R-:W3:Y:S01]  /*5f70*/  F2I.NTZ R19, R19 ;  /* 0x0000001300137305 */ /* 0x000ee20000203100 */
[----:B------:R-:W-:Y:S01]  /*5f80*/  FFMA R21, R16, R21, 0.0096188392490148544312 ;  /* 0x3c1d985610157423 */ /* 0x000fe20000000015 */
[----:B------:R-:W-:Y:S01]  /*5f90*/  FSETP.GT.AND P2, PT, R49, RZ, PT ;  /* 0x000000ff3100720b */ /* 0x000fe20003f44000 */
[----:B------:R-:W-:Y:S02]  /*5fa0*/  FADD R18, R18, R47 ;  /* 0x0000002f12127221 */ /* 0x000fe40000000000 */
[----:B------:R-:W-:Y:S01]  /*5fb0*/  FFMA R21, R16, R21, 0.055503588169813156128 ;  /* 0x3d6357bb10157423 */ /* 0x000fe20000000015 */
[----:B------:R-:W-:Y:S01]  /*5fc0*/  SEL R49, RZ, 0x83000000, P2 ;  /* 0x83000000ff317807 */ /* 0x000fe20001000000 */
[----:B------:R-:W-:Y:S01]  /*5fd0*/  FFMA R47, R18, R51, 0.0013391353422775864601 ;  /* 0x3aaf85ed122f7423 */ /* 0x000fe20000000033 */
[----:B------:R-:W4:Y:S01]  /*5fe0*/  F2I.NTZ R20, R14 ;  /* 0x0000000e00147305 */ /* 0x000f220000203100 */
[----:B------:R-:W-:Y:S01]  /*5ff0*/  FFMA R21, R16, R21, 0.24022644758224487305 ;  /* 0x3e75fdec10157423 */ /* 0x000fe20000000015 */
[----:B--2---:R-:W-:Y:S01]  /*6000*/  @!P1 FADD R17, R17, -24 ;  /* 0xc1c0000011119421 */ /* 0x004fe20000000000 */
[----:B------:R-:W-:Y:S01]  /*6010*/  FFMA R47, R18, R47, 0.0096188392490148544312 ;  /* 0x3c1d9856122f7423 */ /* 0x000fe2000000002f */
[----:B------:R-:W-:Y:S01]  /*6020*/  FMUL R51, R10, 16777216 ;  /* 0x4b8000000a337820 */ /* 0x000fe20000400000 */
[----:B------:R-:W-:Y:S01]  /*6030*/  FFMA R21, R16, R21, 0.69314718246459960938 ;  /* 0x3f31721810157423 */ /* 0x000fe20000000015 */
[----:B------:R-:W-:Y:S01]  /*6040*/  FSETP.GEU.AND P1, PT, |R10|, 1.175494350822287508e-38, PT ;  /* 0x008000000a00780b */ /* 0x000fe20003f2e200 */
[----:B------:R-:W-:Y:S01]  /*6050*/  FFMA R47, R18, R47, 0.055503588169813156128 ;  /* 0x3d6357bb122f7423 */ /* 0x000fe2000000002f */
[----:B------:R-:W-:Y:S01]  /*6060*/  FADD R17, R17, R17 ;  /* 0x0000001111117221 */ /* 0x000fe20000000000 */
[----:B------:R-:W-:Y:S01]  /*6070*/  FFMA R21, R16, R21, 1 ;  /* 0x3f80000010157423 */ /* 0x000fe20000000015 */
[----:B------:R-:W-:Y:S01]  /*6080*/  SEL R16, RZ, 0x83000000, P0 ;  /* 0x83000000ff107807 */ /* 0x000fe20000000000 */
[----:B------:R-:W-:Y:S01]  /*6090*/  FFMA R47, R18, R47, 0.24022644758224487305 ;  /* 0x3e75fdec122f7423 */ /* 0x000fe2000000002f */
[----:B------:R-:W-:-:S02]  /*60a0*/  FSEL R22, R51, R10, !P1 ;  /* 0x0000000a33167208 */ /* 0x000fc40004800000 */
[----:B------:R-:W-:Y:S01]  /*60b0*/  FSETP.GEU.AND P0, PT, R17, -126, PT ;  /* 0xc2fc00001100780b */ /* 0x000fe20003f0e000 */
[----:B------:R-:W-:Y:S01]  /*60c0*/  FFMA R47, R18, R47, 0.69314718246459960938 ;  /* 0x3f317218122f7423 */ /* 0x000fe2000000002f */
[----:B---3--:R-:W-:Y:S02]  /*60d0*/  LEA R19, R19, -R16, 0x17 ;  /* 0x8000001013137211 */ /* 0x008fe400078eb8ff */
[----:B------:R-:W-:Y:S01]  /*60e0*/  IADD3 R16, PT, PT, R16, 0x7f000000, RZ ;  /* 0x7f00000010107810 */ /* 0x000fe20007ffe0ff */
[----:B------:R-:W2:Y:S01]  /*60f0*/  MUFU.LG2 R22, R22 ;  /* 0x0000001600167308 */ /* 0x000ea20000000c00 */
[----:B------:R-:W-:Y:S01]  /*6100*/  FSETP.GT.AND P2, PT, |R14|, 152, PT ;  /* 0x431800000e00780b */ /* 0x000fe20003f44200 */
[----:B------:R-:W-:Y:S01]  /*6110*/  FFMA R47, R18, R47, 1 ;  /* 0x3f800000122f7423 */ /* 0x000fe2000000002f */
[----:B----4-:R-:W-:Y:S01]  /*6120*/  LEA R51, R20, -R49, 0x17 ;  /* 0x8000003114337211 */ /* 0x010fe200078eb8ff */
[----:B------:R-:W-:Y:S01]  /*6130*/  FMUL R16, R21, R16 ;  /* 0x0000001015107220 */ /* 0x000fe20000400000 */
[----:B------:R-:W-:Y:S01]  /*6140*/  IADD3 R20, PT, PT, R49, 0x7f000000, RZ ;  /* 0x7f00000031147810 */ /* 0x000fe20007ffe0ff */
[----:B------:R-:W-:Y:S01]  /*6150*/  FADD R18, R13, R13 ;  /* 0x0000000d0d127221 */ /* 0x000fe20000000000 */
[----:B------:R-:W-:Y:S01]  /*6160*/  MOV R49, 0x437c0000 ;  /* 0x437c000000317802 */ /* 0x000fe20000000f00 */
[----:B------:R-:W-:Y:S01]  /*6170*/  FMUL R16, R16, R19 ;  /* 0x0000001310107220 */ /* 0x000fe20000400000 */
[----:B------:R-:W-:Y:S01]  /*6180*/  @P4 FSEL R16, RZ, +INF , !P3 ;  /* 0x7f800000ff104808 */ /* 0x000fe20005800000 */
[----:B------:R-:W-:Y:S01]  /*6190*/  FMUL R20, R47, R20 ;  /* 0x000000142f147220 */ /* 0x000fe20000400000 */
[----:B------:R-:W-:Y:S01]  /*61a0*/  FSETP.GEU.AND P3, PT, R14, RZ, PT ;  /* 0x000000ff0e00720b */ /* 0x000fe20003f6e000 */
[----:B------:R-:W-:Y:S01]  /*61b0*/  @!P0 FMUL R17, R17, 0.5 ;  /* 0x3f00000011118820 */ /* 0x000fe20000400000 */
[----:B------:R-:W-:Y:S01]  /*61c0*/  LOP3.LUT R19, R18, 0x7fffffff, RZ, 0xc0, !PT ;  /* 0x7fffffff12137812 */ /* 0x000fe200078ec0ff */
[----:B------:R-:W-:Y:S01]  /*61d0*/  FMUL R20, R20, R51 ;  /* 0x0000003314147220 */ /* 0x000fe20000400000 */
[----:B------:R-:W-:Y:S01]  /*61e0*/  @P2 FSEL R20, RZ, +INF , !P3 ;  /* 0x7f800000ff142808 */ /* 0x000fe20005800000 */
[C---:B------:R-:W-:Y:S01]  /*61f0*/  FMUL R47, R12.reuse, 16777216 ;  /* 0x4b8000000c2f7820 */ /* 0x040fe20000400000 */
[----:B------:R-:W-:Y:S01]  /*6200*/  FSETP.GEU.AND P2, PT, |R12|, 1.175494350822287508e-38, PT ;  /* 0x008000000c00780b */ /* 0x000fe20003f4e200 */
[----:B------:R-:W3:Y:S01]  /*6210*/  MUFU.EX2 R17, R17 ;  /* 0x0000001100117308 */ /* 0x000ee20000000800 */
[----:B------:R-:W-:Y:S01]  /*6220*/  @P5 FSEL R19, R19, R16, !P6 ;  /* 0x0000001013135208 */ /* 0x000fe20007000000 */
[----:B--2---:R-:W-:Y:S01]  /*6230*/  @!P1 FADD R22, R22, -24 ;  /* 0xc1c0000016169421 */ /* 0x004fe20000000000 */
[C---:B------:R-:W-:Y:S01]  /*6240*/  FSETP.NEU.AND P4, PT, R34.reuse, RZ, PT ;  /* 0x000000ff2200720b */ /* 0x040fe20003f8d000 */
[----:B------:R-:W-:Y:S01]  /*6250*/  FADD R14, R34, R34 ;  /* 0x00000022220e7221 */ /* 0x000fe20000000000 */
[----:B------:R-:W-:Y:S01]  /*6260*/  FSETP.NAN.AND P5, PT, |R13|, |R13|, PT ;  /* 0x4000000d0d00720b */ /* 0x000fe20003fa8200 */
[----:B------:R-:W-:Y:S01]  /*6270*/  FMUL R22, R22, 3 ;  /* 0x4040000016167820 */ /* 0x000fe20000400000 */
[----:B------:R-:W-:-:S02]  /*6280*/  FSETP.NAN.AND P1, PT, |R34|, |R34|, PT ;  /* 0x400000222200720b */ /* 0x000fc40003f28200 */
[----:B------:R-:W-:Y:S02]  /*6290*/  FSEL R47, R47, R12, !P2 ;  /* 0x0000000c2f2f7208 */ /* 0x000fe40005000000 */
[----:B------:R-:W-:Y:S02]  /*62a0*/  FSETP.NEU.AND P6, PT, |R34|, +INF , PT ;  /* 0x7f8000002200780b */ /* 0x000fe40003fcd200 */
[----:B------:R-:W-:Y:S02]  /*62b0*/  LOP3.LUT R21, R14, 0x7fffffff, RZ, 0xc0, !PT ;  /* 0x7fffffff0e157812 */ /* 0x000fe400078ec0ff */
[----:B------:R-:W2:Y:S01]  /*62c0*/  MUFU.LG2 R47, R47 ;  /* 0x0000002f002f7308 */ /* 0x000ea20000000c00 */
[----:B------:R-:W-:Y:S01]  /*62d0*/  FSETP.GEU.AND P3, PT, R22, -126, PT ;  /* 0xc2fc00001600780b */ /* 0x000fe20003f6e000 */
[----:B---3--:R-:W-:Y:S01]  /*62e0*/  @!P0 FMUL R17, R17, R17 ;  /* 0x0000001111118220 */ /* 0x008fe20000400000 */
[----:B------:R-:W-:Y:S01]  /*62f0*/  @P4 FSEL R21, R21, R20, !P6 ;  /* 0x0000001415154208 */ /* 0x000fe20007000000 */
[C---:B------:R-:W-:Y:S01]  /*6300*/  @P5 FADD R19, R13.reuse, 2 ;  /* 0x400000000d135421 */ /* 0x040fe20000000000 */
[C---:B------:R-:W-:Y:S01]  /*6310*/  @P1 FADD R21, R34.reuse, 2 ;  /* 0x4000000022151421 */ /* 0x040fe20000000000 */
[----:B------:R-:W-:Y:S01]  /*6320*/  HFMA2 R20, -RZ, RZ, 0.96630859375, -0.0022525787353515625 ;  /* 0x3bbb989dff147431 */ /* 0x000fe200000001ff */
[----:B------:R-:W-:Y:S01]  /*6330*/  FSETP.NEU.AND P0, PT, R13, 1, PT ;  /* 0x3f8000000d00780b */ /* 0x000fe20003f0d000 */
[----:B------:R-:W-:Y:S01]  /*6340*/  FMUL R19, R19, -0.5 ;  /* 0xbf00000013137820 */ /* 0x000fe20000400000 */
[----:B------:R-:W-:Y:S01]  /*6350*/  FMUL R21, R21, -0.5 ;  /* 0xbf00000015157820 */ /* 0x000fe20000400000 */
[----:B------:R-:W-:Y:S01]  /*6360*/  FSETP.NEU.AND P1, PT, R34, 1, PT ;  /* 0x3f8000002200780b */ /* 0x000fe20003f2d000 */
[----:B------:R-:W-:-:S02]  /*6370*/  FMUL R17, R17, -0.5 ;  /* 0xbf00000011117820 */ /* 0x000fc40000400000 */
[----:B------:R-:W-:Y:S01]  /*6380*/  FSEL R19, R19, -0.5, P0 ;  /* 0xbf00000013137808 */ /* 0x000fe20000000000 */
[----:B------:R-:W-:Y:S01]  /*6390*/  @!P3 FMUL R22, R22, 0.5 ;  /* 0x3f0000001616b820 */ /* 0x000fe20000400000 */
[----:B------:R-:W-:Y:S01]  /*63a0*/  FSEL R21, R21, -0.5, P1 ;  /* 0xbf00000015157808 */ /* 0x000fe20000800000 */
[-C--:B------:R-:W-:Y:S01]  /*63b0*/  FFMA.SAT R14, R17, R20.reuse, 0.5 ;  /* 0x3f000000110e7423 */ /* 0x080fe20000002014 */
[----:B--2---:R-:W-:Y:S01]  /*63c0*/  @!P2 FADD R47, R47, -24 ;  /* 0xc1c000002f2fa421 */ /* 0x004fe20000000000 */
[-C--:B------:R-:W-:Y:S02]  /*63d0*/  FFMA.SAT R13, R19, R20.reuse, 0.5 ;  /* 0x3f000000130d7423 */ /* 0x080fe40000002014 */
[----:B------:R-:W-:Y:S01]  /*63e0*/  FFMA.SAT R20, R21, R20, 0.5 ;  /* 0x3f00000015147423 */ /* 0x000fe20000002014 */
[----:B------:R-:W-:Y:S01]  /*63f0*/  FMUL R47, R47, 3 ;  /* 0x404000002f2f7820 */ /* 0x000fe20000400000 */
[-C--:B------:R-:W-:Y:S01]  /*6400*/  FFMA.RM R14, R14, R49.reuse, 12582913 ;  /* 0x4b4000010e0e7423 */ /* 0x080fe20000004031 */
[-C--:B------:R-:W-:Y:S01]  /*6410*/  FFMA.RM R18, R13, R49.reuse, 12582913 ;  /* 0x4b4000010d127423 */ /* 0x080fe20000004031 */
[----:B------:R-:W-:Y:S01]  /*6420*/  FFMA.RM R34, R20, R49, 12582913 ;  /* 0x4b40000114227423 */ /* 0x000fe20000004031 */
[----:B------:R-:W2:Y:S01]  /*6430*/  MUFU.EX2 R22, R22 ;  /* 0x0000001600167308 */ /* 0x000ea20000000800 */
[----:B------:R-:W-:Y:S01]  /*6440*/  FSETP.GEU.AND P0, PT, R47, -126, PT ;  /* 0xc2fc00002f00780b */ /* 0x000fe20003f0e000 */
[----:B------:R-:W-:Y:S01]  /*6450*/  FADD R16, R14, -12583039 ;  /* 0xcb40007f0e107421 */ /* 0x000fe20000000000 */
[----:B------:R-:W-:Y:S01]  /*6460*/  FADD R46, R34, -12583039 ;  /* 0xcb40007f222e7421 */ /* 0x000fe20000000000 */
[----:B------:R-:W-:Y:S01]  /*6470*/  FADD R20, R18, -12583039 ;  /* 0xcb40007f12147421 */ /* 0x000fe20000000000 */
[----:B------:R-:W-:Y:S01]  /*6480*/  SHF.L.U32 R14, R14, 0x17, RZ ;  /* 0x000000170e0e7819 */ /* 0x000fe200000006ff */
[----:B------:R-:W-:Y:S01]  /*6490*/  FFMA R16, R17, 1.4426950216293334961, -R16 ;  /* 0x3fb8aa3b11107823 */ /* 0x000fe20000000810 */
[----:B------:R-:W-:Y:S01]  /*64a0*/  FFMA R46, R21, 1.4426950216293334961, -R46 ;  /* 0x3fb8aa3b152e7823 */ /* 0x000fe2000000082e */
[----:B------:R-:W-:Y:S01]  /*64b0*/  FFMA R20, R19, 1.4426950216293334961, -R20 ;  /* 0x3fb8aa3b13147823 */ /* 0x000fe20000000814 */
[----:B------:R-:W-:Y:S01]  /*64c0*/  SHF.L.U32 R34, R34, 0x17, RZ ;  /* 0x0000001722227819 */ /* 0x000fe200000006ff */
[----:B------:R-:W-:Y:S01]  /*64d0*/  FFMA R16, R17, 1.925963033500011079e-08, R16 ;  /* 0x32a5706011107823 */ /* 0x000fe20000000010 */
[----:B------:R-:W-:Y:S01]  /*64e0*/  FFMA R46, R21, 1.925963033500011079e-08, R46 ;  /* 0x32a57060152e7823 */ /* 0x000fe2000000002e */
[----:B------:R-:W-:Y:S01]  /*64f0*/  FFMA R20, R19, 1.925963033500011079e-08, R20 ;  /* 0x32a5706013147823 */ /* 0x000fe20000000014 */
[----:B------:R-:W-:Y:S01]  /*6500*/  SHF.L.U32 R18, R18, 0x17, RZ ;  /* 0x0000001712127819 */ /* 0x000fe200000006ff */
[----:B------:R-:W3:Y:S01]  /*6510*/  MUFU.EX2 R13, R16 ;  /* 0x00000010000d7308 */ /* 0x000ee20000000800 */
[----:B------:R-:W-:Y:S01]  /*6520*/  @!P0 FMUL R47, R47, 0.5 ;  /* 0x3f0000002f2f8820 */ /* 0x000fe20000400000 */
[----:B--2---:R-:W-:-:S06]  /*6530*/  @!P3 FMUL R22, R22, R22 ;  /* 0x000000161616b220 */ /* 0x004fcc0000400000 */
[----:B------:R-:W2:Y:S08]  /*6540*/  MUFU.EX2 R19, R46 ;  /* 0x0000002e00137308 */ /* 0x000eb00000000800 */
[----:B------:R-:W4:Y:S01]  /*6550*/  MUFU.EX2 R17, R20 ;  /* 0x0000001400117308 */ /* 0x000f220000000800 */
[----:B---3--:R-:W-:-:S04]  /*6560*/  FMUL R14, R14, R13 ;  /* 0x0000000d0e0e7220 */ /* 0x008fc80000400000 */
[----:B------:R-:W-:Y:S01]  /*6570*/  FMUL R16, R15, R14 ;  /* 0x0000000e0f107220 */ /* 0x000fe20000400000 */
[----:B------:R-:W-:Y:S02]  /*6580*/  FADD R14, R9, -R14 ;  /* 0x8000000e090e7221 */ /* 0x000fe40000000000 */
[----:B------:R-:W3:Y:S01]  /*6590*/  MUFU.EX2 R47, R47 ;  /* 0x0000002f002f7308 */ /* 0x000ee20000000800 */
[----:B--2---:R-:W-:Y:S01]  /*65a0*/  FMUL R19, R34, R19 ;  /* 0x0000001322137220 */ /* 0x004fe20000400000 */
[----:B------:R-:W-:Y:S01]  /*65b0*/  FFMA R11, R11, R9, -R16 ;  /* 0x000000090b0b7223 */ /* 0x000fe20000000810 */
[----:B------:R-:W-:Y:S02]  /*65c0*/  FMUL R9, R14, R31 ;  /* 0x0000001f0e097220 */ /* 0x000fe40000400000 */
[-C--:B------:R-:W-:Y:S01]  /*65d0*/  FMUL R13, R10, R19.reuse ;  /* 0x000000130a0d7220 */ /* 0x080fe20000400000 */
[----:B------:R-:W-:Y:S01]  /*65e0*/  FMUL R22, R22, R19 ;  /* 0x0000001316167220 */ /* 0x000fe20000400000 */
[----:B------:R-:W-:Y:S01]  /*65f0*/  FMUL R10, R11, R30 ;  /* 0x0000001e0b0a7220 */ /* 0x000fe20000400000 */
[----:B----4-:R-:W-:-:S04]  /*6600*/  FMUL R17, R18, R17 ;  /* 0x0000001112117220 */ /* 0x010fc80000400000 */
[----:B------:R-:W-:Y:S01]  /*6610*/  FFMA R12, R12, R17, -R13 ;  /* 0x000000110c0c7223 */ /* 0x000fe2000000080d */
[----:B---3--:R-:W-:-:S03]  /*6620*/  @!P0 FMUL R47, R47, R47 ;  /* 0x0000002f2f2f8220 */ /* 0x008fc60000400000 */
[----:B------:R-:W-:Y:S01]  /*6630*/  FMUL R11, R12, R27 ;  /* 0x0000001b0c0b7220 */ /* 0x000fe20000400000 */
[----:B------:R-:W-:-:S04]  /*6640*/  FFMA R22, R47, R17, -R22 ;  /* 0x000000112f167223 */ /* 0x000fc80000000816 */
[----:B0-----:R-:W-:-:S07]  /*6650*/  FMUL R12, R22, R25 ;  /* 0x00000019160c7220 */ /* 0x001fce0000400000 */
.L_x_128:
[----:B0-----:R-:W0:Y:S02]  /*6660*/  LDC R13, c[0x0][0x38c] ;  /* 0x0000e300ff0d7b82 */ /* 0x001e240000000800 */
[----:B0-----:R-:W-:-:S05]  /*6670*/  IMAD R14, R13, UR6, R6 ;  /* 0x000000060d0e7c24 */ /* 0x001fca000f8e0206 */
[----:B------:R-:W-:-:S06]  /*6680*/  LEA R74, R14, R1, 0x2 ;  /* 0x000000010e4a7211 */ /* 0x000fcc00078e10ff */
[----:B------:R-:W5:Y:S01]  /*6690*/  LDL R74, [R74] ;  /* 0x000000004a4a7983 */ /* 0x000f620000100800 */
[----:B------:R-:W-:Y:S01]  /*66a0*/  I2FP.F32.U32 R17, UR6 ;  /* 0x0000000600117c45 */ /* 0x000fe20008201000 */
[----:B------:R-:W-:Y:S01]  /*66b0*/  BSSY.RECONVERGENT B2, `(.L_x_94) ;  /* 0x0000057000027945 */ /* 0x000fe20003800200 */
[----:B------:R-:W-:Y:S02]  /*66c0*/  MOV R15, 0x38eb4c3a ;  /* 0x38eb4c3a000f7802 */ /* 0x000fe40000000f00 */
[----:B------:R-:W-:Y:S01]  /*66d0*/  MOV R47, 0x3aae005b ;  /* 0x3aae005b002f7802 */ /* 0x000fe20000000f00 */
[----:B------:R-:W-:Y:S01]  /*66e0*/  FADD R21, R17, -R44 ;  /* 0x8000002c11157221 */ /* 0x000fe20000000000 */
[----:B------:R-:W-:Y:S02]  /*66f0*/  MOV R22, 0x3c09919f ;  /* 0x3c09919f00167802 */ /* 0x000fe40000000f00 */
[----:B------:R-:W-:Y:S01]  /*6700*/  MOV R49, 0x3d24d99a ;  /* 0x3d24d99a00317802 */ /* 0x000fe20000000f00 */
[C---:B------:R-:W-:Y:S01]  /*6710*/  FADD R63, R21.reuse, 0.5 ;  /* 0x3f000000153f7421 */ /* 0x040fe20000000000 */
[----:B------:R-:W-:Y:S01]  /*6720*/  FADD R21, R21, -0.5 ;  /* 0xbf00000015157421 */ /* 0x000fe20000000000 */
[----:B------:R-:W-:-:S02]  /*6730*/  MOV R51, 0x3e235519 ;  /* 0x3e23551900337802 */ /* 0x000fc40000000f00 */
[-C--:B------:R-:W-:Y:S01]  /*6740*/  FMUL R14, R63, R32.reuse ;  /* 0x000000203f0e7220 */ /* 0x080fe20000400000 */
[----:B------:R-:W-:Y:S01]  /*6750*/  FMUL R13, R21, R32 ;  /* 0x00000020150d7220 */ /* 0x000fe20000400000 */
[----:B------:R-:W-:Y:S02]  /*6760*/  MOV R34, 0x3f69b4f9 ;  /* 0x3f69b4f900227802 */ /* 0x000fe40000000f00 */
[C---:B------:R-:W-:Y:S01]  /*6770*/  FMUL R19, R14.reuse, R14 ;  /* 0x0000000e0e137220 */ /* 0x040fe20000400000 */
[C---:B------:R-:W-:Y:S01]  /*6780*/  FSETP.GE.AND P0, PT, |R14|.reuse, 1.0029599666595458984, PT ;  /* 0x3f8060fe0e00780b */ /* 0x040fe20003f06200 */
[C---:B------:R-:W-:Y:S01]  /*6790*/  FMUL R16, R13.reuse, R13 ;  /* 0x0000000d0d107220 */ /* 0x040fe20000400000 */
[----:B------:R-:W-:Y:S02]  /*67a0*/  FSETP.GE.AND P1, PT, |R13|, 1.0029599666595458984, PT ;  /* 0x3f8060fe0d00780b */ /* 0x000fe40003f26200 */
[----:B------:R-:W-:Y:S02]  /*67b0*/  FSEL R19, |R14|, R19, P0 ;  /* 0x000000130e137208 */ /* 0x000fe40000000200 */
[----:B------:R-:W-:-:S02]  /*67c0*/  FSEL R18, R15, 8.4834944573231041431e-05, P0 ;  /* 0x38b1e96a0f127808 */ /* 0x000fc40000000000 */
[----:B------:R-:W-:Y:S02]  /*67d0*/  FSEL R20, -R47, -0.00082130916416645050049, P0 ;  /* 0xba574d202f147808 */ /* 0x000fe40000000100 */
[----:B------:R-:W-:Y:S02]  /*67e0*/  FSEL R15, R15, 8.4834944573231041431e-05, P1 ;  /* 0x38b1e96a0f0f7808 */ /* 0x000fe40000800000 */
[----:B------:R-:W-:Y:S01]  /*67f0*/  FSEL R47, -R47, -0.00082130916416645050049, P1 ;  /* 0xba574d202f2f7808 */ /* 0x000fe20000800100 */
[----:B------:R-:W-:Y:S01]  /*6800*/  FFMA R18, R19, R18, R20 ;  /* 0x0000001213127223 */ /* 0x000fe20000000014 */
[C---:B------:R-:W-:Y:S02]  /*6810*/  FSEL R20, R22.reuse, 0.0052134888246655464172, P0 ;  /* 0x3baad5ea16147808 */ /* 0x040fe40000000000 */
[----:B------:R-:W-:Y:S02]  /*6820*/  FSEL R16, |R13|, R16, P1 ;  /* 0x000000100d107208 */ /* 0x000fe40000800200 */
[----:B------:R-:W-:Y:S01]  /*6830*/  FSEL R22, R22, 0.0052134888246655464172, P1 ;  /* 0x3baad5ea16167808 */ /* 0x000fe20000800000 */
[----:B------:R-:W-:Y:S01]  /*6840*/  FFMA R18, R19, R18, R20 ;  /* 0x0000001213127223 */ /* 0x000fe20000000014 */
[C---:B------:R-:W-:Y:S01]  /*6850*/  FSEL R20, -R49.reuse, -0.026868773624300956726, P0 ;  /* 0xbcdc1be731147808 */ /* 0x040fe20000000100 */
[----:B------:R-:W-:Y:S01]  /*6860*/  FFMA R15, R16, R15, R47 ;  /* 0x0000000f100f7223 */ /* 0x000fe2000000002f */
[----:B------:R-:W-:-:S02]  /*6870*/  FSEL R49, -R49, -0.026868773624300956726, P1 ;  /* 0xbcdc1be731317808 */ /* 0x000fc40000800100 */
[----:B------:R-:W-:Y:S01]  /*6880*/  FSETP.GE.AND P2, PT, |R4|, 1.0029599666595458984, PT ;  /* 0x3f8060fe0400780b */ /* 0x000fe20003f46200 */
[----:B------:R-:W-:Y:S01]  /*6890*/  FFMA R18, R19, R18, R20 ;  /* 0x0000001213127223 */ /* 0x000fe20000000014 */
[----:B------:R-:W-:Y:S01]  /*68a0*/  FSEL R20, R51, 0.11284004896879196167, P0 ;  /* 0x3de718af33147808 */ /* 0x000fe20000000000 */
[----:B------:R-:W-:Y:S01]  /*68b0*/  FFMA R47, R16, R15, R22 ;  /* 0x0000000f102f7223 */ /* 0x000fe20000000016 */
[----:B------:R-:W-:Y:S01]  /*68c0*/  MOV R46, 0x3f210a14 ;  /* 0x3f210a14002e7802 */ /* 0x000fe20000000f00 */
[----:B------:R-:W-:Y:S01]  /*68d0*/  MUFU.RCP R15, R0 ;  /* 0x00000000000f7308 */ /* 0x000fe20000001000 */
[----:B------:R-:W-:Y:S01]  /*68e0*/  FSEL R22, R34, -0.37612664699554443359, P0 ;  /* 0xbec093ac22167808 */ /* 0x000fe20000000000 */
[----:B------:R-:W-:Y:S01]  /*68f0*/  FFMA R20, R19, R18, R20 ;  /* 0x0000001213147223 */ /* 0x000fe20000000014 */
[----:B------:R-:W-:Y:S01]  /*6900*/  FSEL R51, R51, 0.11284004896879196167, P1 ;  /* 0x3de718af33337808 */ /* 0x000fe20000800000 */
[----:B------:R-:W-:Y:S01]  /*6910*/  FFMA R49, R16, R47, R49 ;  /* 0x0000002f10317223 */ /* 0x000fe20000000031 */
[----:B------:R-:W-:Y:S01]  /*6920*/  FSEL R47, R46, 0.12837915122509002686, P0 ;  /* 0x3e0375d32e2f7808 */ /* 0x000fe20000000000 */
[C---:B------:R-:W-:Y:S01]  /*6930*/  FFMA R20, R19.reuse, R20, R22 ;  /* 0x0000001413147223 */ /* 0x040fe20000000016 */
[C---:B------:R-:W-:Y:S01]  /*6940*/  FSEL R22, -R19.reuse, R14, P0 ;  /* 0x0000000e13167208 */ /* 0x040fe20000000100 */
[----:B------:R-:W-:Y:S01]  /*6950*/  FFMA R49, R16, R49, R51 ;  /* 0x0000003110317223 */ /* 0x000fe20000000033 */
[----:B------:R-:W-:Y:S01]  /*6960*/  FSEL R51, R34, -0.37612664699554443359, P1 ;  /* 0xbec093ac22337808 */ /* 0x000fe20000800000 */
[----:B------:R-:W-:Y:S01]  /*6970*/  FFMA R47, R19, R20, R47 ;  /* 0x00000014132f7223 */ /* 0x000fe2000000002f */
[----:B------:R-:W-:Y:S01]  /*6980*/  FSETP.GE.AND P3, PT, |R5|, 1.0029599666595458984, PT ;  /* 0x3f8060fe0500780b */ /* 0x000fe20003f66200 */
[----:B------:R-:W0:Y:S01]  /*6990*/  @P2 MUFU.EX2 R18, R7 ;  /* 0x0000000700122308 */ /* 0x000e220000000800 */
[----:B------:R-:W-:Y:S01]  /*69a0*/  FSEL R34, R46, 0.12837915122509002686, P1 ;  /* 0x3e0375d32e227808 */ /* 0x000fe20000800000 */
[C---:B------:R-:W-:Y:S01]  /*69b0*/  FFMA R49, R16.reuse, R49, R51 ;  /* 0x0000003110317223 */ /* 0x040fe20000000033 */
[----:B------:R-:W-:Y:S01]  /*69c0*/  FFMA R22, R47, R22, R22 ;  /* 0x000000162f167223 */ /* 0x000fe20000000016 */
[C---:B------:R-:W-:Y:S01]  /*69d0*/  FSEL R46, -R16.reuse, R13, P1 ;  /* 0x0000000d102e7208 */ /* 0x040fe20000800100 */
[----:B------:R-:W-:Y:S01]  /*69e0*/  FADD R51, R17, 0.5 ;  /* 0x3f00000011337421 */ /* 0x000fe20000000000 */
[----:B------:R-:W-:Y:S01]  /*69f0*/  FFMA R49, R16, R49, R34 ;  /* 0x0000003110317223 */ /* 0x000fe20000000022 */
[----:B------:R-:W-:Y:S01]  /*6a00*/  MOV R16, R7 ;  /* 0x0000000700107202 */ /* 0x000fe20000000f00 */
[----:B--2---:R-:W2:Y:S01]  /*6a10*/  @P0 MUFU.EX2 R34, R22 ;  /* 0x0000001600220308 */ /* 0x004ea20000000800 */
[----:B------:R-:W-:Y:S01]  /*6a20*/  MOV R47, R8 ;  /* 0x00000008002f7202 */ /* 0x000fe20000000f00 */
[----:B------:R-:W-:-:S06]  /*6a30*/  FFMA R49, R49, R46, R46 ;  /* 0x0000002e31317223 */ /* 0x000fcc000000002e */
[----:B------:R-:W3:Y:S01]  /*6a40*/  @P3 MUFU.EX2 R20, R8 ;  /* 0x0000000800143308 */ /* 0x000ee20000000800 */
[----:B0-----:R-:W-:Y:S01]  /*6a50*/  @P2 FADD R19, -R18, 1 ;  /* 0x3f80000012132421 */ /* 0x001fe20000000100 */
[----:B------:R-:W-:-:S04]  /*6a60*/  FFMA R18, R15, -R0, 1 ;  /* 0x3f8000000f127423 */ /* 0x000fc80000000800 */
[----:B------:R-:W-:Y:S01]  /*6a70*/  @P2 LOP3.LUT R16, R19, 0x80000000, R4, 0xb8, !PT ;  /* 0x8000000013102812 */ /* 0x000fe200078eb804 */
[----:B------:R-:W-:Y:S01]  /*6a80*/  FFMA R18, R15, R18, R15 ;  /* 0x000000120f127223 */ /* 0x000fe2000000000f */
[----:B------:R-:W0:Y:S01]  /*6a90*/  @P1 MUFU.EX2 R46, R49 ;  /* 0x00000031002e1308 */ /* 0x000e220000000800 */
[----:B--2---:R-:W-:-:S05]  /*6aa0*/  @P0 FADD R19, -R34, 1 ;  /* 0x3f80000022130421 */ /* 0x004fca0000000100 */
[----:B------:R-:W-:Y:S01]  /*6ab0*/  @P0 LOP3.LUT R22, R19, 0x80000000, R14, 0xb8, !PT ;  /* 0x8000000013160812 */ /* 0x000fe200078eb80e */
[----:B------:R-:W-:Y:S01]  /*6ac0*/  FADD R19, R51, -R44 ;  /* 0x8000002c33137221 */ /* 0x000fe20000000000 */
[----:B---3--:R-:W-:-:S03]  /*6ad0*/  @P3 FADD R20, -R20, 1 ;  /* 0x3f80000014143421 */ /* 0x008fc60000000100 */
[----:B------:R-:W2:Y:S02]  /*6ae0*/  FCHK P0, R19, R0 ;  /* 0x0000000013007302 */ /* 0x000ea40000000000 */
[----:B------:R-:W-:Y:S01]  /*6af0*/  @P3 LOP3.LUT R47, R20, 0x80000000, R5, 0xb8, !PT ;  /* 0x80000000142f3812 */ /* 0x000fe200078eb805 */
[----:B0-----:R-:W-:-:S04]  /*6b00*/  @P1 FADD R46, -R46, 1 ;  /* 0x3f8000002e2e1421 */ /* 0x001fc80000000100 */
[----:B------:R-:W-:Y:S01]  /*6b10*/  FADD R15, -R47, R16 ;  /* 0x000000102f0f7221 */ /* 0x000fe20000000100 */
[----:B------:R-:W-:Y:S01]  /*6b20*/  FFMA R47, R18, R19, RZ ;  /* 0x00000013122f7223 */ /* 0x000fe200000000ff */
[----:B------:R-:W-:Y:S02]  /*6b30*/  @P1 LOP3.LUT R49, R46, 0x80000000, R13, 0xb8, !PT ;  /* 0x800000002e311812 */ /* 0x000fe400078eb80d */
[----:B------:R-:W-:Y:S01]  /*6b40*/  FMUL R14, R15, 0.5 ;  /* 0x3f0000000f0e7820 */ /* 0x000fe20000400000 */
[----:B------:R-:W-:Y:S02]  /*6b50*/  FFMA R15, R47, -R0, R19 ;  /* 0x800000002f0f7223 */ /* 0x000fe40000000013 */
[----:B------:R-:W-:Y:S01]  /*6b60*/  FADD R16, -R49, R22 ;  /* 0x0000001631107221 */ /* 0x000fe20000000100 */
[----:B------:R-:W-:Y:S01]  /*6b70*/  FMUL R13, R14, R41 ;  /* 0x000000290e0d7220 */ /* 0x000fe20000400000 */
[----:B------:R-:W-:Y:S02]  /*6b80*/  FFMA R18, R18, R15, R47 ;  /* 0x0000000f12127223 */ /* 0x000fe4000000002f */
[----:B------:R-:W-:-:S04]  /*6b90*/  FMUL R16, R16, 0.5 ;  /* 0x3f00000010107820 */ /* 0x000fc80000400000 */
[----:B------:R-:W-:Y:S01]  /*6ba0*/  FFMA R13, R16, R13, R43 ;  /* 0x0000000d100d7223 */ /* 0x000fe2000000002b */
[----:B------:R-:W-:Y:S01]  /*6bb0*/  FMUL R15, R9, R16 ;  /* 0x00000010090f7220 */ /* 0x000fe20000400000 */
[----:B--2---:R-:W-:Y:S06]  /*6bc0*/  @!P0 BRA `(.L_x_95) ;  /* 0x0000000000148947 */ /* 0x004fec0003800000 */
[----:B------:R-:W-:Y:S02]  /*6bd0*/  MOV R34, R19 ;  /* 0x0000001300227202 */ /* 0x000fe40000000f00 */
[----:B------:R-:W-:Y:S02]  /*6be0*/  MOV R47, R0 ;  /* 0x00000000002f7202 */ /* 0x000fe40000000f00 */
[----:B------:R-:W-:-:S07]  /*6bf0*/  MOV R46, 0x6c10 ;  /* 0x00006c10002e7802 */ /* 0x000fce0000000f00 */
[----:B-1---5:R-:W-:Y:S05]  /*6c00*/  CALL.REL.NOINC `($__internal_3_$__cuda_sm3x_div_rn_noftz_f32_slowpath) ;  /* 0x0000009c00647944 */ /* 0x022fea0003c00000 */
[----:B------:R-:W-:-:S07]  /*6c10*/  MOV R18, R34 ;  /* 0x0000002200127202 */ /* 0x000fce0000000f00 */
.L_x_95:
[----:B------:R-:W-:Y:S05]  /*6c20*/  BSYNC.RECONVERGENT B2 ;  /* 0x0000000000027941 */ /* 0x000fea0003800200 */
.L_x_94:
[C---:B------:R-:W-:Y:S01]  /*6c30*/  FMUL R47, R18.reuse, 16777216 ;  /* 0x4b800000122f7820 */ /* 0x040fe20000400000 */
[----:B------:R-:W-:Y:S01]  /*6c40*/  FSETP.GEU.AND P0, PT, |R18|, 1.175494350822287508e-38, PT ;  /* 0x008000001200780b */ /* 0x000fe20003f0e200 */
[----:B------:R-:W-:Y:S01]  /*6c50*/  HFMA2 R49, -RZ, RZ, 0.96630859375, -0.0022525787353515625 ;  /* 0x3bbb989dff317431 */ /* 0x000fe200000001ff */
[----:B------:R-:W-:Y:S01]  /*6c60*/  MOV R51, 0x437c0000 ;  /* 0x437c000000337802 */ /* 0x000fe20000000f00 */
[----:B------:R-:W-:Y:S01]  /*6c70*/  FADD R65, R17, -0.5 ;  /* 0xbf00000011417421 */ /* 0x000fe20000000000 */
[----:B------:R-:W-:Y:S01]  /*6c80*/  FSEL R47, R47, R18, !P0 ;  /* 0x000000122f2f7208 */ /* 0x000fe20004000000 */
[----:B------:R-:W-:Y:S02]  /*6c90*/  BSSY.RECONVERGENT B2, `(.L_x_96) ;  /* 0x000001e000027945 */ /* 0x000fe40003800200 */
[----:B------:R-:W-:Y:S01]  /*6ca0*/  FADD R65, R65, -R44 ;  /* 0x8000002c41417221 */ /* 0x000fe20000000000 */
[----:B------:R-:W0:Y:S05]  /*6cb0*/  MUFU.LG2 R20, R47 ;  /* 0x0000002f00147308 */ /* 0x000e2a0000000c00 */
[----:B0-----:R-:W-:-:S04]  /*6cc0*/  @!P0 FADD R20, R20, -24 ;  /* 0xc1c0000014148421 */ /* 0x001fc80000000000 */
[----:B------:R-:W-:-:S05]  /*6cd0*/  FADD R20, R20, R20 ;  /* 0x0000001414147221 */ /* 0x000fca0000000000 */
[----:B------:R-:W-:-:S13]  /*6ce0*/  FSETP.GEU.AND P0, PT, R20, -126, PT ;  /* 0xc2fc00001400780b */ /* 0x000fda0003f0e000 */
[----:B------:R-:W-:-:S04]  /*6cf0*/  @!P0 FMUL R20, R20, 0.5 ;  /* 0x3f00000014148820 */ /* 0x000fc80000400000 */
[----:B------:R-:W0:Y:S02]  /*6d00*/  MUFU.EX2 R22, R20 ;  /* 0x0000001400167308 */ /* 0x000e240000000800 */
[----:B0-----:R-:W-:-:S06]  /*6d10*/  @!P0 FMUL R22, R22, R22 ;  /* 0x0000001616168220 */ /* 0x001fcc0000400000 */
[----:B------:R-:W-:Y:S01]  /*6d20*/  FCHK P0, R65, R0 ;  /* 0x0000000041007302 */ /* 0x000fe20000000000 */
[----:B------:R-:W-:-:S04]  /*6d30*/  FMUL R22, R22, -0.5 ;  /* 0xbf00000016167820 */ /* 0x000fc80000400000 */
[----:B------:R-:W-:-:S03]  /*6d40*/  FFMA.SAT R34, R22, R49, 0.5 ;  /* 0x3f00000016227423 */ /* 0x000fc60000002031 */
[----:B------:R-:W0:Y:S01]  /*6d50*/  MUFU.RCP R49, R0 ;  /* 0x0000000000317308 */ /* 0x000e220000001000 */
[----:B------:R-:W-:-:S04]  /*6d60*/  FFMA.RM R34, R34, R51, 12582913 ;  /* 0x4b40000122227423 */ /* 0x000fc80000004033 */
[C---:B------:R-:W-:Y:S01]  /*6d70*/  FADD R47, R34.reuse, -12583039 ;  /* 0xcb40007f222f7421 */ /* 0x040fe20000000000 */
[----:B------:R-:W-:-:S03]  /*6d80*/  SHF.L.U32 R17, R34, 0x17, RZ ;  /* 0x0000001722117819 */ /* 0x000fc600000006ff */
[----:B------:R-:W-:-:S04]  /*6d90*/  FFMA R47, R22, 1.4426950216293334961, -R47 ;  /* 0x3fb8aa3b162f7823 */ /* 0x000fc8000000082f */
[----:B------:R-:W-:Y:S01]  /*6da0*/  FFMA R47, R22, 1.925963033500011079e-08, R47 ;  /* 0x32a57060162f7823 */ /* 0x000fe2000000002f */
[----:B0-----:R-:W-:-:S03]  /*6db0*/  FFMA R20, R49, -R0, 1 ;  /* 0x3f80000031147423 */ /* 0x001fc60000000800 */
[----:B------:R-:W0:Y:S01]  /*6dc0*/  MUFU.EX2 R22, R47 ;  /* 0x0000002f00167308 */ /* 0x000e220000000800 */
[----:B------:R-:W-:-:S04]  /*6dd0*/  FFMA R20, R49, R20, R49 ;  /* 0x0000001431147223 */ /* 0x000fc80000000031 */
[----:B------:R-:W-:-:S04]  /*6de0*/  FFMA R49, R20, R65, RZ ;  /* 0x0000004114317223 */ /* 0x000fc800000000ff */
[----:B------:R-:W-:-:S04]  /*6df0*/  FFMA R46, R49, -R0, R65 ;  /* 0x80000000312e7223 */ /* 0x000fc80000000041 */
[----:B------:R-:W-:Y:S01]  /*6e00*/  FFMA R34, R20, R46, R49 ;  /* 0x0000002e14227223 */ /* 0x000fe20000000031 */
[----:B0-----:R-:W-:Y:S01]  /*6e10*/  FMUL R17, R17, R22 ;  /* 0x0000001611117220 */ /* 0x001fe20000400000 */
[----:B------:R-:W-:Y:S06]  /*6e20*/  @!P0 BRA `(.L_x_97) ;  /* 0x0000000000108947 */ /* 0x000fec0003800000 */
[----:B------:R-:W-:Y:S02]  /*6e30*/  MOV R34, R65 ;  /* 0x0000004100227202 */ /* 0x000fe40000000f00 */
[----:B------:R-:W-:Y:S02]  /*6e40*/  MOV R47, R0 ;  /* 0x00000000002f7202 */ /* 0x000fe40000000f00 */
[----:B------:R-:W-:-:S07]  /*6e50*/  MOV R46, 0x6e70 ;  /* 0x00006e70002e7802 */ /* 0x000fce0000000f00 */
[----:B-1---5:R-:W-:Y:S05]  /*6e60*/  CALL.REL.NOINC `($__internal_3_$__cuda_sm3x_div_rn_noftz_f32_slowpath) ;  /* 0x0000009800cc7944 */ /* 0x022fea0003c00000 */
.L_x_97:
[----:B------:R-:W-:Y:S05]  /*6e70*/  BSYNC.RECONVERGENT B2 ;  /* 0x0000000000027941 */ /* 0x000fea0003800200 */
.L_x_96:
[C---:B------:R-:W-:Y:S01]  /*6e80*/  FMUL R47, R34.reuse, 16777216 ;  /* 0x4b800000222f7820 */ /* 0x040fe20000400000 */
[----:B------:R-:W-:Y:S01]  /*6e90*/  FSETP.GEU.AND P1, PT, |R34|, 1.175494350822287508e-38, PT ;  /* 0x008000002200780b */ /* 0x000fe20003f2e200 */
[----:B------:R-:W-:Y:S01]  /*6ea0*/  BSSY.RECONVERGENT B0, `(.L_x_98) ;  /* 0x0000048000007945 */ /* 0x000fe20003800200 */
[----:B------:R-:W-:Y:S01]  /*6eb0*/  FSETP.NEU.AND P0, PT, R18, 1, PT ;  /* 0x3f8000001200780b */ /* 0x000fe20003f0d000 */
[----:B------:R-:W-:Y:S01]  /*6ec0*/  HFMA2 R22, -RZ, RZ, 1.875, 0 ;  /* 0x3f800000ff167431 */ /* 0x000fe200000001ff */
[----:B------:R-:W-:Y:S02]  /*6ed0*/  FSEL R47, R47, R34, !P1 ;  /* 0x000000222f2f7208 */ /* 0x000fe40004800000 */
[----:B------:R-:W-:Y:S02]  /*6ee0*/  FSETP.NEU.AND P2, PT, R34, 1, PT ;  /* 0x3f8000002200780b */ /* 0x000fe40003f4d000 */
[----:B------:R0:W2:Y:S07]  /*6ef0*/  MUFU.LG2 R20, R47 ;  /* 0x0000002f00147308 */ /* 0x0000ae0000000c00 */
[----:B------:R-:W-:Y:S05]  /*6f00*/  @!P0 BRA `(.L_x_99) ;  /* 0x0000000400048947 */ /* 0x000fea0003800000 */
[----:B------:R-:W-:-:S13]  /*6f10*/  FSETP.NAN.AND P0, PT, |R18|, |R18|, PT ;  /* 0x400000121200720b */ /* 0x000fda0003f08200 */
[----:B------:R-:W-:Y:S01]  /*6f20*/  @P0 FADD R22, R18, 2 ;  /* 0x4000000012160421 */ /* 0x000fe20000000000 */
[----:B------:R-:W-:Y:S06]  /*6f30*/  @P0 BRA `(.L_x_99) ;  /* 0x0000000000f80947 */ /* 0x000fec0003800000 */
[C---:B0-----:R-:W-:Y:S01]  /*6f40*/  FMUL R47, |R18|.reuse, 16777216 ;  /* 0x4b800000122f7820 */ /* 0x041fe20000400200 */
[----:B------:R-:W-:Y:S02]  /*6f50*/  FSETP.GEU.AND P0, PT, |R18|, 1.175494350822287508e-38, PT ;  /* 0x008000001200780b */ /* 0x000fe40003f0e200 */
[----:B------:R-:W-:Y:S02]  /*6f60*/  MOV R52, 0x3a2c32e4 ;  /* 0x3a2c32e400347802 */ /* 0x000fe40000000f00 */
[----:B------:R-:W-:-:S04]  /*6f70*/  FSEL R47, R47, |R18|, !P0 ;  /* 0x400000122f2f7208 */ /* 0x000fc80004000000 */
[----:B------:R-:W-:-:S04]  /*6f80*/  IADD3 R22, PT, PT, R47, -0x3f3504f3, RZ ;  /* 0xc0cafb0d2f167810 */ /* 0x000fc80007ffe0ff */
[----:B------:R-:W-:-:S04]  /*6f90*/  LOP3.LUT R22, R22, 0xff800000, RZ, 0xc0, !PT ;  /* 0xff80000016167812 */ /* 0x000fc800078ec0ff */
[-C--:B------:R-:W-:Y:S02]  /*6fa0*/  IADD3 R47, PT, PT, R47, -R22.reuse, RZ ;  /* 0x800000162f2f7210 */ /* 0x080fe40007ffe0ff */
[----:B------:R-:W-:-:S03]  /*6fb0*/  I2FP.F32.S32 R22, R22 ;  /* 0x0000001600167245 */ /* 0x000fc60000201400 */
[C---:B------:R-:W-:Y:S01]  /*6fc0*/  FADD R48, R47.reuse, 1 ;  /* 0x3f8000002f307421 */ /* 0x040fe20000000000 */
[----:B------:R-:W-:Y:S01]  /*6fd0*/  FADD R46, R47, -1 ;  /* 0xbf8000002f2e7421 */ /* 0x000fe20000000000 */
[----:B------:R-:W-:Y:S02]  /*6fe0*/  FSEL R47, RZ, -24, P0 ;  /* 0xc1c00000ff2f7808 */ /* 0x000fe40000000000 */
[----:B------:R-:W-:Y:S01]  /*6ff0*/  FSETP.NEU.AND P0, PT, |R18|, +INF , PT ;  /* 0x7f8000001200780b */ /* 0x000fe20003f0d200 */
[----:B------:R-:W-:Y:S01]  /*7000*/  FADD R49, R46, R46 ;  /* 0x0000002e2e317221 */ /* 0x000fe20000000000 */
[----:B------:R-:W0:Y:S01]  /*7010*/  MUFU.RCP R48, R48 ;  /* 0x0000003000307308 */ /* 0x000e220000001000 */
[----:B------:R-:W-:Y:S01]  /*7020*/  FFMA R47, R22, 1.1920928955078125e-07, R47 ;  /* 0x34000000162f7823 */ /* 0x000fe2000000002f */
[----:B------:R-:W-:-:S13]  /*7030*/  FSETP.NEU.AND P0, PT, R18, RZ, P0 ;  /* 0x000000ff1200720b */ /* 0x000fda000070d000 */
[----:B------:R-:W-:Y:S01]  /*7040*/  @!P0 FADD R18, R18, R18 ;  /* 0x0000001212128221 */ /* 0x000fe20000000000 */
[----:B0-----:R-:W-:-:S04]  /*7050*/  FMUL R50, R48, R49 ;  /* 0x0000003130327220 */ /* 0x001fc80000400000 */
[----:B------:R-:W-:Y:S01]  /*7060*/  FADD R51, R46, -R50 ;  /* 0x800000322e337221 */ /* 0x000fe20000000000 */
[C---:B------:R-:W-:Y:S01]  /*7070*/  FMUL R49, R50.reuse, R50 ;  /* 0x0000003232317220 */ /* 0x040fe20000400000 */
[----:B------:R-:W-:Y:S02]  /*7080*/  FFMA R22, R50, 1.4426950216293334961, R47 ;  /* 0x3fb8aa3b32167823 */ /* 0x000fe4000000002f */
[----:B------:R-:W-:Y:S01]  /*7090*/  FADD R51, R51, R51 ;  /* 0x0000003333337221 */ /* 0x000fe20000000000 */
[----:B------:R-:W-:Y:S01]  /*70a0*/  FFMA R52, R49, R52, 0.0032181653659790754318 ;  /* 0x3b52e7db31347423 */ /* 0x000fe20000000034 */
[----:B------:R-:W-:Y:S02]  /*70b0*/  FADD R47, R47, -R22 ;  /* 0x800000162f2f7221 */ /* 0x000fe40000000000 */
[----:B------:R-:W-:Y:S01]  /*70c0*/  FFMA R51, R46, -R50, R51 ;  /* 0x800000322e337223 */ /* 0x000fe20000000033 */
[----:B------:R-:W-:Y:S01]  /*70d0*/  FFMA R52, R49, R52, 0.018033718690276145935 ;  /* 0x3c93bb7331347423 */ /* 0x000fe20000000034 */
[----:B------:R-:W-:-:S02]  /*70e0*/  FFMA R46, R50, 1.4426950216293334961, R47 ;  /* 0x3fb8aa3b322e7823 */ /* 0x000fc4000000002f */
[----:B------:R-:W-:Y:S01]  /*70f0*/  FMUL R51, R48, R51 ;  /* 0x0000003330337220 */ /* 0x000fe20000400000 */
[----:B------:R-:W-:-:S03]  /*7100*/  FFMA R52, R49, R52, 0.12022458761930465698 ;  /* 0x3df6384f31347423 */ /* 0x000fc60000000034 */
[----:B------:R-:W-:Y:S01]  /*7110*/  FFMA R47, R51, 1.4426950216293334961, R46 ;  /* 0x3fb8aa3b332f7823 */ /* 0x000fe2000000002e */
[----:B------:R-:W-:-:S03]  /*7120*/  FMUL R49, R49, R52 ;  /* 0x0000003431317220 */ /* 0x000fc60000400000 */
[----:B------:R-:W-:Y:S01]  /*7130*/  FFMA R48, R50, 1.9251366722983220825e-08, R47 ;  /* 0x32a55e3432307823 */ /* 0x000fe2000000002f */
[----:B------:R-:W-:-:S04]  /*7140*/  FMUL R46, R49, 3 ;  /* 0x40400000312e7820 */ /* 0x000fc80000400000 */
[----:B------:R-:W-:-:S04]  /*7150*/  FFMA R46, R51, R46, R48 ;  /* 0x0000002e332e7223 */ /* 0x000fc80000000030 */
[----:B------:R-:W-:-:S04]  /*7160*/  FFMA R49, R50, R49, R46 ;  /* 0x0000003132317223 */ /* 0x000fc8000000002e */
[----:B------:R-:W-:-:S04]  /*7170*/  FADD R47, R22, R49 ;  /* 0x00000031162f7221 */ /* 0x000fc80000000000 */
[----:B------:R-:W-:Y:S01]  /*7180*/  FMUL R46, R47, 2 ;  /* 0x400000002f2e7820 */ /* 0x000fe20000400000 */
[----:B------:R-:W-:-:S03]  /*7190*/  FADD R22, -R22, R47 ;  /* 0x0000002f16167221 */ /* 0x000fc60000000100 */
[----:B------:R-:W0:Y:S01]  /*71a0*/  FRND R51, R46 ;  /* 0x0000002e00337307 */ /* 0x000e220000201000 */
[----:B------:R-:W-:Y:S01]  /*71b0*/  FADD R22, R49, -R22 ;  /* 0x8000001631167221 */ /* 0x000fe20000000000 */
[----:B------:R-:W-:Y:S01]  /*71c0*/  FFMA R47, R47, 2, -R46 ;  /* 0x400000002f2f7823 */ /* 0x000fe2000000082e */
[----:B------:R-:W-:Y:S01]  /*71d0*/  HFMA2 R49, -RZ, RZ, 0.64013671875, -15.109375 ;  /* 0x391fcb8eff317431 */ /* 0x000fe200000001ff */
[----:B------:R-:W-:Y:S02]  /*71e0*/  FSETP.GT.AND P4, PT, |R46|, 152, PT ;  /* 0x431800002e00780b */ /* 0x000fe40003f84200 */
[----:B------:R-:W-:Y:S02]  /*71f0*/  FFMA R47, R22, 2, R47 ;  /* 0x40000000162f7823 */ /* 0x000fe4000000002f */
[----:B------:R-:W3:Y:S01]  /*7200*/  F2I.NTZ R48, R46 ;  /* 0x0000002e00307305 */ /* 0x000ee20000203100 */
[----:B0-----:R-:W-:Y:S01]  /*7210*/  FADD R22, R46, -R51 ;  /* 0x800000332e167221 */ /* 0x001fe20000000000 */
[----:B------:R-:W-:-:S03]  /*7220*/  FSETP.GT.AND P3, PT, R51, RZ, PT ;  /* 0x000000ff3300720b */ /* 0x000fc60003f64000 */
[----:B------:R-:W-:-:S04]  /*7230*/  FADD R22, R22, R47 ;  /* 0x0000002f16167221 */ /* 0x000fc80000000000 */
[----:B------:R-:W-:-:S04]  /*7240*/  FFMA R47, R22, R49, 0.0013391353422775864601 ;  /* 0x3aaf85ed162f7423 */ /* 0x000fc80000000031 */
[----:B------:R-:W-:-:S04]  /*7250*/  FFMA R47, R22, R47, 0.0096188392490148544312 ;  /* 0x3c1d9856162f7423 */ /* 0x000fc8000000002f */
[----:B------:R-:W-:-:S04]  /*7260*/  FFMA R47, R22, R47, 0.055503588169813156128 ;  /* 0x3d6357bb162f7423 */ /* 0x000fc8000000002f */
[----:B------:R-:W-:Y:S01]  /*7270*/  FFMA R49, R22, R47, 0.24022644758224487305 ;  /* 0x3e75fdec16317423 */ /* 0x000fe2000000002f */
[----:B------:R-:W-:Y:S02]  /*7280*/  SEL R47, RZ, 0x83000000, P3 ;  /* 0x83000000ff2f7807 */ /* 0x000fe40001800000 */
[----:B------:R-:W-:Y:S01]  /*7290*/  FSETP.GEU.AND P3, PT, R46, RZ, PT ;  /* 0x000000ff2e00720b */ /* 0x000fe20003f6e000 */
[----:B------:R-:W-:Y:S01]  /*72a0*/  FFMA R51, R22, R49, 0.69314718246459960938 ;  /* 0x3f31721816337423 */ /* 0x000fe20000000031 */
[----:B------:R-:W-:Y:S02]  /*72b0*/  IADD3 R49, PT, PT, R47, 0x7f000000, RZ ;  /* 0x7f0000002f317810 */ /* 0x000fe40007ffe0ff */
[----:B---3--:R-:W-:Y:S01]  /*72c0*/  LEA R48, R48, -R47, 0x17 ;  /* 0x8000002f30307211 */ /* 0x008fe200078eb8ff */
[----:B------:R-:W-:Y:S01]  /*72d0*/  FFMA R46, R22, R51, 1 ;  /* 0x3f800000162e7423 */ /* 0x000fe20000000033 */
[----:B------:R-:W-:-:S03]  /*72e0*/  FSEL R22, RZ, +INF , !P3 ;  /* 0x7f800000ff167808 */ /* 0x000fc60005800000 */
[----:B------:R-:W-:-:S04]  /*72f0*/  FMUL R49, R49, R46 ;  /* 0x0000002e31317220 */ /* 0x000fc80000400000 */
[----:B------:R-:W-:Y:S01]  /*7300*/  @!P4 FMUL R22, R48, R49 ;  /* 0x000000313016c220 */ /* 0x000fe20000400000 */
[----:B------:R-:W-:-:S07]  /*7310*/  @!P0 LOP3.LUT R22, R18, 0x7fffffff, RZ, 0xc0, !PT ;  /* 0x7fffffff12168812 */ /* 0x000fce00078ec0ff */
.L_x_99:
[----:B------:R-:W-:Y:S05]  /*7320*/  BSYNC.RECONVERGENT B0 ;  /* 0x0000000000007941 */ /* 0x000fea0003800200 */
.L_x_98:
[----:B------:R-:W-:Y:S01]  /*7330*/  BSSY.RECONVERGENT B0, `(.L_x_100) ;  /* 0x0000044000007945 */ /* 0x000fe20003800200 */
[----:B------:R-:W-:Y:S01]  /*7340*/  HFMA2 R46, -RZ, RZ, 1.875, 0 ;  /* 0x3f800000ff2e7431 */ /* 0x000fe200000001ff */
[----:B------:R-:W-:Y:S02]  /*7350*/  MOV R18, 0x3bbb989d ;  /* 0x3bbb989d00127802 */ /* 0x000fe40000000f00 */
[----:B------:R-:W-:Y:S05]  /*7360*/  @!P2 BRA `(.L_x_101) ;  /* 0x000000040000a947 */ /* 0x000fea0003800000 */
[----:B------:R-:W-:-:S13]  /*7370*/  FSETP.NAN.AND P0, PT, |R34|, |R34|, PT ;  /* 0x400000222200720b */ /* 0x000fda0003f08200 */
[----:B------:R-:W-:Y:S01]  /*7380*/  @P0 FADD R46, R34, 2 ;  /* 0x40000000222e0421 */ /* 0x000fe20000000000 */
[----:B------:R-:W-:Y:S06]  /*7390*/  @P0 BRA `(.L_x_101) ;  /* 0x0000000000f40947 */ /* 0x000fec0003800000 */
[C---:B0-----:R-:W-:Y:S01]  /*73a0*/  FMUL R47, |R34|.reuse, 16777216 ;  /* 0x4b800000222f7820 */ /* 0x041fe20000400200 */
[----:B------:R-:W-:Y:S02]  /*73b0*/  FSEL R49, RZ, -24, P1 ;  /* 0xc1c00000ff317808 */ /* 0x000fe40000800000 */
[----:B------:R-:W-:Y:S02]  /*73c0*/  MOV R54, 0x3a2c32e4 ;  /* 0x3a2c32e400367802 */ /* 0x000fe40000000f00 */
[----:B------:R-:W-:Y:S02]  /*73d0*/  FSEL R47, R47, |R34|, !P1 ;  /* 0x400000222f2f7208 */ /* 0x000fe40004800000 */
[C---:B------:R-:W-:Y:S02]  /*73e0*/  FSETP.NEU.AND P0, PT, |R34|.reuse, +INF , PT ;  /* 0x7f8000002200780b */ /* 0x040fe40003f0d200 */
[----:B------:R-:W-:Y:S02]  /*73f0*/  IADD3 R46, PT, PT, R47, -0x3f3504f3, RZ ;  /* 0xc0cafb0d2f2e7810 */ /* 0x000fe40007ffe0ff */
[----:B------:R-:W-:-:S02]  /*7400*/  FSETP.NEU.AND P0, PT, R34, RZ, P0 ;  /* 0x000000ff2200720b */ /* 0x000fc4000070d000 */
[----:B------:R-:W-:-:S04]  /*7410*/  LOP3.LUT R46, R46, 0xff800000, RZ, 0xc0, !PT ;  /* 0xff8000002e2e7812 */ /* 0x000fc800078ec0ff */
[-C--:B------:R-:W-:Y:S02]  /*7420*/  IADD3 R47, PT, PT, R47, -R46.reuse, RZ ;  /* 0x8000002e2f2f7210 */ /* 0x080fe40007ffe0ff */
[----:B------:R-:W-:-:S03]  /*7430*/  I2FP.F32.S32 R46, R46 ;  /* 0x0000002e002e7245 */ /* 0x000fc60000201400 */
[C---:B------:R-:W-:Y:S01]  /*7440*/  FADD R51, R47.reuse, 1 ;  /* 0x3f8000002f337421 */ /* 0x040fe20000000000 */
[----:B------:R-:W-:Y:S01]  /*7450*/  FADD R50, R47, -1 ;  /* 0xbf8000002f327421 */ /* 0x000fe20000000000 */
[----:B------:R-:W-:-:S03]  /*7460*/  @!P0 FADD R34, R34, R34 ;  /* 0x0000002222228221 */ /* 0x000fc60000000000 */
[----:B------:R-:W-:Y:S01]  /*7470*/  FADD R48, R50, R50 ;  /* 0x0000003232307221 */ /* 0x000fe20000000000 */
[----:B------:R-:W0:Y:S03]  /*7480*/  MUFU.RCP R51, R51 ;  /* 0x0000003300337308 */ /* 0x000e260000001000 */
[----:B0-----:R-:W-:Y:S01]  /*7490*/  FMUL R47, R51, R48 ;  /* 0x00000030332f7220 */ /* 0x001fe20000400000 */
[----:B------:R-:W-:-:S03]  /*74a0*/  FFMA R48, R46, 1.1920928955078125e-07, R49 ;  /* 0x340000002e307823 */ /* 0x000fc60000000031 */
[----:B------:R-:W-:Y:S01]  /*74b0*/  FADD R52, R50, -R47 ;  /* 0x8000002f32347221 */ /* 0x000fe20000000000 */
[CC--:B------:R-:W-:Y:S01]  /*74c0*/  FMUL R49, R47.reuse, R47.reuse ;  /* 0x0000002f2f317220 */ /* 0x0c0fe20000400000 */
[----:B------:R-:W-:Y:S02]  /*74d0*/  FFMA R46, R47, 1.4426950216293334961, R48 ;  /* 0x3fb8aa3b2f2e7823 */ /* 0x000fe40000000030 */
[----:B------:R-:W-:Y:S01]  /*74e0*/  FADD R53, R52, R52 ;  /* 0x0000003434357221 */ /* 0x000fe20000000000 */
[C---:B------:R-:W-:Y:S01]  /*74f0*/  FFMA R52, R49.reuse, R54, 0.0032181653659790754318 ;  /* 0x3b52e7db31347423 */ /* 0x040fe20000000036 */
        /* <DEDUP_REMOVED lines=39> */
.L_x_101:
[----:B------:R-:W-:Y:S05]  /*7770*/  BSYNC.RECONVERGENT B0 ;  /* 0x0000000000007941 */ /* 0x000fea0003800200 */
.L_x_100:
[----:B------:R-:W-:Y:S01]  /*7780*/  FMUL R49, R46, -0.5 ;  /* 0xbf0000002e317820 */ /* 0x000fe20000400000 */
[----:B------:R-:W-:Y:S01]  /*7790*/  MOV R34, 0x437c0000 ;  /* 0x437c000000227802 */ /* 0x000fe20000000f00 */
[----:B------:R-:W-:Y:S01]  /*77a0*/  FMUL R53, R22, -0.5 ;  /* 0xbf00000016357820 */ /* 0x000fe20000400000 */
[----:B--2---:R-:W-:Y:S01]  /*77b0*/  @!P1 FADD R20, R20, -24 ;  /* 0xc1c0000014149421 */ /* 0x004fe20000000000 */
[----:B0-----:R-:W-:Y:S01]  /*77c0*/  FFMA.SAT R47, R49, R18, 0.5 ;  /* 0x3f000000312f7423 */ /* 0x001fe20000002012 */
[----:B------:R-:W-:Y:S01]  /*77d0*/  FSETP.GEU.AND P2, PT, |R21|, 1.175494350822287508e-38, PT ;  /* 0x008000001500780b */ /* 0x000fe20003f4e200 */
[----:B------:R-:W-:Y:S01]  /*77e0*/  BSSY.RECONVERGENT B2, `(.L_x_102) ;  /* 0x0000079000027945 */ /* 0x000fe20003800200 */
[----:B------:R-:W-:Y:S01]  /*77f0*/  FSETP.GEU.AND P1, PT, |R63|, 1.175494350822287508e-38, PT ;  /* 0x008000003f00780b */ /* 0x000fe20003f2e200 */
[----:B------:R-:W-:Y:S01]  /*7800*/  FFMA.RM R50, R47, R34, 12582913 ;  /* 0x4b4000012f327423 */ /* 0x000fe20000004022 */
[----:B------:R-:W-:Y:S01]  /*7810*/  FFMA.SAT R47, R53, R18, 0.5 ;  /* 0x3f000000352f7423 */ /* 0x000fe20000002012 */
[----:B------:R-:W-:-:S02]  /*7820*/  HFMA2 R54, -RZ, RZ, 0, 0 ;  /* 0x00000000ff367431 */ /* 0x000fc400000001ff */
[----:B------:R-:W-:Y:S01]  /*7830*/  FADD R46, R50, -12583039 ;  /* 0xcb40007f322e7421 */ /* 0x000fe20000000000 */
[----:B------:R-:W-:-:S03]  /*7840*/  FFMA.RM R22, R47, R34, 12582913 ;  /* 0x4b4000012f167423 */ /* 0x000fc60000004022 */
[C---:B------:R-:W-:Y:S01]  /*7850*/  FFMA R48, R49.reuse, 1.4426950216293334961, -R46 ;  /* 0x3fb8aa3b31307823 */ /* 0x040fe2000000082e */
[----:B------:R-:W-:Y:S01]  /*7860*/  FADD R46, R20, R20 ;  /* 0x00000014142e7221 */ /* 0x000fe20000000000 */
[C---:B------:R-:W-:Y:S02]  /*7870*/  FADD R20, R22.reuse, -12583039 ;  /* 0xcb40007f16147421 */ /* 0x040fe40000000000 */
[----:B------:R-:W-:Y:S01]  /*7880*/  FFMA R51, R49, 1.925963033500011079e-08, R48 ;  /* 0x32a5706031337823 */ /* 0x000fe20000000030 */
[----:B------:R-:W-:Y:S01]  /*7890*/  SHF.L.U32 R49, R22, 0x17, RZ ;  /* 0x0000001716317819 */ /* 0x000fe200000006ff */
[----:B------:R-:W-:Y:S01]  /*78a0*/  FFMA R20, R53, 1.4426950216293334961, -R20 ;  /* 0x3fb8aa3b35147823 */ /* 0x000fe20000000814 */
[----:B------:R-:W-:-:S03]  /*78b0*/  FSETP.GEU.AND P0, PT, R46, -126, PT ;  /* 0xc2fc00002e00780b */ /* 0x000fc60003f0e000 */
[----:B------:R-:W-:Y:S01]  /*78c0*/  FFMA R48, R53, 1.925963033500011079e-08, R20 ;  /* 0x32a5706035307823 */ /* 0x000fe20000000014 */
[----:B------:R-:W0:Y:S01]  /*78d0*/  MUFU.EX2 R51, R51 ;  /* 0x0000003300337308 */ /* 0x000e220000000800 */
[----:B------:R-:W-:-:S07]  /*78e0*/  SHF.L.U32 R20, R50, 0x17, RZ ;  /* 0x0000001732147819 */ /* 0x000fce00000006ff */
[----:B------:R-:W2:Y:S01]  /*78f0*/  MUFU.EX2 R48, R48 ;  /* 0x0000003000307308 */ /* 0x000ea20000000800 */
[----:B------:R-:W-:-:S07]  /*7900*/  @!P0 FMUL R46, R46, 0.5 ;  /* 0x3f0000002e2e8820 */ /* 0x000fce0000400000 */
[----:B------:R-:W3:Y:S01]  /*7910*/  MUFU.EX2 R47, R46 ;  /* 0x0000002e002f7308 */ /* 0x000ee20000000800 */
[----:B0-----:R-:W-:-:S04]  /*7920*/  FMUL R20, R20, R51 ;  /* 0x0000003314147220 */ /* 0x001fc80000400000 */
[C---:B------:R-:W-:Y:S01]  /*7930*/  FMUL R22, R21.reuse, R20 ;  /* 0x0000001415167220 */ /* 0x040fe20000400000 */
[----:B------:R-:W-:Y:S01]  /*7940*/  @!P2 FMUL R21, R21, 16777216 ;  /* 0x4b8000001515a820 */ /* 0x000fe20000400000 */
[----:B--2---:R-:W-:-:S03]  /*7950*/  FMUL R50, R48, R49 ;  /* 0x0000003130327220 */ /* 0x004fc60000400000 */
[----:B------:R-:W0:Y:S01]  /*7960*/  MUFU.LG2 R51, R21 ;  /* 0x0000001500337308 */ /* 0x000e220000000c00 */
[C---:B------:R-:W-:Y:S01]  /*7970*/  FFMA R22, R63.reuse, R50, -R22 ;  /* 0x000000323f167223 */ /* 0x040fe20000000816 */
[----:B------:R-:W-:Y:S01]  /*7980*/  @!P1 FMUL R63, R63, 16777216 ;  /* 0x4b8000003f3f9820 */ /* 0x000fe20000400000 */
[----:B---3--:R-:W-:-:S05]  /*7990*/  @!P0 FMUL R47, R47, R47 ;  /* 0x0000002f2f2f8220 */ /* 0x008fca0000400000 */
[----:B------:R-:W2:Y:S01]  /*79a0*/  MUFU.LG2 R48, R63 ;  /* 0x0000003f00307308 */ /* 0x000ea20000000c00 */
[----:B------:R-:W-:-:S04]  /*79b0*/  FMUL R47, R47, -0.5 ;  /* 0xbf0000002f2f7820 */ /* 0x000fc80000400000 */
[----:B------:R-:W-:Y:S01]  /*79c0*/  FFMA.SAT R49, R47, R18, 0.5 ;  /* 0x3f0000002f317423 */ /* 0x000fe20000002012 */
[----:B0-----:R-:W-:-:S03]  /*79d0*/  @!P2 FADD R51, R51, -24 ;  /* 0xc1c000003333a421 */ /* 0x001fc60000000000 */
[----:B------:R-:W-:Y:S01]  /*79e0*/  FFMA.RM R49, R49, R34, 12582913 ;  /* 0x4b40000131317423 */ /* 0x000fe20000004022 */
[----:B------:R-:W-:-:S03]  /*79f0*/  FMUL R51, R51, 3 ;  /* 0x4040000033337820 */ /* 0x000fc60000400000 */
[C---:B------:R-:W-:Y:S01]  /*7a00*/  FADD R18, R49.reuse, -12583039 ;  /* 0xcb40007f31127421 */ /* 0x040fe20000000000 */
[----:B------:R-:W-:Y:S01]  /*7a10*/  SHF.L.U32 R49, R49, 0x17, RZ ;  /* 0x0000001731317819 */ /* 0x000fe200000006ff */
[----:B--2---:R-:W-:Y:S01]  /*7a20*/  @!P1 FADD R48, R48, -24 ;  /* 0xc1c0000030309421 */ /* 0x004fe20000000000 */
[----:B------:R-:W-:Y:S01]  /*7a30*/  FSETP.GEU.AND P1, PT, R51, -126, PT ;  /* 0xc2fc00003300780b */ /* 0x000fe20003f2e000 */
[C---:B------:R-:W-:Y:S02]  /*7a40*/  FFMA R18, R47.reuse, 1.4426950216293334961, -R18 ;  /* 0x3fb8aa3b2f127823 */ /* 0x040fe40000000812 */
[----:B------:R-:W-:Y:S02]  /*7a50*/  FMUL R48, R48, 3 ;  /* 0x4040000030307820 */ /* 0x000fe40000400000 */
[----:B------:R-:W-:-:S03]  /*7a60*/  FFMA R18, R47, 1.925963033500011079e-08, R18 ;  /* 0x32a570602f127823 */ /* 0x000fc60000000012 */
[----:B------:R-:W-:-:S03]  /*7a70*/  FSETP.GEU.AND P0, PT, R48, -126, PT ;  /* 0xc2fc00003000780b */ /* 0x000fc60003f0e000 */
[----:B------:R-:W0:Y:S02]  /*7a80*/  MUFU.EX2 R18, R18 ;  /* 0x0000001200127308 */ /* 0x000e240000000800 */
[----:B------:R-:W-:-:S06]  /*7a90*/  @!P1 FMUL R51, R51, 0.5 ;  /* 0x3f00000033339820 */ /* 0x000fcc0000400000 */
[----:B------:R-:W2:Y:S02]  /*7aa0*/  MUFU.EX2 R47, R51 ;  /* 0x00000033002f7308 */ /* 0x000ea40000000800 */
[----:B------:R-:W-:-:S06]  /*7ab0*/  @!P0 FMUL R48, R48, 0.5 ;  /* 0x3f00000030308820 */ /* 0x000fcc0000400000 */
[----:B------:R3:W4:Y:S01]  /*7ac0*/  MUFU.EX2 R21, R48 ;  /* 0x0000003000157308 */ /* 0x0007220000000800 */
[----:B0-----:R-:W-:Y:S01]  /*7ad0*/  FMUL R34, R49, R18 ;  /* 0x0000001231227220 */ /* 0x001fe20000400000 */
[----:B------:R-:W-:-:S03]  /*7ae0*/  FMUL R18, R14, R16 ;  /* 0x000000100e127220 */ /* 0x000fc60000400000 */
[----:B------:R-:W-:Y:S01]  /*7af0*/  FMUL R46, R65, R34 ;  /* 0x00000022412e7220 */ /* 0x000fe20000400000 */
[----:B------:R-:W-:Y:S01]  /*7b00*/  FADD R34, R17, -R34 ;  /* 0x8000002211227221 */ /* 0x000fe20000000000 */
[----:B--2---:R-:W-:Y:S01]  /*7b10*/  @!P1 FMUL R47, R47, R47 ;  /* 0x0000002f2f2f9220 */ /* 0x004fe20000400000 */
[----:B---3--:R-:W-:-:S03]  /*7b20*/  MOV R48, RZ ;  /* 0x000000ff00307202 */ /* 0x008fc60000000f00 */
[----:B------:R-:W-:Y:S01]  /*7b30*/  FMUL R49, R20, R47 ;  /* 0x0000002f14317220 */ /* 0x000fe20000400000 */
[----:B------:R-:W-:Y:S01]  /*7b40*/  FFMA R47, R19, R17, -R46 ;  /* 0x00000011132f7223 */ /* 0x000fe2000000082e */
[----:B------:R-:W-:Y:S01]  /*7b50*/  FMUL R19, R22, R23 ;  /* 0x0000001716137220 */ /* 0x000fe20000400000 */
[----:B------:R-:W-:Y:S01]  /*7b60*/  FMUL R17, R11, R16 ;  /* 0x000000100b117220 */ /* 0x000fe20000400000 */
[----:B----4-:R-:W-:Y:S01]  /*7b70*/  @!P0 FMUL R21, R21, R21 ;  /* 0x0000001515158220 */ /* 0x010fe20000400000 */
[----:B------:R-:W-:Y:S01]  /*7b80*/  FSETP.GT.AND P0, PT, R13, 0.0099999997764825820923, PT ;  /* 0x3c23d70a0d00780b */ /* 0x000fe20003f04000 */
[----:B------:R-:W-:Y:S02]  /*7b90*/  FMUL R19, R14, R19 ;  /* 0x000000130e137220 */ /* 0x000fe40000400000 */
[----:B------:R-:W-:Y:S01]  /*7ba0*/  FFMA R50, R50, R21, -R49 ;  /* 0x0000001532327223 */ /* 0x000fe20000000831 */
[----:B------:R-:W-:-:S03]  /*7bb0*/  FMUL R21, R34, R29 ;  /* 0x0000001d22157220 */ /* 0x000fc60000400000 */
[----:B------:R-:W-:Y:S01]  /*7bc0*/  FMUL R49, R50, R3 ;  /* 0x0000000332317220 */ /* 0x000fe20000400000 */
[C---:B------:R-:W-:Y:S01]  /*7bd0*/  FMUL R20, R14.reuse, R21 ;  /* 0x000000150e147220 */ /* 0x040fe20000400000 */
[----:B------:R-:W-:Y:S02]  /*7be0*/  FMUL R21, R47, R28 ;  /* 0x0000001c2f157220 */ /* 0x000fe40000400000 */
[----:B------:R-:W-:-:S04]  /*7bf0*/  FMUL R22, R14, R49 ;  /* 0x000000310e167220 */ /* 0x000fc80000400000 */
[----:B------:R-:W-:Y:S01]  /*7c00*/  FFMA R22, R19, R24, -R22 ;  /* 0x0000001813167223 */ /* 0x000fe20000000816 */
[----:B------:R-:W-:Y:S06]  /*7c10*/  @!P0 BRA `(.L_x_103) ;  /* 0x0000000000d48947 */ /* 0x000fec0003800000 */
[----:B------:R-:W0:Y:S01]  /*7c20*/  MUFU.RCP R34, R13 ;  /* 0x0000000d00227308 */ /* 0x000e220000001000 */
[----:B------:R-:W-:Y:S07]  /*7c30*/  BSSY.RECONVERGENT B3, `(.L_x_104) ;  /* 0x000000c000037945 */ /* 0x000fee0003800200 */
[----:B-----5:R-:W2:Y:S01]  /*7c40*/  FCHK P0, R74, R13 ;  /* 0x0000000d4a007302 */ /* 0x020ea20000000000 */
[----:B0-----:R-:W-:-:S04]  /*7c50*/  FFMA R47, -R13, R34, 1 ;  /* 0x3f8000000d2f7423 */ /* 0x001fc80000000122 */
[----:B------:R-:W-:-:S04]  /*7c60*/  FFMA R47, R34, R47, R34 ;  /* 0x0000002f222f7223 */ /* 0x000fc80000000022 */
[----:B------:R-:W-:-:S04]  /*7c70*/  FFMA R34, R74, R47, RZ ;  /* 0x0000002f4a227223 */ /* 0x000fc800000000ff */
[----:B------:R-:W-:-:S04]  /*7c80*/  FFMA R46, -R13, R34, R74 ;  /* 0x000000220d2e7223 */ /* 0x000fc8000000014a */
[----:B------:R-:W-:Y:S01]  /*7c90*/  FFMA R34, R47, R46, R34 ;  /* 0x0000002e2f227223 */ /* 0x000fe20000000022 */
[----:B--2---:R-:W-:Y:S06]  /*7ca0*/  @!P0 BRA `(.L_x_105) ;  /* 0x0000000000108947 */ /* 0x004fec0003800000 */
[----:B------:R-:W-:Y:S02]  /*7cb0*/  MOV R34, R74 ;  /* 0x0000004a00227202 */ /* 0x000fe40000000f00 */
[----:B------:R-:W-:Y:S02]  /*7cc0*/  MOV R47, R13 ;  /* 0x0000000d002f7202 */ /* 0x000fe40000000f00 */
[----:B------:R-:W-:-:S07]  /*7cd0*/  MOV R46, 0x7cf0 ;  /* 0x00007cf0002e7802 */ /* 0x000fce0000000f00 */
[----:B-1----:R-:W-:Y:S05]  /*7ce0*/  CALL.REL.NOINC `($__internal_3_$__cuda_sm3x_div_rn_noftz_f32_slowpath) ;  /* 0x0000008c002c7944 */ /* 0x002fea0003c00000 */
.L_x_105:
[----:B------:R-:W-:Y:S05]  /*7cf0*/  BSYNC.RECONVERGENT B3 ;  /* 0x0000000000037941 */ /* 0x000fea0003800200 */
.L_x_104:
[----:B------:R-:W0:Y:S01]  /*7d00*/  F2F.F64.F32 R70, R13 ;  /* 0x0000000d00467310 */ /* 0x000e220000201800 */
[----:B------:R-:W-:Y:S01]  /*7d10*/  BSSY.RECONVERGENT B0, `(.L_x_106) ;  /* 0x0000007000007945 */ /* 0x000fe20003800200 */
[----:B------:R-:W-:Y:S01]  /*7d20*/  FADD R54, R34, -1 ;  /* 0xbf80000022367421 */ /* 0x000fe20000000000 */
[----:B------:R-:W-:-:S05]  /*7d30*/  MOV R34, 0x7d80 ;  /* 0x00007d8000227802 */ /* 0x000fca0000000f00 */
[----:B------:R-:W2:Y:S01]  /*7d40*/  F2F.F64.F32 R74, R74 ;  /* 0x0000004a004a7310 */ /* 0x000ea20000201800 */
[----:B0-----:R-:W-:Y:S02]  /*7d50*/  MOV R72, R70 ;  /* 0x0000004600487202 */ /* 0x001fe40000000f00 */
[----:B------:R-:W-:-:S07]  /*7d60*/  MOV R73, R71 ;  /* 0x0000004700497202 */ /* 0x000fce0000000f00 */
[----:B-12---:R-:W-:Y:S05]  /*7d70*/  CALL.REL.NOINC `($kernel_MLEFit_sigmaxy$__internal_accurate_pow) ;  /* 0x0000009000a07944 */ /* 0x006fea0003c00000 */
[----:B------:R-:W-:Y:S05]  /*7d80*/  BSYNC.RECONVERGENT B0 ;  /* 0x0000000000007941 */ /* 0x000fea0003800200 */
.L_x_106:
[----:B------:R-:W-:Y:S01]  /*7d90*/  DADD R70, R70, 2 ;  /* 0x4000000046467429 */ /* 0x000fe20000000000 */
[C---:B------:R-:W-:Y:S01]  /*7da0*/  FSETP.NEU.AND P1, PT, R13.reuse, +INF , PT ;  /* 0x7f8000000d00780b */ /* 0x040fe20003f2d000 */
[----:B------:R-:W-:Y:S01]  /*7db0*/  BSSY.RECONVERGENT B0, `(.L_x_107) ;  /* 0x000001a000007945 */ /* 0x000fe20003800200 */
[----:B------:R-:W-:Y:S02]  /*7dc0*/  FSETP.NEU.AND P2, PT, R13, 1, PT ;  /* 0x3f8000000d00780b */ /* 0x000fe40003f4d000 */
[----:B------:R-:W-:Y:S02]  /*7dd0*/  FSEL R34, R47, +QNAN , P1 ;  /* 0x7ff000002f227808 */ /* 0x000fe40000800000 */
[----:B------:R-:W-:Y:S02]  /*7de0*/  FSEL R13, R46, RZ, P1 ;  /* 0x000000ff2e0d7208 */ /* 0x000fe40000800000 */
[----:B------:R-:W-:Y:S02]  /*7df0*/  MOV R48, 0x1 ;  /* 0x0000000100307802 */ /* 0x000fe40000000f00 */
[----:B------:R-:W-:-:S02]  /*7e00*/  LOP3.LUT R70, R71, 0x7ff00000, RZ, 0xc0, !PT ;  /* 0x7ff0000047467812 */ /* 0x000fc400078ec0ff */
[----:B------:R-:W-:Y:S02]  /*7e10*/  FSETP.GEU.AND P1, PT, |R75|, 6.5827683646048100446e-37, PT ;  /* 0x036000004b00780b */ /* 0x000fe40003f2e200 */
[----:B------:R-:W-:-:S04]  /*7e20*/  ISETP.NE.AND P0, PT, R70, 0x7ff00000, PT ;  /* 0x7ff000004600780c */ /* 0x000fc80003f05270 */
[----:B------:R-:W-:Y:S02]  /*7e30*/  FSEL R47, R34, R47, !P0 ;  /* 0x0000002f222f7208 */ /* 0x000fe40004000000 */
[----:B------:R-:W-:Y:S02]  /*7e40*/  FSEL R46, R13, R46, !P0 ;  /* 0x0000002e0d2e7208 */ /* 0x000fe40004000000 */
[----:B------:R-:W-:Y:S02]  /*7e50*/  FSEL R47, R47, 1.875, P2 ;  /* 0x3ff000002f2f7808 */ /* 0x000fe40001000000 */
[----:B------:R-:W-:Y:S02]  /*7e60*/  FSEL R46, R46, RZ, P2 ;  /* 0x000000ff2e2e7208 */ /* 0x000fe40001000000 */
[----:B------:R-:W0:Y:S04]  /*7e70*/  MUFU.RCP64H R49, R47 ;  /* 0x0000002f00317308 */ /* 0x000e280000001800 */
[----:B0-----:R-:W-:-:S08]  /*7e80*/  DFMA R50, -R46, R48, 1 ;  /* 0x3ff000002e32742b */ /* 0x001fd00000000130 */
[----:B------:R-:W-:-:S08]  /*7e90*/  DFMA R50, R50, R50, R50 ;  /* 0x000000323232722b */ /* 0x000fd00000000032 */
[----:B------:R-:W-:-:S08]  /*7ea0*/  DFMA R48, R48, R50, R48 ;  /* 0x000000323030722b */ /* 0x000fd00000000030 */
[----:B------:R-:W-:-:S08]  /*7eb0*/  DFMA R52, -R46, R48, 1 ;  /* 0x3ff000002e34742b */ /* 0x000fd00000000130 */
[----:B------:R-:W-:-:S08]  /*7ec0*/  DFMA R52, R48, R52, R48 ;  /* 0x000000343034722b */ /* 0x000fd00000000030 */
[----:B------:R-:W-:-:S08]  /*7ed0*/  DMUL R50, R74, R52 ;  /* 0x000000344a327228 */ /* 0x000fd00000000000 */
[----:B------:R-:W-:-:S08]  /*7ee0*/  DFMA R48, -R46, R50, R74 ;  /* 0x000000322e30722b */ /* 0x000fd0000000014a */
[----:B------:R-:W-:-:S10]  /*7ef0*/  DFMA R48, R52, R48, R50 ;  /* 0x000000303430722b */ /* 0x000fd40000000032 */
[----:B------:R-:W-:-:S05]  /*7f00*/  FFMA R13, RZ, R47, R49 ;  /* 0x0000002fff0d7223 */ /* 0x000fca0000000031 */
[----:B------:R-:W-:-:S13]  /*7f10*/  FSETP.GT.AND P0, PT, |R13|, 1.469367938527859385e-39, PT ;  /* 0x001000000d00780b */ /* 0x000fda0003f04200 */
[----:B------:R-:W-:Y:S05]  /*7f20*/  @P0 BRA P1, `(.L_x_108) ;  /* 0x0000000000080947 */ /* 0x000fea0000800000 */
[----:B------:R-:W-:-:S07]  /*7f30*/  MOV R34, 0x7f50 ;  /* 0x00007f5000227802 */ /* 0x000fce0000000f00 */
[----:B------:R-:W-:Y:S05]  /*7f40*/  CALL.REL.NOINC `($__internal_0_$__cuda_sm20_div_rn_f64_full) ;  /* 0x0000007c00f47944 */ /* 0x000fea0003c00000 */
.L_x_108:
[----:B------:R-:W-:Y:S05]  /*7f50*/  BSYNC.RECONVERGENT B0 ;  /* 0x0000000000007941 */ /* 0x000fea0003800200 */
.L_x_107:
[----:B------:R0:W2:Y:S02]  /*7f60*/  F2F.F32.F64 R48, R48 ;  /* 0x0000003000307310 */ /* 0x0000a40000301000 */
.L_x_103:
[----:B------:R-:W-:Y:S05]  /*7f70*/  BSYNC.RECONVERGENT B2 ;  /* 0x0000000000027941 */ /* 0x000fea0003800200 */
.L_x_102:
[----:B------:R-:W3:Y:S01]  /*7f80*/  F2F.F64.F32 R70, R15 ;  /* 0x0000000f00467310 */ /* 0x000ee20000201800 */
[----:B--2---:R-:W-:Y:S01]  /*7f90*/  FMNMX R48, R48, 100000, PT ;  /* 0x47c3500030307809 */ /* 0x004fe20003800000 */
[----:B------:R-:W-:Y:S01]  /*7fa0*/  FMUL R13, R10, R16 ;  /* 0x000000100a0d7220 */ /* 0x000fe20000400000 */
[----:B------:R-:W-:Y:S01]  /*7fb0*/  FMNMX R54, R54, 100000, PT ;  /* 0x47c3500036367809 */ /* 0x000fe20003800000 */
[----:B------:R-:W-:Y:S01]  /*7fc0*/  BSSY.RECONVERGENT B0, `(.L_x_109) ;  /* 0x0000007000007945 */ /* 0x000fe20003800200 */
[----:B------:R-:W-:-:S03]  /*7fd0*/  MOV R34, 0x8030 ;  /* 0x0000803000227802 */ /* 0x000fc60000000f00 */
[----:B-----5:R2:W4:Y:S01]  /*7fe0*/  F2F.F64.F32 R74, R48 ;  /* 0x00000030004a7310 */ /* 0x0205220000201800 */
[----:B------:R-:W-:Y:S01]  /*7ff0*/  FFMA R40, R15, R54, R40 ;  /* 0x000000360f287223 */ /* 0x000fe20000000028 */
[----:B------:R-:W-:Y:S01]  /*8000*/  FMUL R13, R54, R13 ;  /* 0x0000000d360d7220 */ /* 0x000fe20000400000 */
[----:B---3--:R-:W-:-:S11]  /*8010*/  DADD R72, -RZ, |R70| ;  /* 0x00000000ff487229 */ /* 0x008fd60000000546 */
[----:B012-4-:R-:W-:Y:S05]  /*8020*/  CALL.REL.NOINC `($kernel_MLEFit_sigmaxy$__internal_accurate_pow) ;  /* 0x0000008c00f47944 */ /* 0x017fea0003c00000 */
[----:B------:R-:W-:Y:S05]  /*8030*/  BSYNC.RECONVERGENT B0 ;  /* 0x0000000000007941 */ /* 0x000fea0003800200 */
.L_x_109:
[----:B------:R-:W-:Y:S01]  /*8040*/  DADD R50, R70, 2 ;  /* 0x4000000046327429 */ /* 0x000fe20000000000 */
[----:B------:R0:W1:Y:S01]  /*8050*/  F2F.F64.F32 R48, R13 ;  /* 0x0000000d00307310 */ /* 0x0000620000201800 */
[C---:B------:R-:W-:Y:S01]  /*8060*/  FSETP.NEU.AND P0, PT, R15.reuse, RZ, PT ;  /* 0x000000ff0f00720b */ /* 0x040fe20003f0d000 */
[----:B------:R-:W-:Y:S01]  /*8070*/  BSSY.RECONVERGENT B0, `(.L_x_110) ;  /* 0x000000f000007945 */ /* 0x000fe20003800200 */
[----:B------:R-:W-:Y:S02]  /*8080*/  FSETP.NEU.AND P2, PT, R15, 1, PT ;  /* 0x3f8000000f00780b */ /* 0x000fe40003f4d000 */
[----:B------:R-:W-:Y:S02]  /*8090*/  FSEL R46, R46, RZ, P0 ;  /* 0x000000ff2e2e7208 */ /* 0x000fe40000000000 */
[----:B------:R-:W-:Y:S02]  /*80a0*/  FSEL R47, R47, RZ, P0 ;  /* 0x000000ff2f2f7208 */ /* 0x000fe40000000000 */
[----:B------:R-:W-:-:S02]  /*80b0*/  LOP3.LUT R34, R51, 0x7ff00000, RZ, 0xc0, !PT ;  /* 0x7ff0000033227812 */ /* 0x000fc400078ec0ff */
[----:B------:R0:W2:Y:S02]  /*80c0*/  F2F.F64.F32 R50, R55 ;  /* 0x0000003700327310 */ /* 0x0000a40000201800 */
[----:B------:R-:W-:-:S13]  /*80d0*/  ISETP.NE.AND P1, PT, R34, 0x7ff00000, PT ;  /* 0x7ff000002200780c */ /* 0x000fda0003f25270 */
[----:B012---:R-:W-:Y:S05]  /*80e0*/  @P1 BRA `(.L_x_111) ;  /* 0x00000000001c1947 */ /* 0x007fea0003800000 */
[----:B------:R-:W-:-:S13]  /*80f0*/  FSETP.NAN.AND P0, PT, R15, R15, PT ;  /* 0x0000000f0f00720b */ /* 0x000fda0003f08000 */
[----:B------:R-:W0:Y:S02]  /*8100*/  @P0 F2F.F64.F32 R52, R15 ;  /* 0x0000000f00340310 */ /* 0x000e240000201800 */
[----:B0-----:R-:W-:Y:S01]  /*8110*/  @P0 DADD R46, R52, 2 ;  /* 0x40000000342e0429 */ /* 0x001fe20000000000 */
[----:B------:R-:W-:Y:S10]  /*8120*/  @P0 BRA `(.L_x_111) ;  /* 0x00000000000c0947 */ /* 0x000ff40003800000 */
[----:B------:R-:W-:-:S14]  /*8130*/  DSETP.NEU.AND P0, PT, |R70|, +INF , PT ;  /* 0x7ff000004600742a */ /* 0x000fdc0003f0d200 */
[----:B------:R-:W-:Y:S02]  /*8140*/  @!P0 MOV R46, 0x0 ;  /* 0x00000000002e8802 */ /* 0x000fe40000000f00 */
[----:B------:R-:W-:-:S07]  /*8150*/  @!P0 MOV R47, 0x7ff00000 ;  /* 0x7ff00000002f8802 */ /* 0x000fce0000000f00 */
.L_x_111:
[----:B------:R-:W-:Y:S05]  /*8160*/  BSYNC.RECONVERGENT B0 ;  /* 0x0000000000007941 */ /* 0x000fea0003800200 */
.L_x_110:
[----:B------:R-:W-:Y:S01]  /*8170*/  FSEL R46, R46, RZ, P2 ;  /* 0x000000ff2e2e7208 */ /* 0x000fe20001000000 */
[----:B------:R-:W0:Y:S01]  /*8180*/  F2F.F64.F32 R70, R20 ;  /* 0x0000001400467310 */ /* 0x000e220000201800 */
[----:B------:R-:W-:Y:S01]  /*8190*/  FSEL R47, R47, 1.875, P2 ;  /* 0x3ff000002f2f7808 */ /* 0x000fe20001000000 */
[----:B------:R-:W-:Y:S01]  /*81a0*/  FMUL R13, R14, R21 ;  /* 0x000000150e0d7220 */ /* 0x000fe20000400000 */
[----:B------:R-:W-:Y:S01]  /*81b0*/  BSSY.RECONVERGENT B0, `(.L_x_112) ;  /* 0x0000009000007945 */ /* 0x000fe20003800200 */
[----:B------:R-:W-:Y:S01]  /*81c0*/  FFMA R39, R20, R54, R39 ;  /* 0x0000003614277223 */ /* 0x000fe20000000027 */
[----:B------:R-:W-:Y:S01]  /*81d0*/  MOV R34, 0x8240 ;  /* 0x0000824000227802 */ /* 0x000fe20000000f00 */
[----:B------:R-:W-:Y:S01]  /*81e0*/  FMUL R13, R54, R13 ;  /* 0x0000000d360d7220 */ /* 0x000fe20000400000 */
[----:B------:R-:W-:-:S08]  /*81f0*/  DFMA R46, R74, -R46, R48 ;  /* 0x8000002e4a2e722b */ /* 0x000fd00000000030 */
[----:B------:R-:W-:Y:S02]  /*8200*/  DADD R50, R46, R50 ;  /* 0x000000002e327229 */ /* 0x000fe40000000032 */
[----:B0-----:R-:W-:-:S04]  /*8210*/  DADD R72, -RZ, |R70| ;  /* 0x00000000ff487229 */ /* 0x001fc80000000546 */
[----:B------:R0:W1:Y:S07]  /*8220*/  F2F.F32.F64 R55, R50 ;  /* 0x0000003200377310 */ /* 0x00006e0000301000 */
[----:B01----:R-:W-:Y:S05]  /*8230*/  CALL.REL.NOINC `($kernel_MLEFit_sigmaxy$__internal_accurate_pow) ;  /* 0x0000008c00707944 */ /* 0x003fea0003c00000 */
[----:B------:R-:W-:Y:S05]  /*8240*/  BSYNC.RECONVERGENT B0 ;  /* 0x0000000000007941 */ /* 0x000fea0003800200 */
.L_x_112:
[----:B------:R-:W-:Y:S01]  /*8250*/  DADD R14, R70, 2 ;  /* 0x40000000460e7429 */ /* 0x000fe20000000000 */
[----:B------:R-:W-:Y:S01]  /*8260*/  FSETP.NEU.AND P0, PT, R20, RZ, PT ;  /* 0x000000ff1400720b */ /* 0x000fe20003f0d000 */
[----:B------:R-:W-:Y:S03]  /*8270*/  BSSY.RECONVERGENT B0, `(.L_x_113) ;  /* 0x000000f000007945 */ /* 0x000fe60003800200 */
[----:B------:R-:W-:Y:S02]  /*8280*/  FSEL R46, R46, RZ, P0 ;  /* 0x000000ff2e2e7208 */ /* 0x000fe40000000000 */
[----:B------:R-:W-:-:S03]  /*8290*/  FSEL R47, R47, RZ, P0 ;  /* 0x000000ff2f2f7208 */ /* 0x000fc60000000000 */
[----:B------:R-:W-:-:S04]  /*82a0*/  LOP3.LUT R14, R15, 0x7ff00000, RZ, 0xc0, !PT ;  /* 0x7ff000000f0e7812 */ /* 0x000fc800078ec0ff */
[----:B------:R-:W-:-:S13]  /*82b0*/  ISETP.NE.AND P1, PT, R14, 0x7ff00000, PT ;  /* 0x7ff000000e00780c */ /* 0x000fda0003f25270 */
[----:B------:R-:W-:Y:S05]  /*82c0*/  @P1 BRA `(.L_x_114) ;  /* 0x0000000000241947 */ /* 0x000fea0003800000 */
[----:B------:R-:W-:-:S13]  /*82d0*/  FSETP.NAN.AND P0, PT, R20, R20, PT ;  /* 0x000000141400720b */ /* 0x000fda0003f08000 */
[----:B------:R-:W-:Y:S05]  /*82e0*/  @P0 BRA `(.L_x_115) ;  /* 0x0000000000140947 */ /* 0x000fea0003800000 */
[----:B------:R-:W-:-:S14]  /*82f0*/  DSETP.NEU.AND P0, PT, |R70|, +INF , PT ;  /* 0x7ff000004600742a */ /* 0x000fdc0003f0d200 */
[----:B------:R-:W-:Y:S05]  /*8300*/  @P0 BRA `(.L_x_114) ;  /* 0x0000000000140947 */ /* 0x000fea0003800000 */
[----:B------:R-:W-:Y:S02]  /*8310*/  MOV R46, 0x0 ;  /* 0x00000000002e7802 */ /* 0x000fe40000000f00 */
[----:B------:R-:W-:Y:S01]  /*8320*/  MOV R47, 0x7ff00000 ;  /* 0x7ff00000002f7802 */ /* 0x000fe20000000f00 */
[----:B------:R-:W-:Y:S06]  /*8330*/  BRA `(.L_x_114) ;  /* 0x0000000000087947 */ /* 0x000fec0003800000 */
.L_x_115:
[----:B------:R-:W0:Y:S02]  /*8340*/  F2F.F64.F32 R46, R20 ;  /* 0x00000014002e7310 */ /* 0x000e240000201800 */
[----:B0-----:R-:W-:-:S11]  /*8350*/  DADD R46, R46, 2 ;  /* 0x400000002e2e7429 */ /* 0x001fd60000000000 */
.L_x_114:
[----:B------:R-:W-:Y:S05]  /*8360*/  BSYNC.RECONVERGENT B0 ;  /* 0x0000000000007941 */ /* 0x000fea0003800200 */
.L_x_113:
[----:B------:R-:W0:Y:S01]  /*8370*/  F2F.F64.F32 R48, R13 ;  /* 0x0000000d00307310 */ /* 0x000e220000201800 */
[----:B------:R-:W-:Y:S01]  /*8380*/  FSETP.NEU.AND P0, PT, R20, 1, PT ;  /* 0x3f8000001400780b */ /* 0x000fe20003f0d000 */
[----:B------:R-:W-:Y:S01]  /*8390*/  BSSY.RECONVERGENT B0, `(.L_x_116) ;  /* 0x000000c000007945 */ /* 0x000fe20003800200 */
[----:B------:R-:W-:Y:S01]  /*83a0*/  FFMA R37, R18, R54, R37 ;  /* 0x0000003612257223 */ /* 0x000fe20000000025 */
[----:B------:R-:W-:Y:S02]  /*83b0*/  MOV R34, 0x8450 ;  /* 0x0000845000227802 */ /* 0x000fe40000000f00 */
[----:B------:R-:W-:Y:S02]  /*83c0*/  FSEL R20, R46, RZ, P0 ;  /* 0x000000ff2e147208 */ /* 0x000fe40000000000 */
[----:B------:R-:W1:Y:S01]  /*83d0*/  F2F.F64.F32 R50, R56 ;  /* 0x0000003800327310 */ /* 0x000e620000201800 */
[----:B------:R-:W-:-:S06]  /*83e0*/  FSEL R21, R47, 1.875, P0 ;  /* 0x3ff000002f157808 */ /* 0x000fcc0000000000 */
[----:B0-----:R-:W-:Y:S01]  /*83f0*/  DFMA R20, R74, -R20, R48 ;  /* 0x800000144a14722b */ /* 0x001fe20000000030 */
[----:B------:R-:W0:Y:S07]  /*8400*/  F2F.F64.F32 R14, R18 ;  /* 0x00000012000e7310 */ /* 0x000e2e0000201800 */
[----:B-1----:R-:W-:-:S06]  /*8410*/  DADD R50, R20, R50 ;  /* 0x0000000014327229 */ /* 0x002fcc0000000032 */
[----:B------:R1:W2:Y:S01]  /*8420*/  F2F.F32.F64 R56, R50 ;  /* 0x0000003200387310 */ /* 0x0002a20000301000 */
[----:B0-----:R-:W-:-:S11]  /*8430*/  DADD R72, -RZ, |R14| ;  /* 0x00000000ff487229 */ /* 0x001fd6000000050e */
[----:B-12---:R-:W-:Y:S05]  /*8440*/  CALL.REL.NOINC `($kernel_MLEFit_sigmaxy$__internal_accurate_pow) ;  /* 0x0000008800ec7944 */ /* 0x006fea0003c00000 */
[----:B------:R-:W-:Y:S05]  /*8450*/  BSYNC.RECONVERGENT B0 ;  /* 0x0000000000007941 */ /* 0x000fea0003800200 */
.L_x_116:
        /* <DEDUP_REMOVED lines=15> */
.L_x_119:
[----:B------:R-:W-:-:S11]  /*8550*/  DADD R46, R14, 2 ;  /* 0x400000000e2e7429 */ /* 0x000fd60000000000 */
.L_x_118:
[----:B------:R-:W-:Y:S05]  /*8560*/  BSYNC.RECONVERGENT B0 ;  /* 0x0000000000007941 */ /* 0x000fea0003800200 */
.L_x_117:
[----:B------:R-:W-:Y:S01]  /*8570*/  FMUL R48, RZ, R54 ;  /* 0x00000036ff307220 */ /* 0x000fe20000400000 */
[----:B------:R-:W-:Y:S01]  /*8580*/  FSETP.NEU.AND P0, PT, R18, 1, PT ;  /* 0x3f8000001200780b */ /* 0x000fe20003f0d000 */
[----:B------:R-:W-:Y:S01]  /*8590*/  F2F.F64.F32 R20, R60 ;  /* 0x0000003c00147310 */ /* 0x000fe20000201800 */
[----:B------:R-:W-:Y:S01]  /*85a0*/  FMUL R16, R12, R16 ;  /* 0x000000100c107220 */ /* 0x000fe20000400000 */
[----:B------:R-:W-:Y:S01]  /*85b0*/  BSSY.RECONVERGENT B0, `(.L_x_120) ;  /* 0x0000013000007945 */ /* 0x000fe20003800200 */
[----:B------:R-:W-:Y:S01]  /*85c0*/  FSEL R46, R46, RZ, P0 ;  /* 0x000000ff2e2e7208 */ /* 0x000fe20000000000 */
[C---:B------:R-:W-:Y:S01]  /*85d0*/  FADD R35, R54.reuse, R35 ;  /* 0x0000002336237221 */ /* 0x040fe20000000000 */
[----:B------:R-:W-:Y:S01]  /*85e0*/  FSEL R47, R47, 1.875, P0 ;  /* 0x3ff000002f2f7808 */ /* 0x000fe20000000000 */
[C---:B------:R-:W-:Y:S01]  /*85f0*/  FFMA R13, R17.reuse, R26, -R16 ;  /* 0x0000001a110d7223 */ /* 0x040fe20000000810 */
[----:B------:R-:W-:Y:S01]  /*8600*/  FFMA R38, R17, R54, R38 ;  /* 0x0000003611267223 */ /* 0x000fe20000000026 */
[----:B------:R-:W0:Y:S01]  /*8610*/  F2F.F64.F32 R48, R48 ;  /* 0x0000003000307310 */ /* 0x000e220000201800 */
[----:B------:R-:W-:Y:S01]  /*8620*/  MOV R34, 0x86e0 ;  /* 0x000086e000227802 */ /* 0x000fe20000000f00 */
[----:B------:R-:W-:-:S06]  /*8630*/  FMUL R13, R54, R13 ;  /* 0x0000000d360d7220 */ /* 0x000fcc0000400000 */
[----:B------:R-:W1:Y:S01]  /*8640*/  F2F.F64.F32 R52, R58 ;  /* 0x0000003a00347310 */ /* 0x000e620000201800 */
[----:B0-----:R-:W-:-:S07]  /*8650*/  DADD R50, -R74, R48 ;  /* 0x000000004a327229 */ /* 0x001fce0000000130 */
[----:B------:R-:W0:Y:S01]  /*8660*/  F2F.F64.F32 R14, R17 ;  /* 0x00000011000e7310 */ /* 0x000e220000201800 */
[----:B------:R-:W-:Y:S02]  /*8670*/  DFMA R46, R74, -R46, R48 ;  /* 0x8000002e4a2e722b */ /* 0x000fe40000000030 */
[----:B------:R-:W-:-:S06]  /*8680*/  DADD R20, R50, R20 ;  /* 0x0000000032147229 */ /* 0x000fcc0000000014 */
[----:B-1----:R-:W-:Y:S01]  /*8690*/  DADD R46, R46, R52 ;  /* 0x000000002e2e7229 */ /* 0x002fe20000000034 */
[----:B------:R1:W2:Y:S01]  /*86a0*/  F2F.F32.F64 R60, R20 ;  /* 0x00000014003c7310 */ /* 0x0002a20000301000 */
[----:B0-----:R-:W-:-:S07]  /*86b0*/  DADD R72, -RZ, |R14| ;  /* 0x00000000ff487229 */ /* 0x001fce000000050e */
[----:B------:R1:W0:Y:S04]  /*86c0*/  F2F.F32.F64 R58, R46 ;  /* 0x0000002e003a7310 */ /* 0x0002280000301000 */
[----:B012---:R-:W-:Y:S05]  /*86d0*/  CALL.REL.NOINC `($kernel_MLEFit_sigmaxy$__internal_accurate_pow) ;  /* 0x0000008800487944 */ /* 0x007fea0003c00000 */
[----:B------:R-:W-:Y:S05]  /*86e0*/  BSYNC.RECONVERGENT B0 ;  /* 0x0000000000007941 */ /* 0x000fea0003800200 */
.L_x_120:
        /* <DEDUP_REMOVED lines=15> */
.L_x_123:
[----:B------:R-:W-:-:S11]  /*87e0*/  DADD R46, R14, 2 ;  /* 0x400000000e2e7429 */ /* 0x000fd60000000000 */
.L_x_122:
[----:B------:R-:W-:Y:S05]  /*87f0*/  BSYNC.RECONVERGENT B0 ;  /* 0x0000000000007941 */ /* 0x000fea0003800200 */
.L_x_121:
[----:B------:R-:W0:Y:S01]  /*8800*/  F2F.F64.F32 R20, R13 ;  /* 0x0000000d00147310 */ /* 0x000e220000201800 */
[----:B------:R-:W-:Y:S01]  /*8810*/  FSETP.NEU.AND P0, PT, R17, 1, PT ;  /* 0x3f8000001100780b */ /* 0x000fe20003f0d000 */
[----:B------:R-:W-:Y:S01]  /*8820*/  BSSY.RECONVERGENT B0, `(.L_x_124) ;  /* 0x000000d000007945 */ /* 0x000fe20003800200 */
[-C--:B------:R-:W-:Y:S01]  /*8830*/  FFMA R36, R19, R54.reuse, R36 ;  /* 0x0000003613247223 */ /* 0x080fe20000000024 */
[----:B------:R-:W-:Y:S01]  /*8840*/  FMUL R22, R22, R54 ;  /* 0x0000003616167220 */ /* 0x000fe20000400000 */
[----:B------:R-:W-:Y:S02]  /*8850*/  FSEL R16, R46, RZ, P0 ;  /* 0x000000ff2e107208 */ /* 0x000fe40000000000 */
[----:B------:R-:W-:Y:S01]  /*8860*/  FSEL R17, R47, 1.875, P0 ;  /* 0x3ff000002f117808 */ /* 0x000fe20000000000 */
[----:B------:R-:W1:Y:S01]  /*8870*/  F2F.F64.F32 R48, R57 ;  /* 0x0000003900307310 */ /* 0x000e620000201800 */
[----:B------:R-:W-:-:S04]  /*8880*/  MOV R34, 0x88f0 ;  /* 0x000088f000227802 */ /* 0x000fc80000000f00 */
[----:B0-----:R-:W-:-:S03]  /*8890*/  DFMA R16, R74, -R16, R20 ;  /* 0x800000104a10722b */ /* 0x001fc60000000014 */
[----:B------:R-:W0:Y:S05]  /*88a0*/  F2F.F64.F32 R14, R19 ;  /* 0x00000013000e7310 */ /* 0x000e2a0000201800 */
[----:B-1----:R-:W-:-:S06]  /*88b0*/  DADD R48, R16, R48 ;  /* 0x0000000010307229 */ /* 0x002fcc0000000030 */
[----:B------:R1:W2:Y:S01]  /*88c0*/  F2F.F32.F64 R57, R48 ;  /* 0x0000003000397310 */ /* 0x0002a20000301000 */
[----:B0-----:R-:W-:-:S11]  /*88d0*/  DADD R72, -RZ, |R14| ;  /* 0x00000000ff487229 */ /* 0x001fd6000000050e */
[----:B-12---:R-:W-:Y:S05]  /*88e0*/  CALL.REL.NOINC `($kernel_MLEFit_sigmaxy$__internal_accurate_pow) ;  /* 0x0000008400c47944 */ /* 0x006fea0003c00000 */
[----:B------:R-:W-:Y:S05]  /*88f0*/  BSYNC.RECONVERGENT B0 ;  /* 0x0000000000007941 */ /* 0x000fea0003800200 */
.L_x_124:
        /* <DEDUP_REMOVED lines=15> */
.L_x_127:
[----:B------:R-:W-:-:S11]  /*89f0*/  DADD R46, R14, 2 ;  /* 0x400000000e2e7429 */ /* 0x000fd60000000000 */
.L_x_126:
[----:B------:R-:W-:Y:S05]  /*8a00*/  BSYNC.RECONVERGENT B0 ;  /* 0x0000000000007941 */ /* 0x000fea0003800200 */
.L_x_125:
[----:B------:R-:W0:Y:S01]  /*8a10*/  F2F.F64.F32 R14, R22 ;  /* 0x00000016000e7310 */ /* 0x000e220000201800 */
[----:B------:R-:W-:Y:S01]  /*8a20*/  FSETP.NEU.AND P0, PT, R19, 1, PT ;  /* 0x3f8000001300780b */ /* 0x000fe20003f0d000 */
[----:B------:R-:W-:-:S03]  /*8a30*/  UIADD3 UR6, UPT, UPT, UR6, 0x1, URZ ;  /* 0x0000000106067890 */ /* 0x000fc6000fffe0ff */
[----:B------:R-:W-:Y:S01]  /*8a40*/  FSEL R18, R46, RZ, P0 ;  /* 0x000000ff2e127208 */ /* 0x000fe20000000000 */
[----:B------:R-:W-:Y:S01]  /*8a50*/  UISETP.NE.AND UP0, UPT, UR6, UR7, UPT ;  /* 0x000000070600728c */ /* 0x000fe2000bf05270 */
[----:B------:R-:W-:Y:S01]  /*8a60*/  FSEL R19, R47, 1.875, P0 ;  /* 0x3ff000002f137808 */ /* 0x000fe20000000000 */
[----:B------:R-:W1:Y:S05]  /*8a70*/  F2F.F64.F32 R16, R59 ;  /* 0x0000003b00107310 */ /* 0x000e6a0000201800 */
[----:B0-----:R-:W-:-:S08]  /*8a80*/  DFMA R14, R74, -R18, R14 ;  /* 0x800000124a0e722b */ /* 0x001fd0000000000e */
[----:B-1----:R-:W-:-:S06]  /*8a90*/  DADD R14, R14, R16 ;  /* 0x000000000e0e7229 */ /* 0x002fcc0000000010 */
[----:B------:R0:W2:Y:S01]  /*8aa0*/  F2F.F32.F64 R59, R14 ;  /* 0x0000000e003b7310 */ /* 0x0000a20000301000 */
[----:B------:R-:W-:Y:S05]  /*8ab0*/  BRA.U UP0, `(.L_x_128) ;  /* 0xffffffd900e87547 */ /* 0x000fea000b83ffff */
[----:B------:R-:W-:Y:S05]  /*8ac0*/  BRA.U UP1, `(.L_x_129) ;  /* 0xffffffc9010c7547 */ /* 0x000fea000b83ffff */
.L_x_51:
[----:B------:R-:W4:Y:S01]  /*8ad0*/  MUFU.RCP R4, R55 ;  /* 0x0000003700047308 */ /* 0x000f220000001000 */
[----:B------:R-:W-:Y:S07]  /*8ae0*/  BSSY.RECONVERGENT B2, `(.L_x_130) ;  /* 0x000000c000027945 */ /* 0x000fee0003800200 */
[----:B------:R-:W5:Y:S01]  /*8af0*/  FCHK P0, R40, R55 ;  /* 0x0000003728007302 */ /* 0x000f620000000000 */
[----:B----4-:R-:W-:-:S04]  /*8b00*/  FFMA R3, R4, -R55, 1 ;  /* 0x3f80000004037423 */ /* 0x010fc80000000837 */
[----:B------:R-:W-:-:S04]  /*8b10*/  FFMA R3, R4, R3, R4 ;  /* 0x0000000304037223 */ /* 0x000fc80000000004 */
[----:B------:R-:W-:-:S04]  /*8b20*/  FFMA R5, R3, R40, RZ ;  /* 0x0000002803057223 */ /* 0x000fc800000000ff */
[----:B------:R-:W-:-:S04]  /*8b30*/  FFMA R4, R5, -R55, R40 ;  /* 0x8000003705047223 */ /* 0x000fc80000000028 */
[----:B------:R-:W-:Y:S01]  /*8b40*/  FFMA R34, R3, R4, R5 ;  /* 0x0000000403227223 */ /* 0x000fe20000000005 */
[----:B-----5:R-:W-:Y:S06]  /*8b50*/  @!P0 BRA `(.L_x_131) ;  /* 0x0000000000108947 */ /* 0x020fec0003800000 */
[----:B------:R-:W-:Y:S02]  /*8b60*/  MOV R34, R40 ;  /* 0x0000002800227202 */ /* 0x000fe40000000f00 */
[----:B------:R-:W-:Y:S02]  /*8b70*/  MOV R47, R55 ;  /* 0x00000037002f7202 */ /* 0x000fe40000000f00 */
[----:B------:R-:W-:-:S07]  /*8b80*/  MOV R46, 0x8ba0 ;  /* 0x00008ba0002e7802 */ /* 0x000fce0000000f00 */
[----:B0123--:R-:W-:Y:S05]  /*8b90*/  CALL.REL.NOINC `($__internal_3_$__cuda_sm3x_div_rn_noftz_f32_slowpath) ;  /* 0x0000007c00807944 */ /* 0x00ffea0003c00000 */
.L_x_131:
[----:B------:R-:W-:Y:S05]  /*8ba0*/  BSYNC.RECONVERGENT B2 ;  /* 0x0000000000027941 */ /* 0x000fea0003800200 */
.L_x_130:
[----:B------:R-:W4:Y:S01]  /*8bb0*/  MUFU.RCP R3, R56 ;  /* 0x0000003800037308 */ /* 0x000f220000001000 */
[----:B------:R-:W-:Y:S01]  /*8bc0*/  FMNMX R34, R34, -1, !PT ;  /* 0xbf80000022227809 */ /* 0x000fe20007800000 */
[----:B------:R-:W-:Y:S03]  /*8bd0*/  BSSY.RECONVERGENT B2, `(.L_x_132) ;  /* 0x000000e000027945 */ /* 0x000fe60003800200 */
[----:B------:R-:W-:-:S03]  /*8be0*/  FMNMX R34, R34, 1, PT ;  /* 0x3f80000022227809 */ /* 0x000fc60003800000 */
[----:B------:R-:W5:Y:S02]  /*8bf0*/  FCHK P0, R39, R56 ;  /* 0x0000003827007302 */ /* 0x000f640000000000 */
[----:B------:R-:W-:Y:S01]  /*8c00*/  FADD R45, -R34, R45 ;  /* 0x0000002d222d7221 */ /* 0x000fe20000000100 */
        /* <DEDUP_REMOVED lines=10> */
.L_x_133:
[----:B------:R-:W-:Y:S05]  /*8cb0*/  BSYNC.RECONVERGENT B2 ;  /* 0x0000000000027941 */ /* 0x000fea0003800200 */
.L_x_132:
[----:B------:R-:W4:Y:S01]  /*8cc0*/  MUFU.RCP R3, R58 ;  /* 0x0000003a00037308 */ /* 0x000f220000001000 */
[----:B------:R-:W-:Y:S01]  /*8cd0*/  FMNMX R34, R34, -1, !PT ;  /* 0xbf80000022227809 */ /* 0x000fe20007800000 */
[----:B------:R-:W-:Y:S06]  /*8ce0*/  BSSY.RECONVERGENT B2, `(.L_x_134) ;  /* 0x000000e000027945 */ /* 0x000fec0003800200 */
[----:B------:R-:W5:Y:S01]  /*8cf0*/  FCHK P0, R37, R58 ;  /* 0x0000003a25007302 */ /* 0x000f620000000000 */
[----:B----4-:R-:W-:-:S04]  /*8d00*/  FFMA R4, R3, -R58, 1 ;  /* 0x3f80000003047423 */ /* 0x010fc8000000083a */
[----:B------:R-:W-:Y:S01]  /*8d10*/  FFMA R4, R3, R4, R3 ;  /* 0x0000000403047223 */ /* 0x000fe20000000003 */
[----:B------:R-:W-:-:S03]  /*8d20*/  FMNMX R3, R34, 1, PT ;  /* 0x3f80000022037809 */ /* 0x000fc60003800000 */
[----:B------:R-:W-:Y:S02]  /*8d30*/  FFMA R5, R4, R37, RZ ;  /* 0x0000002504057223 */ /* 0x000fe400000000ff */
[----:B------:R-:W-:Y:S02]  /*8d40*/  FADD R44, -R3, R44 ;  /* 0x0000002c032c7221 */ /* 0x000fe40000000100 */
[----:B------:R-:W-:-:S04]  /*8d50*/  FFMA R6, R5, -R58, R37 ;  /* 0x8000003a05067223 */ /* 0x000fc80000000025 */
[----:B------:R-:W-:Y:S01]  /*8d60*/  FFMA R34, R4, R6, R5 ;  /* 0x0000000604227223 */ /* 0x000fe20000000005 */
[----:B-----5:R-:W-:Y:S06]  /*8d70*/  @!P0 BRA `(.L_x_135) ;  /* 0x0000000000108947 */ /* 0x020fec0003800000 */
[----:B------:R-:W-:Y:S02]  /*8d80*/  MOV R34, R37 ;  /* 0x0000002500227202 */ /* 0x000fe40000000f00 */
[----:B------:R-:W-:Y:S02]  /*8d90*/  MOV R47, R58 ;  /* 0x0000003a002f7202 */ /* 0x000fe40000000f00 */
[----:B------:R-:W-:-:S07]  /*8da0*/  MOV R46, 0x8dc0 ;  /* 0x00008dc0002e7802 */ /* 0x000fce0000000f00 */
[----:B0123--:R-:W-:Y:S05]  /*8db0*/  CALL.REL.NOINC `($__internal_3_$__cuda_sm3x_div_rn_noftz_f32_slowpath) ;  /* 0x0000007800f87944 */ /* 0x00ffea0003c00000 */
.L_x_135:
[----:B------:R-:W-:Y:S05]  /*8dc0*/  BSYNC.RECONVERGENT B2 ;  /* 0x0000000000027941 */ /* 0x000fea0003800200 */
.L_x_134:
[----:B------:R-:W4:Y:S01]  /*8dd0*/  MUFU.RCP R3, R60 ;  /* 0x0000003c00037308 */ /* 0x000f220000001000 */
[----:B------:R-:W-:Y:S01]  /*8de0*/  FMNMX R34, R34, -100, !PT ;  /* 0xc2c8000022227809 */ /* 0x000fe20007800000 */
[----:B------:R-:W-:Y:S03]  /*8df0*/  BSSY.RECONVERGENT B2, `(.L_x_136) ;  /* 0x000000e000027945 */ /* 0x000fe60003800200 */
[----:B------:R-:W-:-:S03]  /*8e00*/  FMNMX R34, R34, 100, PT ;  /* 0x42c8000022227809 */ /* 0x000fc60003800000 */
[----:B------:R-:W5:Y:S02]  /*8e10*/  FCHK P0, R35, R60 ;  /* 0x0000003c23007302 */ /* 0x000f640000000000 */
[----:B------:R-:W-:Y:S01]  /*8e20*/  FFMA R41, R34, -0.5, R41 ;  /* 0xbf00000022297823 */ /* 0x000fe20000000029 */
        /* <DEDUP_REMOVED lines=10> */
.L_x_137:
[----:B------:R-:W-:Y:S05]  /*8ed0*/  BSYNC.RECONVERGENT B2 ;  /* 0x0000000000027941 */ /* 0x000fea0003800200 */
.L_x_136:
        /* <DEDUP_REMOVED lines=16> */
.L_x_139:
[----:B------:R-:W-:Y:S05]  /*8fe0*/  BSYNC.RECONVERGENT B2 ;  /* 0x0000000000027941 */ /* 0x000fea0003800200 */
.L_x_138:
[----:B--2---:R-:W2:Y:S01]  /*8ff0*/  MUFU.RCP R4, R59 ;  /* 0x0000003b00047308 */ /* 0x004ea20000001000 */
[----:B------:R-:W-:Y:S01]  /*9000*/  FMNMX R34, R34, -0.10000000149011611938, !PT ;  /* 0xbdcccccd22227809 */ /* 0x000fe20007800000 */
[----:B------:R-:W-:Y:S03]  /*9010*/  BSSY.RECONVERGENT B2, `(.L_x_140) ;  /* 0x000000e000027945 */ /* 0x000fe60003800200 */
[----:B------:R-:W-:-:S03]  /*9020*/  FMNMX R5, R34, 0.10000000149011611938, PT ;  /* 0x3dcccccd22057809 */ /* 0x000fc60003800000 */
[----:B------:R-:W4:Y:S02]  /*9030*/  FCHK P0, R36, R59 ;  /* 0x0000003b24007302 */ /* 0x000f240000000000 */
[----:B------:R-:W-:Y:S01]  /*9040*/  FADD R42, -R5, R42 ;  /* 0x0000002a052a7221 */ /* 0x000fe20000000100 */
[----:B--2---:R-:W-:-:S04]  /*9050*/  FFMA R3, R4, -R59, 1 ;  /* 0x3f80000004037423 */ /* 0x004fc8000000083b */
[----:B------:R-:W-:-:S04]  /*9060*/  FFMA R3, R4, R3, R4 ;  /* 0x0000000304037223 */ /* 0x000fc80000000004 */
[----:B------:R-:W-:-:S04]  /*9070*/  FFMA R4, R3, R36, RZ ;  /* 0x0000002403047223 */ /* 0x000fc800000000ff */
[----:B------:R-:W-:-:S04]  /*9080*/  FFMA R6, R4, -R59, R36 ;  /* 0x8000003b04067223 */ /* 0x000fc80000000024 */
[----:B------:R-:W-:Y:S01]  /*9090*/  FFMA R34, R3, R6, R4 ;  /* 0x0000000603227223 */ /* 0x000fe20000000004 */
[----:B----4-:R-:W-:Y:S06]  /*90a0*/  @!P0 BRA `(.L_x_141) ;  /* 0x0000000000108947 */ /* 0x010fec0003800000 */
[----:B------:R-:W-:Y:S02]  /*90b0*/  MOV R34, R36 ;  /* 0x0000002400227202 */ /* 0x000fe40000000f00 */
[----:B------:R-:W-:Y:S02]  /*90c0*/  MOV R47, R59 ;  /* 0x0000003b002f7202 */ /* 0x000fe40000000f00 */
[----:B------:R-:W-:-:S07]  /*90d0*/  MOV R46, 0x90f0 ;  /* 0x000090f0002e7802 */ /* 0x000fce0000000f00 */
[----:B01-3--:R-:W-:Y:S05]  /*90e0*/  CALL.REL.NOINC `($__internal_3_$__cuda_sm3x_div_rn_noftz_f32_slowpath) ;  /* 0x00000078002c7944 */ /* 0x00bfea0003c00000 */
.L_x_141:
[----:B------:R-:W-:Y:S05]  /*90f0*/  BSYNC.RECONVERGENT B2 ;  /* 0x0000000000027941 */ /* 0x000fea0003800200 */
.L_x_140:
[----:B------:R-:W2:Y:S01]  /*9100*/  LDCU UR5, c[0x0][0x390] ;  /* 0x00007200ff0577ac */ /* 0x000ea20008000800 */
[----:B------:R-:W-:Y:S02]  /*9110*/  FMNMX R34, R34, -0.10000000149011611938, !PT ;  /* 0xbdcccccd22227809 */ /* 0x000fe40007800000 */
[----:B------:R-:W-:Y:S01]  /*9120*/  FMNMX R41, R41, 1, !PT ;  /* 0x3f80000029297809 */ /* 0x000fe20007800000 */
[----:B------:R-:W-:Y:S01]  /*9130*/  UIADD3 UR4, UPT, UPT, UR4, 0x1, URZ ;  /* 0x0000000104047890 */ /* 0x000fe2000fffe0ff */
[----:B------:R-:W-:Y:S02]  /*9140*/  FMNMX R3, R34, 0.10000000149011611938, PT ;  /* 0x3dcccccd22037809 */ /* 0x000fe40003800000 */
[----:B------:R-:W-:Y:S02]  /*9150*/  FMNMX R43, R43, 0.0099999997764825820923, !PT ;  /* 0x3c23d70a2b2b7809 */ /* 0x000fe40007800000 */
[----:B------:R-:W-:Y:S01]  /*9160*/  FMNMX R42, R42, R61, !PT ;  /* 0x0000003d2a2a7209 */ /* 0x000fe20007800000 */
[----:B------:R-:W-:-:S05]  /*9170*/  FADD R0, -R3, R0 ;  /* 0x0000000003007221 */ /* 0x000fca0000000100 */
[----:B------:R-:W-:Y:S01]  /*9180*/  FMNMX R0, R0, R61, !PT ;  /* 0x0000003d00007209 */ /* 0x000fe20007800000 */
[----:B--2---:R-:W-:-:S09]  /*9190*/  UISETP.NE.AND UP0, UPT, UR4, UR5, UPT ;  /* 0x000000050400728c */ /* 0x004fd2000bf05270 */
[----:B------:R-:W-:Y:S05]  /*91a0*/  BRA.U UP0, `(.L_x_142) ;  /* 0xffffffad00587547 */ /* 0x000fea000b83ffff */
.L_x_49:
[----:B------:R-:W2:Y:S01]  /*91b0*/  LDCU UR4, c[0x0][0x38c] ;  /* 0x00007180ff0477ac */ /* 0x000ea20008000800 */
[----:B------:R-:W-:Y:S01]  /*91c0*/  HFMA2 R40, -RZ, RZ, 0, 0 ;  /* 0x00000000ff287431 */ /* 0x000fe200000001ff */
[----:B------:R-:W-:Y:S01]  /*91d0*/  MOV R36, RZ ;  /* 0x000000ff00247202 */ /* 0x000fe20000000f00 */
[----:B--2---:R-:W-:-:S09]  /*91e0*/  UISETP.GE.AND UP0, UPT, UR4, 0x1, UPT ;  /* 0x000000010400788c */ /* 0x004fd2000bf06270 */
[----:B------:R-:W-:Y:S05]  /*91f0*/  BRA.U !UP0, `(.L_x_143) ;  /* 0x0000004908b47547 */ /* 0x000fea000b800000 */
[----:B------:R-:W2:Y:S01]  /*9200*/  MUFU.RCP R3, R42 ;  /* 0x0000002a00037308 */ /* 0x000ea20000001000 */
[----:B------:R-:W-:Y:S01]  /*9210*/  UMOV UR4, 0x3f000000 ;  /* 0x3f00000000047882 */ /* 0x000fe20000000000 */
[----:B------:R-:W-:Y:S01]  /*9220*/  BSSY.RECONVERGENT B2, `(.L_x_144) ;  /* 0x000000d000027945 */ /* 0x000fe20003800200 */
[----:B------:R-:W-:-:S05]  /*9230*/  MOV R7, UR4 ;  /* 0x0000000400077c02 */ /* 0x000fca0008000f00 */
[----:B------:R-:W4:Y:S01]  /*9240*/  FCHK P0, R7, R42 ;  /* 0x0000002a07007302 */ /* 0x000f220000000000 */
[----:B--2---:R-:W-:-:S04]  /*9250*/  FFMA R4, R3, -R42, 1 ;  /* 0x3f80000003047423 */ /* 0x004fc8000000082a */
[----:B------:R-:W-:-:S04]  /*9260*/  FFMA R3, R3, R4, R3 ;  /* 0x0000000403037223 */ /* 0x000fc80000000003 */
[----:B------:R-:W-:-:S04]  /*9270*/  FFMA R4, R3, 0.5, RZ ;  /* 0x3f00000003047823 */ /* 0x000fc800000000ff */
[----:B------:R-:W-:-:S04]  /*9280*/  FFMA R5, R4, -R42, 0.5 ;  /* 0x3f00000004057423 */ /* 0x000fc8000000082a */
[----:B------:R-:W-:Y:S01]  /*9290*/  FFMA R34, R3, R5, R4 ;  /* 0x0000000503227223 */ /* 0x000fe20000000004 */
[----:B----4-:R-:W-:Y:S06]  /*92a0*/  @!P0 BRA `(.L_x_145) ;  /* 0x0000000000108947 */ /* 0x010fec0003800000 */
[----:B------:R-:W-:Y:S01]  /*92b0*/  HFMA2 R34, -RZ, RZ, 1.75, 0 ;  /* 0x3f000000ff227431 */ /* 0x000fe200000001ff */
[----:B------:R-:W-:Y:S02]  /*92c0*/  MOV R47, R42 ;  /* 0x0000002a002f7202 */ /* 0x000fe40000000f00 */
[----:B------:R-:W-:-:S07]  /*92d0*/  MOV R46, 0x92f0 ;  /* 0x000092f0002e7802 */ /* 0x000fce0000000f00 */
[----:B01-3--:R-:W-:Y:S05]  /*92e0*/  CALL.REL.NOINC `($__internal_3_$__cuda_sm3x_div_rn_noftz_f32_slowpath) ;  /* 0x0000007400ac7944 */ /* 0x00bfea0003c00000 */
.L_x_145:
[----:B------:R-:W-:Y:S05]  /*92f0*/  BSYNC.RECONVERGENT B2 ;  /* 0x0000000000027941 */ /* 0x000fea0003800200 */
.L_x_144:
[----:B------:R-:W2:Y:S01]  /*9300*/  MUFU.RCP R3, R42 ;  /* 0x0000002a00037308 */ /* 0x000ea20000001000 */
[----:B------:R-:W-:Y:S07]  /*9310*/  BSSY.RECONVERGENT B2, `(.L_x_146) ;  /* 0x000000c000027945 */ /* 0x000fee0003800200 */
[----:B------:R-:W4:Y:S01]  /*9320*/  FCHK P0, R34, R42 ;  /* 0x0000002a22007302 */ /* 0x000f220000000000 */
[----:B--2---:R-:W-:-:S04]  /*9330*/  FFMA R4, R3, -R42, 1 ;  /* 0x3f80000003047423 */ /* 0x004fc8000000082a */
[----:B------:R-:W-:-:S04]  /*9340*/  FFMA R3, R3, R4, R3 ;  /* 0x0000000403037223 */ /* 0x000fc80000000003 */
[----:B------:R-:W-:-:S04]  /*9350*/  FFMA R5, R3, R34, RZ ;  /* 0x0000002203057223 */ /* 0x000fc800000000ff */
[----:B------:R-:W-:-:S04]  /*9360*/  FFMA R4, R5, -R42, R34 ;  /* 0x8000002a05047223 */ /* 0x000fc80000000022 */
[----:B------:R-:W-:Y:S01]  /*9370*/  FFMA R3, R3, R4, R5 ;  /* 0x0000000403037223 */ /* 0x000fe20000000005 */
[----:B----4-:R-:W-:Y:S06]  /*9380*/  @!P0 BRA `(.L_x_147) ;  /* 0x0000000000108947 */ /* 0x010fec0003800000 */
[----:B------:R-:W-:Y:S02]  /*9390*/  MOV R47, R42 ;  /* 0x0000002a002f7202 */ /* 0x000fe40000000f00 */
[----:B------:R-:W-:-:S07]  /*93a0*/  MOV R46, 0x93c0 ;  /* 0x000093c0002e7802 */ /* 0x000fce0000000f00 */
[----:B01-3--:R-:W-:Y:S05]  /*93b0*/  CALL.REL.NOINC `($__internal_3_$__cuda_sm3x_div_rn_noftz_f32_slowpath) ;  /* 0x0000007400787944 */ /* 0x00bfea0003c00000 */
[----:B------:R-:W-:-:S07]  /*93c0*/  MOV R3, R34 ;  /* 0x0000002200037202 */ /* 0x000fce0000000f00 */
.L_x_147:
[----:B------:R-:W-:Y:S05]  /*93d0*/  BSYNC.RECONVERGENT B2 ;  /* 0x0000000000027941 */ /* 0x000fea0003800200 */
.L_x_146:
[----:B------:R-:W-:Y:S01]  /*93e0*/  IADD3 R5, PT, PT, R3, -0xd000000, RZ ;  /* 0xf300000003057810 */ /* 0x000fe20007ffe0ff */
[----:B------:R2:W4:Y:S01]  /*93f0*/  MUFU.RSQ R4, R3 ;  /* 0x0000000300047308 */ /* 0x0005220000001400 */
[----:B------:R-:W-:Y:S02]  /*9400*/  BSSY.RECONVERGENT B0, `(.L_x_148) ;  /* 0x000000b000007945 */ /* 0x000fe40003800200 */
[----:B------:R-:W-:-:S13]  /*9410*/  ISETP.GT.U32.AND P0, PT, R5, 0x727fffff, PT ;  /* 0x727fffff0500780c */ /* 0x000fda0003f04070 */
[----:B--2---:R-:W-:Y:S05]  /*9420*/  @!P0 BRA `(.L_x_149) ;  /* 0x0000000000108947 */ /* 0x004fea0003800000 */
[----:B------:R-:W-:-:S07]  /*9430*/  MOV R9, 0x9450 ;  /* 0x0000945000097802 */ /* 0x000fce0000000f00 */
[----:B01-34-:R-:W-:Y:S05]  /*9440*/  CALL.REL.NOINC `($__internal_2_$__cuda_sm20_sqrt_rn_f32_slowpath) ;  /* 0x0000007000f87944 */ /* 0x01bfea0003c00000 */
[----:B------:R-:W-:Y:S01]  /*9450*/  MOV R58, R32 ;  /* 0x00000020003a7202 */ /* 0x000fe20000000f00 */
[----:B------:R-:W-:Y:S06]  /*9460*/  BRA `(.L_x_150) ;  /* 0x0000000000107947 */ /* 0x000fec0003800000 */
.L_x_149:
[C---:B----4-:R-:W-:Y:S01]  /*9470*/  FMUL.FTZ R58, R4.reuse, R3 ;  /* 0x00000003043a7220 */ /* 0x050fe20000410000 */
[----:B------:R-:W-:-:S03]  /*9480*/  FMUL.FTZ R4, R4, 0.5 ;  /* 0x3f00000004047820 */ /* 0x000fc60000410000 */
[----:B------:R-:W-:-:S04]  /*9490*/  FFMA R3, -R58, R58, R3 ;  /* 0x0000003a3a037223 */ /* 0x000fc80000000103 */
[----:B------:R-:W-:-:S07]  /*94a0*/  FFMA R58, R3, R4, R58 ;  /* 0x00000004033a7223 */ /* 0x000fce000000003a */
.L_x_150:
[----:B------:R-:W-:Y:S05]  /*94b0*/  BSYNC.RECONVERGENT B0 ;  /* 0x0000000000007941 */ /* 0x000fea0003800200 */
.L_x_148:
        /* <DEDUP_REMOVED lines=15> */
.L_x_152:
[----:B------:R-:W-:Y:S05]  /*95b0*/  BSYNC.RECONVERGENT B2 ;  /* 0x0000000000027941 */ /* 0x000fea0003800200 */
.L_x_151:
        /* <DEDUP_REMOVED lines=13> */
.L_x_154:
[----:B------:R-:W-:Y:S05]  /*9690*/  BSYNC.RECONVERGENT B2 ;  /* 0x0000000000027941 */ /* 0x000fea0003800200 */
.L_x_153:
        /* <DEDUP_REMOVED lines=9> */
.L_x_156:
[C---:B----4-:R-:W-:Y:S01]  /*9730*/  FMUL.FTZ R56, R4.reuse, R3 ;  /* 0x0000000304387220 */ /* 0x050fe20000410000 */
[----:B------:R-:W-:-:S03]  /*9740*/  FMUL.FTZ R4, R4, 0.5 ;  /* 0x3f00000004047820 */ /* 0x000fc60000410000 */
[----:B------:R-:W-:-:S04]  /*9750*/  FFMA R3, -R56, R56, R3 ;  /* 0x0000003838037223 */ /* 0x000fc80000000103 */
[----:B------:R-:W-:-:S07]  /*9760*/  FFMA R56, R3, R4, R56 ;  /* 0x0000000403387223 */ /* 0x000fce0000000038 */
.L_x_157:
[----:B------:R-:W-:Y:S05]  /*9770*/  BSYNC.RECONVERGENT B0 ;  /* 0x0000000000007941 */ /* 0x000fea0003800200 */
.L_x_155:
[----:B------:R-:W-:Y:S01]  /*9780*/  HFMA2 R4, -RZ, RZ, 1.69921875, 3.08203125 ;  /* 0x3ecc422aff047431 */ /* 0x000fe200000001ff */
[----:B------:R-:W-:Y:S01]  /*9790*/  MOV R3, 0x40206c99 ;  /* 0x40206c9900037802 */ /* 0x000fe20000000f00 */
[----:B------:R-:W2:Y:S01]  /*97a0*/  FCHK P0, R41, -2.5066282749176025391 ;  /* 0xc0206c9929007902 */ /* 0x000ea20000000000 */
[----:B------:R-:W-:Y:S03]  /*97b0*/  BSSY.RECONVERGENT B2, `(.L_x_158) ;  /* 0x000000c000027945 */ /* 0x000fe60003800200 */
[----:B------:R-:W-:-:S04]  /*97c0*/  FFMA R3, -R4, R3, 1 ;  /* 0x3f80000004037423 */ /* 0x000fc80000000103 */
[----:B------:R-:W-:-:S04]  /*97d0*/  FFMA R4, R3, -R4, -0.3989422917366027832 ;  /* 0xbecc422a03047423 */ /* 0x000fc80000000804 */
[----:B------:R-:W-:-:S04]  /*97e0*/  FFMA R6, R4, R41, RZ ;  /* 0x0000002904067223 */ /* 0x000fc800000000ff */
[----:B------:R-:W-:-:S04]  /*97f0*/  FFMA R3, R6, 2.5066282749176025391, R41 ;  /* 0x40206c9906037823 */ /* 0x000fc80000000029 */
[----:B------:R-:W-:Y:S01]  /*9800*/  FFMA R3, R4, R3, R6 ;  /* 0x0000000304037223 */ /* 0x000fe20000000006 */
[----:B--2---:R-:W-:Y:S06]  /*9810*/  @!P0 BRA `(.L_x_159) ;  /* 0x0000000000148947 */ /* 0x004fec0003800000 */
[----:B------:R-:W-:Y:S02]  /*9820*/  MOV R34, R41 ;  /* 0x0000002900227202 */ /* 0x000fe40000000f00 */
[----:B------:R-:W-:Y:S02]  /*9830*/  MOV R47, 0xc0206c99 ;  /* 0xc0206c99002f7802 */ /* 0x000fe40000000f00 */
[----:B------:R-:W-:-:S07]  /*9840*/  MOV R46, 0x9860 ;  /* 0x00009860002e7802 */ /* 0x000fce0000000f00 */
[----:B01-3--:R-:W-:Y:S05]  /*9850*/  CALL.REL.NOINC `($__internal_3_$__cuda_sm3x_div_rn_noftz_f32_slowpath) ;  /* 0x0000007000507944 */ /* 0x00bfea0003c00000 */
[----:B------:R-:W-:-:S07]  /*9860*/  MOV R3, R34 ;  /* 0x0000002200037202 */ /* 0x000fce0000000f00 */
.L_x_159:
[----:B------:R-:W-:Y:S05]  /*9870*/  BSYNC.RECONVERGENT B2 ;  /* 0x0000000000027941 */ /* 0x000fea0003800200 */
.L_x_158:
        /* <DEDUP_REMOVED lines=13> */
[----:B------:R-:W-:-:S07]  /*9950*/  MOV R59, R34 ;  /* 0x00000022003b7202 */ /* 0x000fce0000000f00 */
.L_x_161:
[----:B------:R-:W-:Y:S05]  /*9960*/  BSYNC.RECONVERGENT B2 ;  /* 0x0000000000027941 */ /* 0x000fea0003800200 */
.L_x_160:
        /* <DEDUP_REMOVED lines=14> */
.L_x_163:
[----:B------:R-:W-:Y:S05]  /*9a50*/  BSYNC.RECONVERGENT B2 ;  /* 0x0000000000027941 */ /* 0x000fea0003800200 */
.L_x_162:
        /* <DEDUP_REMOVED lines=14> */
.L_x_165:
[----:B------:R-:W-:Y:S05]  /*9b40*/  BSYNC.RECONVERGENT B2 ;  /* 0x0000000000027941 */ /* 0x000fea0003800200 */
.L_x_164:
        /* <DEDUP_REMOVED lines=14> */
.L_x_167:
[----:B------:R-:W-:Y:S05]  /*9c30*/  BSYNC.RECONVERGENT B2 ;  /* 0x0000000000027941 */ /* 0x000fea0003800200 */
.L_x_166:
[----:B------:R-:W-:Y:S01]  /*9c40*/  HFMA2 R40, -RZ, RZ, 0, 0 ;  /* 0x00000000ff287431 */ /* 0x000fe200000001ff */
[----:B------:R-:W-:Y:S01]  /*9c50*/  MOV R7, RZ ;  /* 0x000000ff00077202 */ /* 0x000fe20000000f00 */
[----:B------:R-:W-:Y:S01]  /*9c60*/  HFMA2 R19, -RZ, RZ, 0, 0 ;  /* 0x00000000ff137431 */ /* 0x000fe200000001ff */
[----:B------:R-:W-:Y:S01]  /*9c70*/  CS2R R8, SRZ ;  /* 0x0000000000087805 */ /* 0x000fe2000001ff00 */
[----:B------:R-:W-:Y:S01]  /*9c80*/  HFMA2 R17, -RZ, RZ, 0, 0 ;  /* 0x00000000ff117431 */ /* 0x000fe200000001ff */
[----:B0-----:R-:W-:Y:S02]  /*9c90*/  MOV R15, RZ ;  /* 0x000000ff000f7202 */ /* 0x001fe40000000f00 */
[----:B------:R-:W-:Y:S02]  /*9ca0*/  CS2R R20, SRZ ;  /* 0x0000000000147805 */ /* 0x000fe4000001ff00 */
[----:B------:R-:W-:Y:S02]  /*9cb0*/  CS2R R26, SRZ ;  /* 0x00000000001a7805 */ /* 0x000fe4000001ff00 */
[----:B------:R-:W-:-:S02]  /*9cc0*/  CS2R R30, SRZ ;  /* 0x00000000001e7805 */ /* 0x000fc4000001ff00 */
[----:B------:R-:W-:Y:S02]  /*9cd0*/  CS2R R28, SRZ ;  /* 0x00000000001c7805 */ /* 0x000fe4000001ff00 */
[----:B------:R-:W-:Y:S02]  /*9ce0*/  MOV R35, RZ ;  /* 0x000000ff00237202 */ /* 0x000fe40000000f00 */
[----:B------:R-:W-:Y:S02]  /*9cf0*/  CS2R R32, SRZ ;  /* 0x0000000000207805 */ /* 0x000fe4000001ff00 */
[----:B------:R-:W-:Y:S02]  /*9d00*/  CS2R R38, SRZ ;  /* 0x0000000000267805 */ /* 0x000fe4000001ff00 */
[----:B------:R-:W-:Y:S01]  /*9d10*/  CS2R R36, SRZ ;  /* 0x0000000000247805 */ /* 0x000fe2000001ff00 */
[----:B------:R-:W-:-:S06]  /*9d20*/  UMOV UR4, URZ ;  /* 0x000000ff00047c82 */ /* 0x000fcc0008000000 */
.L_x_227:
[----:B------:R-:W-:Y:S01]  /*9d30*/  I2FP.F32.U32 R6, UR4 ;  /* 0x0000000400067c45 */ /* 0x000fe20008201000 */
[----:B------:R-:W0:Y:S01]  /*9d40*/  MUFU.RCP R49, R42 ;  /* 0x0000002a00317308 */ /* 0x000e220000001000 */
[----:B------:R-:W-:Y:S01]  /*9d50*/  MOV R14, 0x38eb4c3a ;  /* 0x38eb4c3a000e7802 */ /* 0x000fe20000000f00 */
[----:B------:R-:W2:Y:S01]  /*9d60*/  LDCU UR5, c[0x0][0x38c] ;  /* 0x00007180ff0577ac */ /* 0x000ea20008000800 */
[----:B------:R-:W-:Y:S01]  /*9d70*/  MOV R16, 0x3aae005b ;  /* 0x3aae005b00107802 */ /* 0x000fe20000000f00 */
[----:B------:R-:W-:Y:S01]  /*9d80*/  FADD R5, R6, -R45 ;  /* 0x8000002d06057221 */ /* 0x000fe20000000000 */
[----:B------:R-:W-:Y:S01]  /*9d90*/  MOV R47, 0x3c09919f ;  /* 0x3c09919f002f7802 */ /* 0x000fe20000000f00 */
[----:B------:R-:W-:Y:S01]  /*9da0*/  BSSY.RECONVERGENT B2, `(.L_x_168) ;  /* 0x000003d000027945 */ /* 0x000fe20003800200 */
[----:B------:R-:W-:Y:S01]  /*9db0*/  MOV R18, 0x3d24d99a ;  /* 0x3d24d99a00127802 */ /* 0x000fe20000000f00 */
[C---:B-----5:R-:W-:Y:S01]  /*9dc0*/  FADD R11, R5.reuse, 0.5 ;  /* 0x3f000000050b7421 */ /* 0x060fe20000000000 */
[----:B------:R-:W-:-:S03]  /*9dd0*/  FADD R5, R5, -0.5 ;  /* 0xbf00000005057421 */ /* 0x000fc60000000000 */
[-C--:B------:R-:W-:Y:S01]  /*9de0*/  FMUL R24, R11, R58.reuse ;  /* 0x0000003a0b187220 */ /* 0x080fe20000400000 */
[----:B------:R-:W-:-:S03]  /*9df0*/  FMUL R22, R5, R58 ;  /* 0x0000003a05167220 */ /* 0x000fc60000400000 */
[C---:B------:R-:W-:Y:S01]  /*9e00*/  FMUL R3, R24.reuse, R24 ;  /* 0x0000001818037220 */ /* 0x040fe20000400000 */
[----:B------:R-:W-:Y:S01]  /*9e10*/  FSETP.GE.AND P0, PT, |R24|, 1.0029599666595458984, PT ;  /* 0x3f8060fe1800780b */ /* 0x000fe20003f06200 */
[C---:B---3--:R-:W-:Y:S01]  /*9e20*/  FMUL R13, R22.reuse, R22 ;  /* 0x00000016160d7220 */ /* 0x048fe20000400000 */
[----:B------:R-:W-:Y:S01]  /*9e30*/  FSETP.GE.AND P1, PT, |R22|, 1.0029599666595458984, PT ;  /* 0x3f8060fe1600780b */ /* 0x000fe20003f26200 */
[----:B0-----:R-:W-:Y:S01]  /*9e40*/  FFMA R34, R49, -R42, 1 ;  /* 0x3f80000031227423 */ /* 0x001fe2000000082a */
[----:B------:R-:W-:Y:S02]  /*9e50*/  FSEL R3, |R24|, R3, P0 ;  /* 0x0000000318037208 */ /* 0x000fe40000000200 */
[----:B------:R-:W-:Y:S02]  /*9e60*/  FSEL R4, R14, 8.4834944573231041431e-05, P0 ;  /* 0x38b1e96a0e047808 */ /* 0x000fe40000000000 */
[----:B------:R-:W-:Y:S02]  /*9e70*/  FSEL R10, -R16, -0.00082130916416645050049, P0 ;  /* 0xba574d20100a7808 */ /* 0x000fe40000000100 */
[----:B------:R-:W-:-:S02]  /*9e80*/  FSEL R12, R47, 0.0052134888246655464172, P0 ;  /* 0x3baad5ea2f0c7808 */ /* 0x000fc40000000000 */
[----:B------:R-:W-:Y:S01]  /*9e90*/  FSEL R14, R14, 8.4834944573231041431e-05, P1 ;  /* 0x38b1e96a0e0e7808 */ /* 0x000fe20000800000 */
[C---:B------:R-:W-:Y:S01]  /*9ea0*/  FFMA R4, R3.reuse, R4, R10 ;  /* 0x0000000403047223 */ /* 0x040fe2000000000a */
[----:B------:R-:W-:Y:S02]  /*9eb0*/  FSEL R16, -R16, -0.00082130916416645050049, P1 ;  /* 0xba574d2010107808 */ /* 0x000fe40000800100 */
[----:B------:R-:W-:Y:S01]  /*9ec0*/  FSEL R13, |R22|, R13, P1 ;  /* 0x0000000d160d7208 */ /* 0x000fe20000800200 */
[----:B------:R-:W-:Y:S01]  /*9ed0*/  FFMA R4, R3, R4, R12 ;  /* 0x0000000403047223 */ /* 0x000fe2000000000c */
[C---:B------:R-:W-:Y:S02]  /*9ee0*/  FSEL R23, -R18.reuse, -0.026868773624300956726, P0 ;  /* 0xbcdc1be712177808 */ /* 0x040fe40000000100 */
[----:B------:R-:W-:Y:S01]  /*9ef0*/  FSEL R47, R47, 0.0052134888246655464172, P1 ;  /* 0x3baad5ea2f2f7808 */ /* 0x000fe20000800000 */
[----:B------:R-:W-:Y:S01]  /*9f00*/  FFMA R14, R13, R14, R16 ;  /* 0x0000000e0d0e7223 */ /* 0x000fe20000000010 */
[----:B------:R-:W-:Y:S01]  /*9f10*/  MOV R16, 0x3e235519 ;  /* 0x3e23551900107802 */ /* 0x000fe20000000f00 */
[----:B------:R-:W-:Y:S01]  /*9f20*/  FFMA R10, R3, R4, R23 ;  /* 0x00000004030a7223 */ /* 0x000fe20000000017 */
[----:B------:R-:W-:Y:S01]  /*9f30*/  FSEL R4, -R18, -0.026868773624300956726, P1 ;  /* 0xbcdc1be712047808 */ /* 0x000fe20000800100 */
[----:B------:R-:W-:Y:S01]  /*9f40*/  FFMA R14, R13, R14, R47 ;  /* 0x0000000e0d0e7223 */ /* 0x000fe2000000002f */
[----:B------:R-:W-:-:S02]  /*9f50*/  FSEL R12, R16, 0.11284004896879196167, P0 ;  /* 0x3de718af100c7808 */ /* 0x000fc40000000000 */
[----:B------:R-:W-:Y:S01]  /*9f60*/  FSEL R16, R16, 0.11284004896879196167, P1 ;  /* 0x3de718af10107808 */ /* 0x000fe20000800000 */
[----:B------:R-:W-:Y:S01]  /*9f70*/  FFMA R14, R13, R14, R4 ;  /* 0x0000000e0d0e7223 */ /* 0x000fe20000000004 */
[----:B------:R-:W-:Y:S01]  /*9f80*/  MOV R18, 0x3f69b4f9 ;  /* 0x3f69b4f900127802 */ /* 0x000fe20000000f00 */
[----:B------:R-:W-:Y:S01]  /*9f90*/  FFMA R10, R3, R10, R12 ;  /* 0x0000000a030a7223 */ /* 0x000fe2000000000c */
[----:B------:R-:W-:Y:S01]  /*9fa0*/  FFMA R4, R49, R34, R49 ;  /* 0x0000002231047223 */ /* 0x000fe20000000031 */
[----:B------:R-:W-:Y:S01]  /*9fb0*/  FFMA R14, R13, R14, R16 ;  /* 0x0000000e0d0e7223 */ /* 0x000fe20000000010 */
[C---:B------:R-:W-:Y:S02]  /*9fc0*/  FSEL R12, R18.reuse, -0.37612664699554443359, P0 ;  /* 0xbec093ac120c7808 */ /* 0x040fe40000000000 */
[----:B------:R-:W-:Y:S01]  /*9fd0*/  FSEL R16, R18, -0.37612664699554443359, P1 ;  /* 0xbec093ac12107808 */ /* 0x000fe20000800000 */
[----:B------:R-:W-:Y:S01]  /*9fe0*/  FADD R18, R6, 0.5 ;  /* 0x3f00000006127421 */ /* 0x000fe20000000000 */
[----:B------:R-:W-:Y:S01]  /*9ff0*/  MOV R23, 0x3f210a14 ;  /* 0x3f210a1400177802 */ /* 0x000fe20000000f00 */
[----:B------:R-:W-:-:S02]  /*a000*/  FFMA R10, R3, R10, R12 ;  /* 0x0000000a030a7223 */ /* 0x000fc4000000000c */
[----:B------:R-:W-:Y:S01]  /*a010*/  FADD R34, R18, -R45 ;  /* 0x8000002d12227221 */ /* 0x000fe20000000000 */
[----:B------:R-:W-:Y:S01]  /*a020*/  FSEL R12, R23, 0.12837915122509002686, P0 ;  /* 0x3e0375d3170c7808 */ /* 0x000fe20000000000 */
[----:B------:R-:W-:Y:S01]  /*a030*/  FFMA R14, R13, R14, R16 ;  /* 0x0000000e0d0e7223 */ /* 0x000fe20000000010 */
[----:B------:R-:W-:Y:S01]  /*a040*/  FSEL R23, R23, 0.12837915122509002686, P1 ;  /* 0x3e0375d317177808 */ /* 0x000fe20000800000 */
[----:B------:R-:W0:Y:S01]  /*a050*/  FCHK P2, R34, R42 ;  /* 0x0000002a22007302 */ /* 0x000e220000040000 */
[----:B------:R-:W-:Y:S01]  /*a060*/  IADD3 R16, PT, PT, R2, UR4, RZ ;  /* 0x0000000402107c10 */ /* 0x000fe2000fffe0ff */
[----:B------:R-:W-:Y:S01]  /*a070*/  UIADD3 UR4, UPT, UPT, UR4, 0x1, URZ ;  /* 0x0000000104047890 */ /* 0x000fe2000fffe0ff */
[----:B------:R-:W-:Y:S01]  /*a080*/  FFMA R10, R3, R10, R12 ;  /* 0x0000000a030a7223 */ /* 0x000fe2000000000c */
[----:B------:R-:W-:Y:S01]  /*a090*/  FFMA R14, R13, R14, R23 ;  /* 0x0000000e0d0e7223 */ /* 0x000fe20000000017 */
[----:B------:R-:W-:Y:S01]  /*a0a0*/  FFMA R23, R4, R34, RZ ;  /* 0x0000002204177223 */ /* 0x000fe200000000ff */
[----:B------:R-:W-:Y:S01]  /*a0b0*/  FSEL R3, -R3, R24, P0 ;  /* 0x0000001803037208 */ /* 0x000fe20000000100 */
[----:B--2---:R-:W-:Y:S01]  /*a0c0*/  UISETP.NE.AND UP1, UPT, UR4, UR5, UPT ;  /* 0x000000050400728c */ /* 0x004fe2000bf25270 */
[----:B------:R-:W-:Y:S01]  /*a0d0*/  FSEL R13, -R13, R22, P1 ;  /* 0x000000160d0d7208 */ /* 0x000fe20000800100 */
[----:B------:R-:W-:-:S04]  /*a0e0*/  FFMA R12, R23, -R42, R34 ;  /* 0x8000002a170c7223 */ /* 0x000fc80000000022 */
[----:B------:R-:W-:Y:S01]  /*a0f0*/  FFMA R4, R4, R12, R23 ;  /* 0x0000000c04047223 */ /* 0x000fe20000000017 */
[----:B------:R-:W-:Y:S01]  /*a100*/  FFMA R23, R10, R3, R3 ;  /* 0x000000030a177223 */ /* 0x000fe20000000003 */
[----:B------:R-:W-:Y:S01]  /*a110*/  FFMA R18, R14, R13, R13 ;  /* 0x0000000d0e127223 */ /* 0x000fe2000000000d */
[----:B0-----:R-:W-:Y:S06]  /*a120*/  @!P2 BRA `(.L_x_169) ;  /* 0x000000000010a947 */ /* 0x001fec0003800000 */
[----:B------:R-:W-:Y:S02]  /*a130*/  MOV R47, R42 ;  /* 0x0000002a002f7202 */ /* 0x000fe40000000f00 */
[----:B------:R-:W-:-:S07]  /*a140*/  MOV R46, 0xa160 ;  /* 0x0000a160002e7802 */ /* 0x000fce0000000f00 */
[----:B-1----:R-:W-:Y:S05]  /*a150*/  CALL.REL.NOINC `($__internal_3_$__cuda_sm3x_div_rn_noftz_f32_slowpath) ;  /* 0x0000006800107944 */ /* 0x002fea0003c00000 */
[----:B------:R-:W-:-:S07]  /*a160*/  MOV R4, R34 ;  /* 0x0000002200047202 */ /* 0x000fce0000000f00 */
.L_x_169:
[----:B------:R-:W-:Y:S05]  /*a170*/  BSYNC.RECONVERGENT B2 ;  /* 0x0000000000027941 */ /* 0x000fea0003800200 */
.L_x_168:
[C---:B------:R-:W-:Y:S01]  /*a180*/  FMUL R3, R4.reuse, 16777216 ;  /* 0x4b80000004037820 */ /* 0x040fe20000400000 */
[----:B------:R-:W-:Y:S01]  /*a190*/  FSETP.GEU.AND P0, PT, |R4|, 1.175494350822287508e-38, PT ;  /* 0x008000000400780b */ /* 0x000fe20003f0e200 */
[----:B------:R-:W-:Y:S01]  /*a1a0*/  HFMA2 R13, -RZ, RZ, 0.96630859375, -0.0022525787353515625 ;  /* 0x3bbb989dff0d7431 */ /* 0x000fe200000001ff */
[----:B------:R-:W-:Y:S01]  /*a1b0*/  MOV R14, 0x437c0000 ;  /* 0x437c0000000e7802 */ /* 0x000fe20000000f00 */
[----:B------:R-:W-:Y:S01]  /*a1c0*/  MUFU.RCP R49, R42 ;  /* 0x0000002a00317308 */ /* 0x000fe20000001000 */
[----:B------:R-:W-:Y:S01]  /*a1d0*/  FSEL R3, R3, R4, !P0 ;  /* 0x0000000403037208 */ /* 0x000fe20004000000 */
[----:B------:R-:W-:Y:S01]  /*a1e0*/  FADD R6, R6, -0.5 ;  /* 0xbf00000006067421 */ /* 0x000fe20000000000 */
[----:B------:R-:W-:Y:S03]  /*a1f0*/  BSSY.RECONVERGENT B2, `(.L_x_170) ;  /* 0x000001d000027945 */ /* 0x000fe60003800200 */
[----:B------:R-:W-:-:S02]  /*a200*/  FADD R47, R6, -R45 ;  /* 0x8000002d062f7221 */ /* 0x000fc40000000000 */
[----:B------:R-:W0:Y:S02]  /*a210*/  MUFU.LG2 R10, R3 ;  /* 0x00000003000a7308 */ /* 0x000e240000000c00 */
[----:B0-----:R-:W-:-:S04]  /*a220*/  @!P0 FADD R10, R10, -24 ;  /* 0xc1c000000a0a8421 */ /* 0x001fc80000000000 */
[----:B------:R-:W-:-:S05]  /*a230*/  FADD R10, R10, R10 ;  /* 0x0000000a0a0a7221 */ /* 0x000fca0000000000 */
[----:B------:R-:W-:-:S13]  /*a240*/  FSETP.GEU.AND P0, PT, R10, -126, PT ;  /* 0xc2fc00000a00780b */ /* 0x000fda0003f0e000 */
[----:B------:R-:W-:-:S04]  /*a250*/  @!P0 FMUL R10, R10, 0.5 ;  /* 0x3f0000000a0a8820 */ /* 0x000fc80000400000 */
[----:B------:R0:W2:Y:S02]  /*a260*/  MUFU.EX2 R12, R10 ;  /* 0x0000000a000c7308 */ /* 0x0000a40000000800 */
[----:B0-----:R-:W-:Y:S01]  /*a270*/  FFMA R10, R49, -R42, 1 ;  /* 0x3f800000310a7423 */ /* 0x001fe2000000082a */
[----:B--2---:R-:W-:-:S05]  /*a280*/  @!P0 FMUL R12, R12, R12 ;  /* 0x0000000c0c0c8220 */ /* 0x004fca0000400000 */
[----:B------:R-:W-:Y:S01]  /*a290*/  FCHK P0, R47, R42 ;  /* 0x0000002a2f007302 */ /* 0x000fe20000000000 */
[----:B------:R-:W-:-:S04]  /*a2a0*/  FMUL R12, R12, -0.5 ;  /* 0xbf0000000c0c7820 */ /* 0x000fc80000400000 */
[----:B------:R-:W-:-:S04]  /*a2b0*/  FFMA.SAT R13, R12, R13, 0.5 ;  /* 0x3f0000000c0d7423 */ /* 0x000fc8000000200d */
[----:B------:R-:W-:-:S04]  /*a2c0*/  FFMA.RM R13, R13, R14, 12582913 ;  /* 0x4b4000010d0d7423 */ /* 0x000fc8000000400e */
[C---:B------:R-:W-:Y:S01]  /*a2d0*/  FADD R3, R13.reuse, -12583039 ;  /* 0xcb40007f0d037421 */ /* 0x040fe20000000000 */
[----:B------:R-:W-:-:S03]  /*a2e0*/  SHF.L.U32 R13, R13, 0x17, RZ ;  /* 0x000000170d0d7819 */ /* 0x000fc600000006ff */
[----:B------:R-:W-:-:S04]  /*a2f0*/  FFMA R3, R12, 1.4426950216293334961, -R3 ;  /* 0x3fb8aa3b0c037823 */ /* 0x000fc80000000803 */
[----:B------:R-:W-:Y:S01]  /*a300*/  FFMA R12, R12, 1.925963033500011079e-08, R3 ;  /* 0x32a570600c0c7823 */ /* 0x000fe20000000003 */
[----:B------:R-:W-:-:S04]  /*a310*/  FFMA R3, R49, R10, R49 ;  /* 0x0000000a31037223 */ /* 0x000fc80000000031 */
[----:B------:R-:W-:Y:S01]  /*a320*/  FFMA R34, R3, R47, RZ ;  /* 0x0000002f03227223 */ /* 0x000fe200000000ff */
[----:B------:R-:W0:Y:S03]  /*a330*/  MUFU.EX2 R12, R12 ;  /* 0x0000000c000c7308 */ /* 0x000e260000000800 */
[----:B------:R-:W-:-:S04]  /*a340*/  FFMA R6, R34, -R42, R47 ;  /* 0x8000002a22067223 */ /* 0x000fc8000000002f */
[----:B------:R-:W-:Y:S01]  /*a350*/  FFMA R34, R3, R6, R34 ;  /* 0x0000000603227223 */ /* 0x000fe20000000022 */
[----:B0-----:R-:W-:Y:S01]  /*a360*/  FMUL R3, R13, R12 ;  /* 0x0000000c0d037220 */ /* 0x001fe20000400000 */
[----:B------:R-:W-:Y:S06]  /*a370*/  @!P0 BRA `(.L_x_171) ;  /* 0x0000000000108947 */ /* 0x000fec0003800000 */
[----:B------:R-:W-:Y:S02]  /*a380*/  MOV R34, R47 ;  /* 0x0000002f00227202 */ /* 0x000fe40000000f00 */
[----:B------:R-:W-:Y:S02]  /*a390*/  MOV R47, R42 ;  /* 0x0000002a002f7202 */ /* 0x000fe40000000f00 */
[----:B------:R-:W-:-:S07]  /*a3a0*/  MOV R46, 0xa3c0 ;  /* 0x0000a3c0002e7802 */ /* 0x000fce0000000f00 */
[----:B-1----:R-:W-:Y:S05]  /*a3b0*/  CALL.REL.NOINC `($__internal_3_$__cuda_sm3x_div_rn_noftz_f32_slowpath) ;  /* 0x0000006400787944 */ /* 0x002fea0003c00000 */
.L_x_171:
[----:B------:R-:W-:Y:S05]  /*a3c0*/  BSYNC.RECONVERGENT B2 ;  /* 0x0000000000027941 */ /* 0x000fea0003800200 */
.L_x_170:
        /* <DEDUP_REMOVED lines=13> */
[----:B------:R-:W-:Y:S02]  /*a4a0*/  IADD3 R13, PT, PT, R13, -R14, RZ ;  /* 0x8000000e0d0d7210 */ /* 0x000fe40007ffe0ff */
[----:B------:R-:W-:Y:S02]  /*a4b0*/  IADD3 R47, PT, PT, R47, -R50, RZ ;  /* 0x800000322f2f7210 */ /* 0x000fe40007ffe0ff */
[----:B------:R-:W-:Y:S01]  /*a4c0*/  FSEL R12, RZ, -24, P0 ;  /* 0xc1c00000ff0c7808 */ /* 0x000fe20000000000 */
[C---:B------:R-:W-:Y:S01]  /*a4d0*/  FADD R46, R13.reuse, 1 ;  /* 0x3f8000000d2e7421 */ /* 0x040fe20000000000 */
[----:B------:R-:W-:Y:S01]  /*a4e0*/  FADD R49, R13, -1 ;  /* 0xbf8000000d317421 */ /* 0x000fe20000000000 */
[C---:B------:R-:W-:Y:S01]  /*a4f0*/  FADD R51, R47.reuse, 1 ;  /* 0x3f8000002f337421 */ /* 0x040fe20000000000 */
[----:B------:R-:W-:Y:S01]  /*a500*/  FADD R61, R47, -1 ;  /* 0xbf8000002f3d7421 */ /* 0x000fe20000000000 */
[----:B------:R-:W-:Y:S01]  /*a510*/  FSEL R48, RZ, -24, P2 ;  /* 0xc1c00000ff307808 */ /* 0x000fe20001000000 */
[----:B------:R-:W-:Y:S01]  /*a520*/  FADD R13, R49, R49 ;  /* 0x00000031310d7221 */ /* 0x000fe20000000000 */
[----:B------:R-:W2:Y:S01]  /*a530*/  MUFU.RCP R46, R46 ;  /* 0x0000002e002e7308 */ /* 0x000ea20000001000 */
[----:B------:R-:W-:-:S07]  /*a540*/  FADD R47, R61, R61 ;  /* 0x0000003d3d2f7221 */ /* 0x000fce0000000000 */
[----:B------:R3:W4:Y:S01]  /*a550*/  MUFU.RCP R52, R51 ;  /* 0x0000003300347308 */ /* 0x0007220000001000 */
[----:B--2---:R-:W-:Y:S01]  /*a560*/  FMUL R10, R46, R13 ;  /* 0x0000000d2e0a7220 */ /* 0x004fe20000400000 */
[----:B------:R-:W-:Y:S02]  /*a570*/  I2FP.F32.S32 R13, R14 ;  /* 0x0000000e000d7245 */ /* 0x000fe40000201400 */
[----:B---3--:R-:W-:Y:S01]  /*a580*/  I2FP.F32.S32 R51, R50 ;  /* 0x0000003200337245 */ /* 0x008fe20000201400 */
[----:B------:R-:W-:Y:S01]  /*a590*/  FADD R14, R49, -R10 ;  /* 0x8000000a310e7221 */ /* 0x000fe20000000000 */
[----:B----4-:R-:W-:-:S03]  /*a5a0*/  FMUL R6, R52, R47 ;  /* 0x0000002f34067220 */ /* 0x010fc60000400000 */
[----:B------:R-:W-:Y:S01]  /*a5b0*/  FADD R14, R14, R14 ;  /* 0x0000000e0e0e7221 */ /* 0x000fe20000000000 */
[----:B------:R-:W-:Y:S01]  /*a5c0*/  FFMA R53, R51, 1.1920928955078125e-07, R48 ;  /* 0x3400000033357823 */ /* 0x000fe20000000030 */
[----:B------:R-:W-:Y:S02]  /*a5d0*/  FADD R47, R61, -R6 ;  /* 0x800000063d2f7221 */ /* 0x000fe40000000000 */
[-C--:B------:R-:W-:Y:S01]  /*a5e0*/  FFMA R49, R49, -R10.reuse, R14 ;  /* 0x8000000a31317223 */ /* 0x080fe2000000000e */
[----:B------:R-:W-:Y:S01]  /*a5f0*/  FMUL R14, R10, R10 ;  /* 0x0000000a0a0e7220 */ /* 0x000fe20000400000 */
[-C--:B------:R-:W-:Y:S01]  /*a600*/  FMUL R48, R6, R6.reuse ;  /* 0x0000000606307220 */ /* 0x080fe20000400000 */
[----:B------:R-:W-:Y:S01]  /*a610*/  FADD R50, R47, R47 ;  /* 0x0000002f2f327221 */ /* 0x000fe20000000000 */
[----:B------:R-:W-:Y:S01]  /*a620*/  FFMA R47, R13, 1.1920928955078125e-07, R12 ;  /* 0x340000000d2f7823 */ /* 0x000fe2000000000c */
[----:B------:R-:W-:Y:S01]  /*a630*/  FFMA R51, R14, R63, 0.0032181653659790754318 ;  /* 0x3b52e7db0e337423 */ /* 0x000fe2000000003f */
[----:B------:R-:W-:Y:S01]  /*a640*/  FMUL R49, R46, R49 ;  /* 0x000000312e317220 */ /* 0x000fe20000400000 */
[----:B------:R-:W-:Y:S01]  /*a650*/  FFMA R12, R6, 1.4426950216293334961, R53 ;  /* 0x3fb8aa3b060c7823 */ /* 0x000fe20000000035 */
[----:B------:R-:W-:Y:S01]  /*a660*/  FFMA R13, R10, 1.4426950216293334961, R47 ;  /* 0x3fb8aa3b0a0d7823 */ /* 0x000fe2000000002f */
[----:B------:R-:W-:Y:S01]  /*a670*/  FFMA R51, R14, R51, 0.018033718690276145935 ;  /* 0x3c93bb730e337423 */ /* 0x000fe20000000033 */
[----:B------:R-:W-:Y:S01]  /*a680*/  FFMA R63, R48, R63, 0.0032181653659790754318 ;  /* 0x3b52e7db303f7423 */ /* 0x000fe2000000003f */
[----:B------:R-:W-:Y:S01]  /*a690*/  FFMA R61, R61, -R6, R50 ;  /* 0x800000063d3d7223 */ /* 0x000fe20000000032 */
[----:B------:R-:W-:Y:S01]  /*a6a0*/  FADD R47, R47, -R13 ;  /* 0x8000000d2f2f7221 */ /* 0x000fe20000000000 */
[----:B------:R-:W-:Y:S01]  /*a6b0*/  FFMA R51, R14, R51, 0.12022458761930465698 ;  /* 0x3df6384f0e337423 */ /* 0x000fe20000000033 */
[----:B------:R-:W-:Y:S01]  /*a6c0*/  FADD R53, R53, -R12 ;  /* 0x8000000c35357221 */ /* 0x000fe20000000000 */
[----:B------:R-:W-:Y:S01]  /*a6d0*/  FFMA R63, R48, R63, 0.018033718690276145935 ;  /* 0x3c93bb73303f7423 */ /* 0x000fe2000000003f */
[----:B------:R-:W-:Y:S01]  /*a6e0*/  FFMA R46, R10, 1.4426950216293334961, R47 ;  /* 0x3fb8aa3b0a2e7823 */ /* 0x000fe2000000002f */
[----:B------:R-:W-:Y:S01]  /*a6f0*/  FMUL R51, R14, R51 ;  /* 0x000000330e337220 */ /* 0x000fe20000400000 */
[----:B------:R-:W-:Y:S01]  /*a700*/  FMUL R61, R52, R61 ;  /* 0x0000003d343d7220 */ /* 0x000fe20000400000 */
[----:B------:R-:W-:Y:S01]  /*a710*/  FFMA R50, R6, 1.4426950216293334961, R53 ;  /* 0x3fb8aa3b06327823 */ /* 0x000fe20000000035 */
[----:B------:R-:W-:Y:S01]  /*a720*/  FFMA R47, R49, 1.4426950216293334961, R46 ;  /* 0x3fb8aa3b312f7823 */ /* 0x000fe2000000002e */
[----:B------:R-:W-:Y:S01]  /*a730*/  FFMA R63, R48, R63, 0.12022458761930465698 ;  /* 0x3df6384f303f7423 */ /* 0x000fe2000000003f */
[----:B------:R-:W-:Y:S01]  /*a740*/  FMUL R46, R51, 3 ;  /* 0x40400000332e7820 */ /* 0x000fe20000400000 */
[----:B------:R-:W-:Y:S01]  /*a750*/  FFMA R53, R61, 1.4426950216293334961, R50 ;  /* 0x3fb8aa3b3d357823 */ /* 0x000fe20000000032 */
[----:B------:R-:W-:Y:S01]  /*a760*/  FFMA R14, R10, 1.9251366722983220825e-08, R47 ;  /* 0x32a55e340a0e7823 */ /* 0x000fe2000000002f */
[----:B------:R-:W-:-:S02]  /*a770*/  FMUL R63, R48, R63 ;  /* 0x0000003f303f7220 */ /* 0x000fc40000400000 */
[----:B------:R-:W-:Y:S01]  /*a780*/  FFMA R48, R6, 1.9251366722983220825e-08, R53 ;  /* 0x32a55e3406307823 */ /* 0x000fe20000000035 */
[----:B------:R-:W-:Y:S01]  /*a790*/  FFMA R49, R49, R46, R14 ;  /* 0x0000002e31317223 */ /* 0x000fe2000000000e */
[----:B------:R-:W-:-:S03]  /*a7a0*/  FMUL R14, R63, 3 ;  /* 0x404000003f0e7820 */ /* 0x000fc60000400000 */
[----:B------:R-:W-:Y:S01]  /*a7b0*/  FFMA R10, R10, R51, R49 ;  /* 0x000000330a0a7223 */ /* 0x000fe20000000031 */
[----:B------:R-:W-:Y:S01]  /*a7c0*/  FFMA R61, R61, R14, R48 ;  /* 0x0000000e3d3d7223 */ /* 0x000fe20000000030 */
[----:B------:R-:W-:Y:S02]  /*a7d0*/  MOV R48, 0x391fcb8e ;  /* 0x391fcb8e00307802 */ /* 0x000fe40000000f00 */
[----:B------:R-:W-:Y:S01]  /*a7e0*/  FADD R14, R13, R10 ;  /* 0x0000000a0d0e7221 */ /* 0x000fe20000000000 */
[----:B------:R-:W-:-:S03]  /*a7f0*/  FFMA R61, R6, R63, R61 ;  /* 0x0000003f063d7223 */ /* 0x000fc6000000003d */
[----:B------:R-:W-:Y:S01]  /*a800*/  FMUL R49, R14, 2 ;  /* 0x400000000e317820 */ /* 0x000fe20000400000 */
[C---:B------:R-:W-:Y:S01]  /*a810*/  FADD R53, R12.reuse, R61 ;  /* 0x0000003d0c357221 */ /* 0x040fe20000000000 */
[----:B------:R-:W-:Y:S02]  /*a820*/  FADD R47, -R13, R14 ;  /* 0x0000000e0d2f7221 */ /* 0x000fe40000000100 */
[----:B------:R-:W2:Y:S01]  /*a830*/  FRND R46, R49 ;  /* 0x00000031002e7307 */ /* 0x000ea20000201000 */
[C---:B------:R-:W-:Y:S01]  /*a840*/  FMUL R6, R53.reuse, 2 ;  /* 0x4000000035067820 */ /* 0x040fe20000400000 */
[----:B------:R-:W-:Y:S01]  /*a850*/  FADD R12, -R12, R53 ;  /* 0x000000350c0c7221 */ /* 0x000fe20000000100 */
[----:B------:R-:W-:Y:S01]  /*a860*/  FADD R10, R10, -R47 ;  /* 0x8000002f0a0a7221 */ /* 0x000fe20000000000 */
[----:B------:R-:W-:Y:S01]  /*a870*/  FFMA R51, R14, 2, -R49 ;  /* 0x400000000e337823 */ /* 0x000fe20000000831 */
[----:B------:R-:W-:Y:S01]  /*a880*/  FFMA R53, R53, 2, -R6 ;  /* 0x4000000035357823 */ /* 0x000fe20000000806 */
[----:B------:R-:W-:Y:S01]  /*a890*/  FADD R12, R61, -R12 ;  /* 0x8000000c3d0c7221 */ /* 0x000fe20000000000 */
[----:B------:R-:W-:Y:S01]  /*a8a0*/  FMUL R47, R34, 16777216 ;  /* 0x4b800000222f7820 */ /* 0x000fe20000400000 */
[----:B------:R-:W3:Y:S01]  /*a8b0*/  FRND R13, R6 ;  /* 0x00000006000d7307 */ /* 0x000ee20000201000 */
[----:B------:R-:W-:Y:S01]  /*a8c0*/  FFMA R51, R10, 2, R51 ;  /* 0x400000000a337823 */ /* 0x000fe20000000033 */
[----:B------:R-:W-:Y:S01]  /*a8d0*/  FFMA R53, R12, 2, R53 ;  /* 0x400000000c357823 */ /* 0x000fe20000000035 */
[----:B------:R-:W-:-:S02]  /*a8e0*/  FSETP.GT.AND P5, PT, |R49|, 152, PT ;  /* 0x431800003100780b */ /* 0x000fc40003fa4200 */
[----:B------:R-:W-:Y:S01]  /*a8f0*/  FSEL R47, R47, R34, !P2 ;  /* 0x000000222f2f7208 */ /* 0x000fe20005000000 */
[C---:B--2---:R-:W-:Y:S01]  /*a900*/  FADD R12, R49.reuse, -R46 ;  /* 0x8000002e310c7221 */ /* 0x044fe20000000000 */
[----:B------:R-:W-:Y:S02]  /*a910*/  FSETP.GT.AND P0, PT, R46, RZ, PT ;  /* 0x000000ff2e00720b */ /* 0x000fe40003f04000 */
[----:B------:R-:W2:Y:S01]  /*a920*/  MUFU.LG2 R10, R47 ;  /* 0x0000002f000a7308 */ /* 0x000ea20000000c00 */
[----:B------:R-:W-:Y:S01]  /*a930*/  FSETP.GEU.AND P6, PT, R49, RZ, PT ;  /* 0x000000ff3100720b */ /* 0x000fe20003fce000 */
[----:B------:R-:W-:Y:S01]  /*a940*/  FADD R12, R51, R12 ;  /* 0x0000000c330c7221 */ /* 0x000fe20000000000 */
[----:B------:R-:W-:-:S03]  /*a950*/  FSETP.GT.AND P3, PT, |R6|, 152, PT ;  /* 0x431800000600780b */ /* 0x000fc60003f64200 */
[-C--:B------:R-:W-:Y:S01]  /*a960*/  FFMA R51, R12, R48.reuse, 0.0013391353422775864601 ;  /* 0x3aaf85ed0c337423 */ /* 0x080fe20000000030 */
[----:B---3--:R-:W-:Y:S01]  /*a970*/  FADD R14, R6, -R13 ;  /* 0x8000000d060e7221 */ /* 0x008fe20000000000 */
[----:B------:R-:W-:Y:S01]  /*a980*/  FSETP.GT.AND P1, PT, R13, RZ, PT ;  /* 0x000000ff0d00720b */ /* 0x000fe20003f24000 */
[----:B------:R-:W-:Y:S01]  /*a990*/  F2I.NTZ R47, R6 ;  /* 0x00000006002f7305 */ /* 0x000fe20000203100 */
[C---:B------:R-:W-:Y:S01]  /*a9a0*/  FFMA R51, R12.reuse, R51, 0.0096188392490148544312 ;  /* 0x3c1d98560c337423 */ /* 0x040fe20000000033 */
[----:B------:R-:W-:Y:S01]  /*a9b0*/  FADD R53, R53, R14 ;  /* 0x0000000e35357221 */ /* 0x000fe20000000000 */
[----:B------:R-:W-:Y:S02]  /*a9c0*/  SEL R13, RZ, 0x83000000, P0 ;  /* 0x83000000ff0d7807 */ /* 0x000fe40000000000 */
[C---:B------:R-:W-:Y:S01]  /*a9d0*/  FFMA R51, R12.reuse, R51, 0.055503588169813156128 ;  /* 0x3d6357bb0c337423 */ /* 0x040fe20000000033 */
[----:B------:R-:W-:Y:S01]  /*a9e0*/  FFMA R48, R53, R48, 0.0013391353422775864601 ;  /* 0x3aaf85ed35307423 */ /* 0x000fe20000000030 */
[----:B------:R-:W-:Y:S01]  /*a9f0*/  IADD3 R46, PT, PT, R13, 0x7f000000, RZ ;  /* 0x7f0000000d2e7810 */ /* 0x000fe20007ffe0ff */
[----:B------:R-:W3:Y:S01]  /*aa00*/  F2I.NTZ R14, R49 ;  /* 0x00000031000e7305 */ /* 0x000ee20000203100 */
[----:B------:R-:W-:Y:S01]  /*aa10*/  FFMA R51, R12, R51, 0.24022644758224487305 ;  /* 0x3e75fdec0c337423 */ /* 0x000fe20000000033 */
[----:B--2---:R-:W-:Y:S01]  /*aa20*/  @!P2 FADD R10, R10, -24 ;  /* 0xc1c000000a0aa421 */ /* 0x004fe20000000000 */
[C---:B------:R-:W-:Y:S01]  /*aa30*/  FFMA R48, R53.reuse, R48, 0.0096188392490148544312 ;  /* 0x3c1d985635307423 */ /* 0x040fe20000000030 */
[----:B------:R-:W-:Y:S01]  /*aa40*/  FSETP.NEU.AND P0, PT, R4, RZ, PT ;  /* 0x000000ff0400720b */ /* 0x000fe20003f0d000 */
[----:B------:R-:W-:Y:S01]  /*aa50*/  FFMA R51, R12, R51, 0.69314718246459960938 ;  /* 0x3f3172180c337423 */ /* 0x000fe20000000033 */
[----:B------:R-:W-:Y:S01]  /*aa60*/  FADD R10, R10, R10 ;  /* 0x0000000a0a0a7221 */ /* 0x000fe20000000000 */
[C---:B------:R-:W-:Y:S01]  /*aa70*/  FFMA R48, R53.reuse, R48, 0.055503588169813156128 ;  /* 0x3d6357bb35307423 */ /* 0x040fe20000000030 */
[----:B------:R-:W-:Y:S01]  /*aa80*/  SEL R50, RZ, 0x83000000, P1 ;  /* 0x83000000ff327807 */ /* 0x000fe20000800000 */
[----:B------:R-:W-:Y:S01]  /*aa90*/  FFMA R51, R12, R51, 1 ;  /* 0x3f8000000c337423 */ /* 0x000fe20000000033 */
[----:B------:R-:W-:Y:S01]  /*aaa0*/  FADD R12, R4, R4 ;  /* 0x00000004040c7221 */ /* 0x000fe20000000000 */
[----:B------:R-:W-:Y:S01]  /*aab0*/  FFMA R48, R53, R48, 0.24022644758224487305 ;  /* 0x3e75fdec35307423 */ /* 0x000fe20000000030 */
[----:B------:R-:W-:Y:S01]  /*aac0*/  FSETP.GEU.AND P4, PT, R10, -126, PT ;  /* 0xc2fc00000a00780b */ /* 0x000fe20003f8e000 */
[----:B------:R-:W-:Y:S01]  /*aad0*/  FMUL R46, R51, R46 ;  /* 0x0000002e332e7220 */ /* 0x000fe20000400000 */
[----:B------:R-:W-:Y:S01]  /*aae0*/  FSETP.NEU.AND P1, PT, |R4|, +INF , PT ;  /* 0x7f8000000400780b */ /* 0x000fe20003f2d200 */
[----:B------:R-:W-:Y:S01]  /*aaf0*/  FFMA R48, R53, R48, 0.69314718246459960938 ;  /* 0x3f31721835307423 */ /* 0x000fe20000000030 */
[----:B---3--:R-:W-:-:S02]  /*ab00*/  LEA R13, R14, -R13, 0x17 ;  /* 0x8000000d0e0d7211 */ /* 0x008fc400078eb8ff */
[----:B------:R-:W-:Y:S01]  /*ab10*/  FSETP.NAN.AND P2, PT, |R4|, |R4|, PT ;  /* 0x400000040400720b */ /* 0x000fe20003f48200 */
[----:B------:R-:W-:Y:S01]  /*ab20*/  FFMA R48, R53, R48, 1 ;  /* 0x3f80000035307423 */ /* 0x000fe20000000030 */
[----:B------:R-:W-:Y:S01]  /*ab30*/  LOP3.LUT R12, R12, 0x7fffffff, RZ, 0xc0, !PT ;  /* 0x7fffffff0c0c7812 */ /* 0x000fe200078ec0ff */
[----:B------:R-:W-:Y:S01]  /*ab40*/  FMUL R13, R46, R13 ;  /* 0x0000000d2e0d7220 */ /* 0x000fe20000400000 */
[----:B------:R-:W-:Y:S02]  /*ab50*/  @P5 FSEL R13, RZ, +INF , !P6 ;  /* 0x7f800000ff0d5808 */ /* 0x000fe40007000000 */
[----:B------:R-:W-:Y:S01]  /*ab60*/  IADD3 R49, PT, PT, R50, 0x7f000000, RZ ;  /* 0x7f00000032317810 */ /* 0x000fe20007ffe0ff */
[----:B------:R-:W-:Y:S01]  /*ab70*/  @!P4 FMUL R10, R10, 0.5 ;  /* 0x3f0000000a0ac820 */ /* 0x000fe20000400000 */
[----:B------:R-:W-:Y:S02]  /*ab80*/  FSETP.NEU.AND P5, PT, R34, RZ, PT ;  /* 0x000000ff2200720b */ /* 0x000fe40003fad000 */
[----:B------:R-:W-:Y:S01]  /*ab90*/  @P0 FSEL R12, R12, R13, !P1 ;  /* 0x0000000d0c0c0208 */ /* 0x000fe20004800000 */
[----:B------:R-:W-:Y:S01]  /*aba0*/  FMUL R48, R48, R49 ;  /* 0x0000003130307220 */ /* 0x000fe20000400000 */
[----:B------:R-:W-:Y:S01]  /*abb0*/  FSETP.NAN.AND P0, PT, |R34|, |R34|, PT ;  /* 0x400000222200720b */ /* 0x000fe20003f08200 */
[----:B------:R-:W-:Y:S01]  /*abc0*/  @P2 FADD R12, R4, 2 ;  /* 0x40000000040c2421 */ /* 0x000fe20000000000 */
[----:B------:R-:W-:Y:S01]  /*abd0*/  LEA R47, R47, -R50, 0x17 ;  /* 0x800000322f2f7211 */ /* 0x000fe200078eb8ff */
[----:B------:R-:W2:Y:S01]  /*abe0*/  MUFU.EX2 R10, R10 ;  /* 0x0000000a000a7308 */ /* 0x000ea20000000800 */
[----:B------:R-:W-:Y:S01]  /*abf0*/  FSETP.GEU.AND P6, PT, R6, RZ, PT ;  /* 0x000000ff0600720b */ /* 0x000fe20003fce000 */
[C---:B------:R-:W-:Y:S01]  /*ac00*/  FADD R6, R34.reuse, R34 ;  /* 0x0000002222067221 */ /* 0x040fe20000000000 */
[----:B------:R-:W-:Y:S01]  /*ac10*/  FSETP.NEU.AND P1, PT, |R34|, +INF , PT ;  /* 0x7f8000002200780b */ /* 0x000fe20003f2d200 */
[----:B------:R-:W-:Y:S01]  /*ac20*/  FMUL R47, R48, R47 ;  /* 0x0000002f302f7220 */ /* 0x000fe20000400000 */
[----:B------:R-:W-:Y:S01]  /*ac30*/  @P3 FSEL R47, RZ, +INF , !P6 ;  /* 0x7f800000ff2f3808 */ /* 0x000fe20007000000 */
[----:B------:R-:W-:Y:S01]  /*ac40*/  FMUL R12, R12, -0.5 ;  /* 0xbf0000000c0c7820 */ /* 0x000fe20000400000 */
[----:B------:R-:W-:-:S02]  /*ac50*/  LOP3.LUT R6, R6, 0x7fffffff, RZ, 0xc0, !PT ;  /* 0x7fffffff06067812 */ /* 0x000fc400078ec0ff */
[----:B------:R-:W-:Y:S02]  /*ac60*/  MOV R49, 0x437c0000 ;  /* 0x437c000000317802 */ /* 0x000fe40000000f00 */
[----:B------:R-:W-:Y:S01]  /*ac70*/  @P5 FSEL R6, R6, R47, !P1 ;  /* 0x0000002f06065208 */ /* 0x000fe20004800000 */
[----:B------:R-:W-:Y:S01]  /*ac80*/  HFMA2 R47, -RZ, RZ, 0.96630859375, -0.0022525787353515625 ;  /* 0x3bbb989dff2f7431 */ /* 0x000fe200000001ff */
[----:B------:R-:W-:Y:S01]  /*ac90*/  FSETP.NEU.AND P1, PT, R4, 1, PT ;  /* 0x3f8000000400780b */ /* 0x000fe20003f2d000 */
[C---:B------:R-:W-:Y:S01]  /*aca0*/  @P0 FADD R6, R34.reuse, 2 ;  /* 0x4000000022060421 */ /* 0x040fe20000000000 */
[----:B------:R-:W-:Y:S02]  /*acb0*/  FSETP.NEU.AND P0, PT, R34, 1, PT ;  /* 0x3f8000002200780b */ /* 0x000fe40003f0d000 */
[----:B------:R-:W-:Y:S01]  /*acc0*/  FSEL R12, R12, -0.5, P1 ;  /* 0xbf0000000c0c7808 */ /* 0x000fe20000800000 */
[----:B------:R-:W-:Y:S01]  /*acd0*/  FMUL R6, R6, -0.5 ;  /* 0xbf00000006067820 */ /* 0x000fe20000400000 */
[----:B--2---:R-:W-:-:S03]  /*ace0*/  @!P4 FMUL R10, R10, R10 ;  /* 0x0000000a0a0ac220 */ /* 0x004fc60000400000 */
[----:B------:R-:W-:Y:S01]  /*acf0*/  FFMA.SAT R4, R12, R47, 0.5 ;  /* 0x3f0000000c047423 */ /* 0x000fe2000000202f */
[----:B------:R-:W-:Y:S01]  /*ad00*/  FSEL R14, R6, -0.5, P0 ;  /* 0xbf000000060e7808 */ /* 0x000fe20000000000 */
[----:B------:R-:W-:Y:S02]  /*ad10*/  FMUL R10, R10, -0.5 ;  /* 0xbf0000000a0a7820 */ /* 0x000fe40000400000 */
[----:B------:R-:W-:Y:S02]  /*ad20*/  FFMA.RM R6, R4, R49, 12582913 ;  /* 0x4b40000104067423 */ /* 0x000fe40000004031 */
[----:B------:R-:W-:Y:S02]  /*ad30*/  FFMA.SAT R4, R14, R47, 0.5 ;  /* 0x3f0000000e047423 */ /* 0x000fe4000000202f */
[C---:B------:R-:W-:Y:S01]  /*ad40*/  FADD R13, R6.reuse, -12583039 ;  /* 0xcb40007f060d7421 */ /* 0x040fe20000000000 */
[----:B------:R-:W-:Y:S01]  /*ad50*/  SHF.L.U32 R6, R6, 0x17, RZ ;  /* 0x0000001706067819 */ /* 0x000fe200000006ff */
[----:B------:R-:W-:Y:S01]  /*ad60*/  FFMA.RM R34, R4, R49, 12582913 ;  /* 0x4b40000104227423 */ /* 0x000fe20000004031 */
[----:B------:R-:W-:Y:S01]  /*ad70*/  FFMA.SAT R4, R10, R47, 0.5 ;  /* 0x3f0000000a047423 */ /* 0x000fe2000000202f */
[----:B------:R-:W-:-:S02]  /*ad80*/  FFMA R13, R12, 1.4426950216293334961, -R13 ;  /* 0x3fb8aa3b0c0d7823 */ /* 0x000fc4000000080d */
[----:B------:R-:W-:Y:S01]  /*ad90*/  FADD R47, R34, -12583039 ;  /* 0xcb40007f222f7421 */ /* 0x000fe20000000000 */
[----:B------:R-:W-:Y:S01]  /*ada0*/  FFMA.RM R4, R4, R49, 12582913 ;  /* 0x4b40000104047423 */ /* 0x000fe20000004031 */
[----:B------:R-:W-:Y:S01]  /*adb0*/  FFMA R12, R12, 1.925963033500011079e-08, R13 ;  /* 0x32a570600c0c7823 */ /* 0x000fe2000000000d */
[----:B------:R-:W-:Y:S01]  /*adc0*/  SHF.L.U32 R34, R34, 0x17, RZ ;  /* 0x0000001722227819 */ /* 0x000fe200000006ff */
[----:B------:R-:W-:Y:S01]  /*add0*/  FFMA R49, R14, 1.4426950216293334961, -R47 ;  /* 0x3fb8aa3b0e317823 */ /* 0x000fe2000000082f */
[C---:B------:R-:W-:Y:S01]  /*ade0*/  FADD R13, R4.reuse, -12583039 ;  /* 0xcb40007f040d7421 */ /* 0x040fe20000000000 */
[----:B------:R-:W2:Y:S01]  /*adf0*/  MUFU.EX2 R47, R12 ;  /* 0x0000000c002f7308 */ /* 0x000ea20000000800 */
[----:B------:R-:W-:Y:S01]  /*ae00*/  SHF.L.U32 R4, R4, 0x17, RZ ;  /* 0x0000001704047819 */ /* 0x000fe200000006ff */
[----:B------:R-:W-:Y:S01]  /*ae10*/  FFMA R49, R14, 1.925963033500011079e-08, R49 ;  /* 0x32a570600e317823 */ /* 0x000fe20000000031 */
[----:B------:R-:W-:-:S04]  /*ae20*/  FFMA R13, R10, 1.4426950216293334961, -R13 ;  /* 0x3fb8aa3b0a0d7823 */ /* 0x000fc8000000080d */
[----:B------:R-:W-:Y:S01]  /*ae30*/  FFMA R13, R10, 1.925963033500011079e-08, R13 ;  /* 0x32a570600a0d7823 */ /* 0x000fe2000000000d */
[----:B------:R-:W3:Y:S08]  /*ae40*/  MUFU.EX2 R49, R49 ;  /* 0x0000003100317308 */ /* 0x000ef00000000800 */
[----:B------:R-:W4:Y:S01]  /*ae50*/  MUFU.EX2 R13, R13 ;  /* 0x0000000d000d7308 */ /* 0x000f220000000800 */
[----:B--2---:R-:W-:Y:S01]  /*ae60*/  FMUL R6, R6, R47 ;  /* 0x0000002f06067220 */ /* 0x004fe20000400000 */
[----:B---3--:R-:W-:-:S04]  /*ae70*/  FMUL R34, R34, R49 ;  /* 0x0000003122227220 */ /* 0x008fc80000400000 */
[----:B------:R-:W-:Y:S01]  /*ae80*/  FMUL R34, R5, R34 ;  /* 0x0000002205227220 */ /* 0x000fe20000400000 */
[----:B----4-:R-:W-:-:S03]  /*ae90*/  FFMA R4, R4, -R13, R3 ;  /* 0x8000000d04047223 */ /* 0x010fc60000000003 */
[----:B------:R-:W-:Y:S01]  /*aea0*/  FFMA R6, R11, R6, -R34 ;  /* 0x000000060b067223 */ /* 0x000fe20000000822 */
[----:B------:R-:W-:-:S03]  /*aeb0*/  FMUL R14, R4, R59 ;  /* 0x0000003b040e7220 */ /* 0x000fc60000400000 */
[----:B0-----:R-:W-:-:S07]  /*aec0*/  FMUL R12, R6, R55 ;  /* 0x00000037060c7220 */ /* 0x001fce0000400000 */
.L_x_226:
[----:B------:R-:W0:Y:S02]  /*aed0*/  LDC R3, c[0x0][0x38c] ;  /* 0x0000e300ff037b82 */ /* 0x000e240000000800 */
[----:B0-----:R-:W-:-:S05]  /*aee0*/  IMAD R4, R3, UR5, R16 ;  /* 0x0000000503047c24 */ /* 0x001fca000f8e0210 */
[----:B-----5:R-:W-:-:S06]  /*aef0*/  LEA R11, R4, R1, 0x2 ;  /* 0x00000001040b7211 */ /* 0x020fcc00078e10ff */
[----:B------:R-:W5:Y:S01]  /*af00*/  LDL R11, [R11] ;  /* 0x000000000b0b7983 */ /* 0x000f620000100800 */
[----:B------:R-:W-:Y:S01]  /*af10*/  I2FP.F32.U32 R63, UR5 ;  /* 0x00000005003f7c45 */ /* 0x000fe20008201000 */
[----:B------:R-:W-:Y:S01]  /*af20*/  MUFU.RCP R53, R0 ;  /* 0x0000000000357308 */ /* 0x000fe20000001000 */
[----:B------:R-:W-:Y:S01]  /*af30*/  MOV R34, 0x38eb4c3a ;  /* 0x38eb4c3a00227802 */ /* 0x000fe20000000f00 */
[----:B------:R-:W-:Y:S01]  /*af40*/  BSSY.RECONVERGENT B2, `(.L_x_172) ;  /* 0x0000053000027945 */ /* 0x000fe20003800200 */
[----:B------:R-:W-:Y:S01]  /*af50*/  MOV R46, 0x3aae005b ;  /* 0x3aae005b002e7802 */ /* 0x000fe20000000f00 */
[----:B------:R-:W-:Y:S01]  /*af60*/  FADD R5, R63, -R44 ;  /* 0x8000002c3f057221 */ /* 0x000fe20000000000 */
[----:B------:R-:W-:Y:S02]  /*af70*/  MOV R48, 0x3c09919f ;  /* 0x3c09919f00307802 */ /* 0x000fe40000000f00 */
[----:B------:R-:W-:Y:S01]  /*af80*/  MOV R50, 0x3d24d99a ;  /* 0x3d24d99a00327802 */ /* 0x000fe20000000f00 */
[C---:B------:R-:W-:Y:S01]  /*af90*/  FADD R61, R5.reuse, 0.5 ;  /* 0x3f000000053d7421 */ /* 0x040fe20000000000 */
[----:B------:R-:W-:Y:S01]  /*afa0*/  FADD R5, R5, -0.5 ;  /* 0xbf00000005057421 */ /* 0x000fe20000000000 */
[----:B------:R-:W-:-:S02]  /*afb0*/  FSETP.GE.AND P3, PT, |R22|, 1.0029599666595458984, PT ;  /* 0x3f8060fe1600780b */ /* 0x000fc40003f66200 */
        /* <DEDUP_REMOVED lines=10> */
[----:B------:R-:W-:Y:S02]  /*b060*/  FSEL R10, R48, 0.0052134888246655464172, P0 ;  /* 0x3baad5ea300a7808 */ /* 0x000fe40000000000 */
[----:B------:R-:W-:Y:S01]  /*b070*/  FSEL R34, R34, 8.4834944573231041431e-05, P1 ;  /* 0x38b1e96a22227808 */ /* 0x000fe20000800000 */
[----:B------:R-:W-:Y:S01]  /*b080*/  FFMA R47, R6, R47, R49 ;  /* 0x0000002f062f7223 */ /* 0x000fe20000000031 */
[----:B------:R-:W-:Y:S02]  /*b090*/  FSEL R46, -R46, -0.00082130916416645050049, P1 ;  /* 0xba574d202e2e7808 */ /* 0x000fe40000800100 */
[----:B------:R-:W-:Y:S01]  /*b0a0*/  FSEL R13, |R4|, R13, P1 ;  /* 0x0000000d040d7208 */ /* 0x000fe20000800200 */
[----:B------:R-:W-:Y:S01]  /*b0b0*/  FFMA R47, R6, R47, R10 ;  /* 0x0000002f062f7223 */ /* 0x000fe2000000000a */
[----:B------:R-:W-:-:S02]  /*b0c0*/  FSEL R49, -R50, -0.026868773624300956726, P0 ;  /* 0xbcdc1be732317808 */ /* 0x000fc40000000100 */
[----:B------:R-:W-:Y:S01]  /*b0d0*/  FSEL R10, R48, 0.0052134888246655464172, P1 ;  /* 0x3baad5ea300a7808 */ /* 0x000fe20000800000 */
[C---:B------:R-:W-:Y:S01]  /*b0e0*/  FFMA R34, R13.reuse, R34, R46 ;  /* 0x000000220d227223 */ /* 0x040fe2000000002e */
[----:B------:R-:W-:Y:S01]  /*b0f0*/  MOV R48, 0x3e235519 ;  /* 0x3e23551900307802 */ /* 0x000fe20000000f00 */
[----:B------:R-:W-:Y:S01]  /*b100*/  FFMA R47, R6, R47, R49 ;  /* 0x0000002f062f7223 */ /* 0x000fe20000000031 */
[----:B------:R-:W-:Y:S01]  /*b110*/  FSEL R46, -R50, -0.026868773624300956726, P1 ;  /* 0xbcdc1be7322e7808 */ /* 0x000fe20000800100 */
[C---:B------:R-:W-:Y:S01]  /*b120*/  FFMA R10, R13.reuse, R34, R10 ;  /* 0x000000220d0a7223 */ /* 0x040fe2000000000a */
[----:B------:R-:W-:Y:S02]  /*b130*/  MOV R50, 0x3f69b4f9 ;  /* 0x3f69b4f900327802 */ /* 0x000fe40000000f00 */
[----:B------:R-:W-:Y:S01]  /*b140*/  FSEL R49, R48, 0.11284004896879196167, P0 ;  /* 0x3de718af30317808 */ /* 0x000fe20000000000 */
[----:B------:R-:W-:Y:S01]  /*b150*/  FFMA R46, R13, R10, R46 ;  /* 0x0000000a0d2e7223 */ /* 0x000fe2000000002e */
[----:B------:R-:W-:-:S02]  /*b160*/  FSEL R51, R50, -0.37612664699554443359, P0 ;  /* 0xbec093ac32337808 */ /* 0x000fc40000000000 */
[----:B------:R-:W-:Y:S01]  /*b170*/  FSEL R48, R48, 0.11284004896879196167, P1 ;  /* 0x3de718af30307808 */ /* 0x000fe20000800000 */
[----:B------:R-:W-:Y:S01]  /*b180*/  FFMA R47, R6, R47, R49 ;  /* 0x0000002f062f7223 */ /* 0x000fe20000000031 */
[----:B------:R-:W-:Y:S02]  /*b190*/  FSEL R34, R52, 0.12837915122509002686, P0 ;  /* 0x3e0375d334227808 */ /* 0x000fe40000000000 */
[----:B------:R-:W-:Y:S01]  /*b1a0*/  FSETP.GE.AND P2, PT, |R24|, 1.0029599666595458984, PT ;  /* 0x3f8060fe1800780b */ /* 0x000fe20003f46200 */
[----:B------:R-:W-:Y:S01]  /*b1b0*/  FFMA R47, R6, R47, R51 ;  /* 0x0000002f062f7223 */ /* 0x000fe20000000033 */
[C---:B------:R-:W-:Y:S01]  /*b1c0*/  FFMA R46, R13.reuse, R46, R48 ;  /* 0x0000002e0d2e7223 */ /* 0x040fe20000000030 */
[----:B------:R-:W-:Y:S02]  /*b1d0*/  FSEL R48, R50, -0.37612664699554443359, P1 ;  /* 0xbec093ac32307808 */ /* 0x000fe40000800000 */
[C---:B------:R-:W-:Y:S01]  /*b1e0*/  FFMA R47, R6.reuse, R47, R34 ;  /* 0x0000002f062f7223 */ /* 0x040fe20000000022 */
[----:B------:R-:W-:Y:S01]  /*b1f0*/  FSEL R6, -R6, R3, P0 ;  /* 0x0000000306067208 */ /* 0x000fe20000000100 */
[----:B------:R-:W0:Y:S01]  /*b200*/  @P3 MUFU.EX2 R34, R18 ;  /* 0x0000001200223308 */ /* 0x000e220000000800 */
[----:B------:R-:W-:Y:S01]  /*b210*/  FSEL R49, R52, 0.12837915122509002686, P1 ;  /* 0x3e0375d334317808 */ /* 0x000fe20000800000 */
[----:B------:R-:W-:-:S02]  /*b220*/  FFMA R48, R13, R46, R48 ;  /* 0x0000002e0d307223 */ /* 0x000fc40000000030 */
[----:B------:R-:W-:Y:S01]  /*b230*/  FFMA R46, R47, R6, R6 ;  /* 0x000000062f2e7223 */ /* 0x000fe20000000006 */
[C---:B------:R-:W-:Y:S01]  /*b240*/  FSEL R6, -R13.reuse, R4, P1 ;  /* 0x000000040d067208 */ /* 0x040fe20000800100 */
[----:B------:R-:W-:Y:S01]  /*b250*/  FFMA R49, R13, R48, R49 ;  /* 0x000000300d317223 */ /* 0x000fe20000000031 */
[----:B------:R-:W-:Y:S01]  /*b260*/  MOV R47, R18 ;  /* 0x00000012002f7202 */ /* 0x000fe20000000f00 */
[----:B------:R-:W2:Y:S02]  /*b270*/  @P2 MUFU.EX2 R10, R23 ;  /* 0x00000017000a2308 */ /* 0x000ea40000000800 */
[----:B------:R-:W-:Y:S01]  /*b280*/  FFMA R51, R49, R6, R6 ;  /* 0x0000000631337223 */ /* 0x000fe20000000006 */
[----:B------:R-:W-:-:S05]  /*b290*/  MOV R6, R23 ;  /* 0x0000001700067202 */ /* 0x000fca0000000f00 */
[----:B------:R-:W3:Y:S01]  /*b2a0*/  @P0 MUFU.EX2 R48, R46 ;  /* 0x0000002e00300308 */ /* 0x000ee20000000800 */
[----:B0-----:R-:W-:-:S05]  /*b2b0*/  @P3 FADD R49, -R34, 1 ;  /* 0x3f80000022313421 */ /* 0x001fca0000000100 */
[----:B------:R-:W-:Y:S01]  /*b2c0*/  @P3 LOP3.LUT R47, R49, 0x80000000, R22, 0xb8, !PT ;  /* 0x80000000312f3812 */ /* 0x000fe200078eb816 */
[----:B------:R-:W-:Y:S01]  /*b2d0*/  FADD R49, R63, 0.5 ;  /* 0x3f0000003f317421 */ /* 0x000fe20000000000 */
[----:B------:R-:W0:Y:S01]  /*b2e0*/  @P1 MUFU.EX2 R50, R51 ;  /* 0x0000003300321308 */ /* 0x000e220000000800 */
[----:B--2---:R-:W-:Y:S01]  /*b2f0*/  @P2 FADD R13, -R10, 1 ;  /* 0x3f8000000a0d2421 */ /* 0x004fe20000000100 */
[----:B------:R-:W-:Y:S01]  /*b300*/  FFMA R10, R53, -R0, 1 ;  /* 0x3f800000350a7423 */ /* 0x000fe20000000800 */
[----:B------:R-:W-:-:S03]  /*b310*/  FADD R34, R49, -R44 ;  /* 0x8000002c31227221 */ /* 0x000fc60000000000 */
[----:B------:R-:W-:Y:S01]  /*b320*/  @P2 LOP3.LUT R6, R13, 0x80000000, R24, 0xb8, !PT ;  /* 0x800000000d062812 */ /* 0x000fe200078eb818 */
[----:B---3--:R-:W-:-:S05]  /*b330*/  @P0 FADD R48, -R48, 1 ;  /* 0x3f80000030300421 */ /* 0x008fca0000000100 */
[----:B------:R-:W-:Y:S01]  /*b340*/  @P0 LOP3.LUT R46, R48, 0x80000000, R3, 0xb8, !PT ;  /* 0x80000000302e0812 */ /* 0x000fe200078eb803 */
[----:B------:R-:W2:Y:S01]  /*b350*/  FCHK P0, R34, R0 ;  /* 0x0000000022007302 */ /* 0x000ea20000000000 */
[----:B------:R-:W-:Y:S01]  /*b360*/  FADD R3, -R47, R6 ;  /* 0x000000062f037221 */ /* 0x000fe20000000100 */
[----:B0-----:R-:W-:-:S03]  /*b370*/  @P1 FADD R13, -R50, 1 ;  /* 0x3f800000320d1421 */ /* 0x001fc60000000100 */
[----:B------:R-:W-:Y:S02]  /*b380*/  FMUL R3, R3, 0.5 ;  /* 0x3f00000003037820 */ /* 0x000fe40000400000 */
[----:B------:R-:W-:Y:S01]  /*b390*/  @P1 LOP3.LUT R51, R13, 0x80000000, R4, 0xb8, !PT ;  /* 0x800000000d331812 */ /* 0x000fe200078eb804 */
[----:B------:R-:W-:Y:S01]  /*b3a0*/  FFMA R4, R53, R10, R53 ;  /* 0x0000000a35047223 */ /* 0x000fe20000000035 */
[----:B------:R-:W-:-:S03]  /*b3b0*/  FMUL R13, R3, R41 ;  /* 0x00000029030d7220 */ /* 0x000fc60000400000 */
[----:B------:R-:W-:Y:S01]  /*b3c0*/  FADD R60, -R51, R46 ;  /* 0x0000002e333c7221 */ /* 0x000fe20000000100 */
[----:B------:R-:W-:-:S03]  /*b3d0*/  FFMA R47, R4, R34, RZ ;  /* 0x00000022042f7223 */ /* 0x000fc600000000ff */
[----:B------:R-:W-:Y:S01]  /*b3e0*/  FMUL R60, R60, 0.5 ;  /* 0x3f0000003c3c7820 */ /* 0x000fe20000400000 */
[----:B------:R-:W-:-:S03]  /*b3f0*/  FFMA R6, R47, -R0, R34 ;  /* 0x800000002f067223 */ /* 0x000fc60000000022 */
[----:B------:R-:W-:Y:S01]  /*b400*/  FFMA R13, R60, R13, R43 ;  /* 0x0000000d3c0d7223 */ /* 0x000fe2000000002b */
[----:B------:R-:W-:Y:S01]  /*b410*/  FFMA R4, R4, R6, R47 ;  /* 0x0000000604047223 */ /* 0x000fe2000000002f */
[----:B--2---:R-:W-:Y:S06]  /*b420*/  @!P0 BRA `(.L_x_173) ;  /* 0x0000000000108947 */ /* 0x004fec0003800000 */
[----:B------:R-:W-:Y:S02]  /*b430*/  MOV R47, R0 ;  /* 0x00000000002f7202 */ /* 0x000fe40000000f00 */
[----:B------:R-:W-:-:S07]  /*b440*/  MOV R46, 0xb460 ;  /* 0x0000b460002e7802 */ /* 0x000fce0000000f00 */
[----:B-1---5:R-:W-:Y:S05]  /*b450*/  CALL.REL.NOINC `($__internal_3_$__cuda_sm3x_div_rn_noftz_f32_slowpath) ;  /* 0x0000005400507944 */ /* 0x022fea0003c00000 */
[----:B------:R-:W-:-:S07]  /*b460*/  MOV R4, R34 ;  /* 0x0000002200047202 */ /* 0x000fce0000000f00 */
.L_x_173:
[----:B------:R-:W-:Y:S05]  /*b470*/  BSYNC.RECONVERGENT B2 ;  /* 0x0000000000027941 */ /* 0x000fea0003800200 */
.L_x_172:
[----:B------:R-:W0:Y:S01]  /*b480*/  MUFU.RCP R47, R0 ;  /* 0x00000000002f7308 */ /* 0x000e220000001000 */
[----:B------:R-:W-:Y:S01]  /*b490*/  FADD R63, R63, -0.5 ;  /* 0xbf0000003f3f7421 */ /* 0x000fe20000000000 */
[----:B------:R-:W-:Y:S03]  /*b4a0*/  BSSY.RECONVERGENT B2, `(.L_x_174) ;  /* 0x000000d000027945 */ /* 0x000fe60003800200 */
[----:B------:R-:W-:-:S04]  /*b4b0*/  FADD R34, R63, -R44 ;  /* 0x8000002c3f227221 */ /* 0x000fc80000000000 */
        /* <DEDUP_REMOVED lines=9> */
[----:B-1---5:R-:W-:Y:S05]  /*b550*/  CALL.REL.NOINC `($__internal_3_$__cuda_sm3x_div_rn_noftz_f32_slowpath) ;  /* 0x0000005400107944 */ /* 0x022fea0003c00000 */
[----:B------:R-:W-:-:S07]  /*b560*/  MOV R10, R34 ;  /* 0x00000022000a7202 */ /* 0x000fce0000000f00 */
.L_x_175:
[----:B------:R-:W-:Y:S05]  /*b570*/  BSYNC.RECONVERGENT B2 ;  /* 0x0000000000027941 */ /* 0x000fea0003800200 */
.L_x_174:
[C---:B------:R-:W-:Y:S01]  /*b580*/  FSETP.NEU.AND P0, PT, R4.reuse, 1, PT ;  /* 0x3f8000000400780b */ /* 0x040fe20003f0d000 */
[----:B------:R-:W-:Y:S01]  /*b590*/  BSSY.RECONVERGENT B0, `(.L_x_176) ;  /* 0x0000048000007945 */ /* 0x000fe20003800200 */
[----:B------:R-:W-:Y:S01]  /*b5a0*/  HFMA2 R6, -RZ, RZ, 1.875, 0 ;  /* 0x3f800000ff067431 */ /* 0x000fe200000001ff */
[----:B------:R-:W-:Y:S02]  /*b5b0*/  FSETP.GEU.AND P1, PT, |R4|, 1.175494350822287508e-38, PT ;  /* 0x008000000400780b */ /* 0x000fe40003f2e200 */
[C---:B------:R-:W-:Y:S02]  /*b5c0*/  FSETP.NEU.AND P3, PT, R10.reuse, 1, PT ;  /* 0x3f8000000a00780b */ /* 0x040fe40003f6d000 */
[----:B------:R-:W-:Y:S02]  /*b5d0*/  FSETP.GEU.AND P2, PT, |R10|, 1.175494350822287508e-38, PT ;  /* 0x008000000a00780b */ /* 0x000fe40003f4e200 */
[----:B------:R-:W-:-:S04]  /*b5e0*/  MOV R34, 0x3f800000 ;  /* 0x3f80000000227802 */ /* 0x000fc80000000f00 */
[----:B------:R-:W-:Y:S07]  /*b5f0*/  @!P0 BRA `(.L_x_177) ;  /* 0x0000000400048947 */ /* 0x000fee0003800000 */
[----:B------:R-:W-:-:S13]  /*b600*/  FSETP.NAN.AND P0, PT, |R4|, |R4|, PT ;  /* 0x400000040400720b */ /* 0x000fda0003f08200 */
[----:B------:R-:W-:Y:S01]  /*b610*/  @P0 FADD R34, R4, 2 ;  /* 0x4000000004220421 */ /* 0x000fe20000000000 */
[----:B------:R-:W-:Y:S06]  /*b620*/  @P0 BRA `(.L_x_177) ;  /* 0x0000000000f80947 */ /* 0x000fec0003800000 */
[C---:B------:R-:W-:Y:S01]  /*b630*/  FMUL R47, |R4|.reuse, 16777216 ;  /* 0x4b800000042f7820 */ /* 0x040fe20000400200 */
[----:B------:R-:W-:Y:S01]  /*b640*/  FSETP.GEU.AND P0, PT, |R4|, 1.175494350822287508e-38, PT ;  /* 0x008000000400780b */ /* 0x000fe20003f0e200 */
[----:B------:R-:W-:-:S03]  /*b650*/  HFMA2 R52, -RZ, RZ, 0.771484375, 0.21533203125 ;  /* 0x3a2c32e4ff347431 */ /* 0x000fc600000001ff */
        /* <DEDUP_REMOVED lines=12> */
[----:B------:R-:W-:Y:S01]  /*b720*/  FSETP.NEU.AND P0, PT, R4, RZ, P0 ;  /* 0x000000ff0400720b */ /* 0x000fe2000070d000 */
[----:B0-----:R-:W-:-:S04]  /*b730*/  FMUL R49, R48, R49 ;  /* 0x0000003130317220 */ /* 0x001fc80000400000 */
        /* <DEDUP_REMOVED lines=16> */
[----:B------:R-:W-:Y:S01]  /*b840*/  FFMA R50, R49, R50, R51 ;  /* 0x0000003231327223 */ /* 0x000fe20000000033 */
[----:B------:R-:W-:-:S03]  /*b850*/  MOV R49, 0x391fcb8e ;  /* 0x391fcb8e00317802 */ /* 0x000fc60000000f00 */
[----:B------:R-:W-:-:S04]  /*b860*/  FADD R34, R53, R50 ;  /* 0x0000003235227221 */ /* 0x000fc80000000000 */
[----:B------:R-:W-:Y:S01]  /*b870*/  FMUL R47, R34, 2 ;  /* 0x40000000222f7820 */ /* 0x000fe20000400000 */
[----:B------:R-:W-:-:S03]  /*b880*/  FADD R53, -R53, R34 ;  /* 0x0000002235357221 */ /* 0x000fc60000000100 */
[----:B------:R-:W0:Y:S01]  /*b890*/  FRND R46, R47 ;  /* 0x0000002f002e7307 */ /* 0x000e220000201000 */
[----:B------:R-:W-:Y:S01]  /*b8a0*/  FADD R53, R50, -R53 ;  /* 0x8000003532357221 */ /* 0x000fe20000000000 */
[----:B------:R-:W-:Y:S01]  /*b8b0*/  FFMA R34, R34, 2, -R47 ;  /* 0x4000000022227823 */ /* 0x000fe2000000082f */
[----:B------:R-:W-:-:S03]  /*b8c0*/  FSETP.GT.AND P5, PT, |R47|, 152, PT ;  /* 0x431800002f00780b */ /* 0x000fc60003fa4200 */
[----:B------:R-:W-:Y:S01]  /*b8d0*/  FFMA R53, R53, 2, R34 ;  /* 0x4000000035357823 */ /* 0x000fe20000000022 */
[----:B0-----:R-:W-:Y:S01]  /*b8e0*/  FADD R34, R47, -R46 ;  /* 0x8000002e2f227221 */ /* 0x001fe20000000000 */
[----:B------:R-:W-:-:S03]  /*b8f0*/  FSETP.GT.AND P4, PT, R46, RZ, PT ;  /* 0x000000ff2e00720b */ /* 0x000fc60003f84000 */
[----:B------:R-:W-:Y:S01]  /*b900*/  FADD R34, R34, R53 ;  /* 0x0000003522227221 */ /* 0x000fe20000000000 */
[----:B------:R-:W-:Y:S02]  /*b910*/  SEL R46, RZ, 0x83000000, P4 ;  /* 0x83000000ff2e7807 */ /* 0x000fe40002000000 */
[----:B------:R-:W-:Y:S01]  /*b920*/  FSETP.GEU.AND P4, PT, R47, RZ, PT ;  /* 0x000000ff2f00720b */ /* 0x000fe20003f8e000 */
[----:B------:R-:W-:Y:S01]  /*b930*/  FFMA R49, R34, R49, 0.0013391353422775864601 ;  /* 0x3aaf85ed22317423 */ /* 0x000fe20000000031 */
[----:B------:R-:W-:-:S03]  /*b940*/  IADD3 R48, PT, PT, R46, 0x7f000000, RZ ;  /* 0x7f0000002e307810 */ /* 0x000fc60007ffe0ff */
[C---:B------:R-:W-:Y:S02]  /*b950*/  FFMA R51, R34.reuse, R49, 0.0096188392490148544312 ;  /* 0x3c1d985622337423 */ /* 0x040fe40000000031 */
[----:B------:R-:W0:Y:S02]  /*b960*/  F2I.NTZ R49, R47 ;  /* 0x0000002f00317305 */ /* 0x000e240000203100 */
[----:B------:R-:W-:-:S04]  /*b970*/  FFMA R51, R34, R51, 0.055503588169813156128 ;  /* 0x3d6357bb22337423 */ /* 0x000fc80000000033 */
[----:B------:R-:W-:-:S04]  /*b980*/  FFMA R51, R34, R51, 0.24022644758224487305 ;  /* 0x3e75fdec22337423 */ /* 0x000fc80000000033 */
[----:B------:R-:W-:-:S04]  /*b990*/  FFMA R51, R34, R51, 0.69314718246459960938 ;  /* 0x3f31721822337423 */ /* 0x000fc80000000033 */
[----:B------:R-:W-:Y:S01]  /*b9a0*/  FFMA R51, R34, R51, 1 ;  /* 0x3f80000022337423 */ /* 0x000fe20000000033 */
[----:B0-----:R-:W-:Y:S01]  /*b9b0*/  LEA R49, R49, -R46, 0x17 ;  /* 0x8000002e31317211 */ /* 0x001fe200078eb8ff */
[----:B------:R-:W-:Y:S01]  /*b9c0*/  @!P0 FADD R46, R4, R4 ;  /* 0x00000004042e8221 */ /* 0x000fe20000000000 */
[----:B------:R-:W-:Y:S01]  /*b9d0*/  FSEL R34, RZ, +INF , !P4 ;  /* 0x7f800000ff227808 */ /* 0x000fe20006000000 */
[----:B------:R-:W-:-:S04]  /*b9e0*/  FMUL R48, R48, R51 ;  /* 0x0000003330307220 */ /* 0x000fc80000400000 */
[----:B------:R-:W-:Y:S01]  /*b9f0*/  @!P5 FMUL R34, R49, R48 ;  /* 0x000000303122d220 */ /* 0x000fe20000400000 */
[----:B------:R-:W-:-:S07]  /*ba00*/  @!P0 LOP3.LUT R34, R46, 0x7fffffff, RZ, 0xc0, !PT ;  /* 0x7fffffff2e228812 */ /* 0x000fce00078ec0ff */
.L_x_177:
[----:B------:R-:W-:Y:S05]  /*ba10*/  BSYNC.RECONVERGENT B0 ;  /* 0x0000000000007941 */ /* 0x000fea0003800200 */
.L_x_176:
[----:B------:R-:W-:Y:S04]  /*ba20*/  BSSY.RECONVERGENT B0, `(.L_x_178) ;  /* 0x0000043000007945 */ /* 0x000fe80003800200 */
[----:B------:R-:W-:Y:S05]  /*ba30*/  @!P3 BRA `(.L_x_179) ;  /* 0x000000040004b947 */ /* 0x000fea0003800000 */
        /* <DEDUP_REMOVED lines=65> */
.L_x_179:
[----:B------:R-:W-:Y:S05]  /*be50*/  BSYNC.RECONVERGENT B0 ;  /* 0x0000000000007941 */ /* 0x000fea0003800200 */
.L_x_178:
[----:B------:R-:W-:Y:S01]  /*be60*/  @!P2 FMUL R10, R10, 16777216 ;  /* 0x4b8000000a0aa820 */ /* 0x000fe20000400000 */
[----:B------:R-:W-:Y:S01]  /*be70*/  @!P1 FMUL R4, R4, 16777216 ;  /* 0x4b80000004049820 */ /* 0x000fe20000400000 */
[----:B------:R-:W-:Y:S02]  /*be80*/  HFMA2 R53, -RZ, RZ, 0.96630859375, -0.0022525787353515625 ;  /* 0x3bbb989dff357431 */ /* 0x000fe400000001ff */
[----:B------:R-:W-:Y:S01]  /*be90*/  FMUL R49, R34, -0.5 ;  /* 0xbf00000022317820 */ /* 0x000fe20000400000 */
[----:B------:R0:W2:Y:S01]  /*bea0*/  MUFU.LG2 R47, R10 ;  /* 0x0000000a002f7308 */ /* 0x0000a20000000c00 */
[----:B------:R-:W-:Y:S01]  /*beb0*/  MOV R52, 0x437c0000 ;  /* 0x437c000000347802 */ /* 0x000fe20000000f00 */
[----:B------:R-:W-:Y:S01]  /*bec0*/  FMUL R50, R6, -0.5 ;  /* 0xbf00000006327820 */ /* 0x000fe20000400000 */
[----:B------:R-:W-:Y:S05]  /*bed0*/  BSSY.RECONVERGENT B2, `(.L_x_180) ;  /* 0x0000046000027945 */ /* 0x000fea0003800200 */
[----:B------:R3:W4:Y:S01]  /*bee0*/  MUFU.LG2 R46, R4 ;  /* 0x00000004002e7308 */ /* 0x0007220000000c00 */
[----:B0-----:R-:W-:-:S04]  /*bef0*/  FFMA.SAT R10, R50, R53, 0.5 ;  /* 0x3f000000320a7423 */ /* 0x001fc80000002035 */
[----:B------:R-:W-:-:S03]  /*bf00*/  FFMA.RM R10, R10, R52, 12582913 ;  /* 0x4b4000010a0a7423 */ /* 0x000fc60000004034 */
[----:B------:R-:W0:Y:S01]  /*bf10*/  MUFU.RCP R6, R13 ;  /* 0x0000000d00067308 */ /* 0x000e220000001000 */
[----:B--2---:R-:W-:Y:S01]  /*bf20*/  @!P2 FADD R47, R47, -24 ;  /* 0xc1c000002f2fa421 */ /* 0x004fe20000000000 */
[----:B---3--:R-:W-:-:S03]  /*bf30*/  FFMA.SAT R4, R49, R53, 0.5 ;  /* 0x3f00000031047423 */ /* 0x008fc60000002035 */
[----:B------:R-:W-:Y:S01]  /*bf40*/  FADD R47, R47, R47 ;  /* 0x0000002f2f2f7221 */ /* 0x000fe20000000000 */
[----:B------:R-:W-:Y:S01]  /*bf50*/  FFMA.RM R4, R4, R52, 12582913 ;  /* 0x4b40000104047423 */ /* 0x000fe20000004034 */
[----:B----4-:R-:W-:-:S03]  /*bf60*/  @!P1 FADD R46, R46, -24 ;  /* 0xc1c000002e2e9421 */ /* 0x010fc60000000000 */
[----:B------:R-:W-:Y:S01]  /*bf70*/  FSETP.GEU.AND P1, PT, R47, -126, PT ;  /* 0xc2fc00002f00780b */ /* 0x000fe20003f2e000 */
[C---:B------:R-:W-:Y:S01]  /*bf80*/  FADD R34, R4.reuse, -12583039 ;  /* 0xcb40007f04227421 */ /* 0x040fe20000000000 */
[----:B------:R-:W-:Y:S01]  /*bf90*/  SHF.L.U32 R65, R4, 0x17, RZ ;  /* 0x0000001704417819 */ /* 0x000fe200000006ff */
[----:B------:R-:W-:Y:S02]  /*bfa0*/  FADD R46, R46, R46 ;  /* 0x0000002e2e2e7221 */ /* 0x000fe40000000000 */
[----:B------:R-:W-:Y:S01]  /*bfb0*/  FFMA R34, R49, 1.4426950216293334961, -R34 ;  /* 0x3fb8aa3b31227823 */ /* 0x000fe20000000822 */
[----:B0-----:R-:W-:Y:S02]  /*bfc0*/  FFMA R67, -R13, R6, 1 ;  /* 0x3f8000000d437423 */ /* 0x001fe40000000106 */
[----:B------:R-:W-:Y:S01]  /*bfd0*/  FSETP.GEU.AND P0, PT, R46, -126, PT ;  /* 0xc2fc00002e00780b */ /* 0x000fe20003f0e000 */
[----:B------:R-:W-:Y:S01]  /*bfe0*/  FFMA R34, R49, 1.925963033500011079e-08, R34 ;  /* 0x32a5706031227823 */ /* 0x000fe20000000022 */
[C---:B------:R-:W-:Y:S01]  /*bff0*/  FADD R49, R10.reuse, -12583039 ;  /* 0xcb40007f0a317421 */ /* 0x040fe20000000000 */
[----:B------:R-:W-:Y:S01]  /*c000*/  SHF.L.U32 R10, R10, 0x17, RZ ;  /* 0x000000170a0a7819 */ /* 0x000fe200000006ff */
[----:B------:R-:W-:Y:S01]  /*c010*/  FFMA R67, R6, R67, R6 ;  /* 0x0000004306437223 */ /* 0x000fe20000000006 */
[----:B------:R-:W-:Y:S01]  /*c020*/  @!P1 FMUL R47, R47, 0.5 ;  /* 0x3f0000002f2f9820 */ /* 0x000fe20000400000 */
[C---:B------:R-:W-:Y:S01]  /*c030*/  FFMA R51, R50.reuse, 1.4426950216293334961, -R49 ;  /* 0x3fb8aa3b32337823 */ /* 0x040fe20000000831 */
[----:B------:R-:W-:Y:S03]  /*c040*/  MUFU.EX2 R34, R34 ;  /* 0x0000002200227308 */ /* 0x000fe60000000800 */
[----:B------:R-:W-:-:S03]  /*c050*/  FFMA R50, R50, 1.925963033500011079e-08, R51 ;  /* 0x32a5706032327823 */ /* 0x000fc60000000033 */
[----:B------:R-:W-:Y:S02]  /*c060*/  @!P0 FMUL R46, R46, 0.5 ;  /* 0x3f0000002e2e8820 */ /* 0x000fe40000400000 */
[----:B------:R-:W0:Y:S08]  /*c070*/  MUFU.EX2 R47, R47 ;  /* 0x0000002f002f7308 */ /* 0x000e300000000800 */
[----:B------:R-:W2:Y:S08]  /*c080*/  MUFU.EX2 R46, R46 ;  /* 0x0000002e002e7308 */ /* 0x000eb00000000800 */
[----:B------:R-:W3:Y:S01]  /*c090*/  MUFU.EX2 R63, R50 ;  /* 0x00000032003f7308 */ /* 0x000ee20000000800 */
[----:B0-----:R-:W-:-:S04]  /*c0a0*/  @!P1 FMUL R47, R47, R47 ;  /* 0x0000002f2f2f9220 */ /* 0x001fc80000400000 */
[----:B------:R-:W-:Y:S01]  /*c0b0*/  FMUL R48, R47, -0.5 ;  /* 0xbf0000002f307820 */ /* 0x000fe20000400000 */
[----:B--2---:R-:W-:-:S03]  /*c0c0*/  @!P0 FMUL R46, R46, R46 ;  /* 0x0000002e2e2e8220 */ /* 0x004fc60000400000 */
[----:B------:R-:W-:Y:S01]  /*c0d0*/  FFMA.SAT R47, R48, R53, 0.5 ;  /* 0x3f000000302f7423 */ /* 0x000fe20000002035 */
[----:B------:R-:W-:-:S03]  /*c0e0*/  FMUL R46, R46, -0.5 ;  /* 0xbf0000002e2e7820 */ /* 0x000fc60000400000 */
[----:B------:R-:W-:Y:S01]  /*c0f0*/  FFMA.RM R49, R47, R52, 12582913 ;  /* 0x4b4000012f317423 */ /* 0x000fe20000004034 */
[----:B------:R-:W-:-:S03]  /*c100*/  FFMA.SAT R47, R46, R53, 0.5 ;  /* 0x3f0000002e2f7423 */ /* 0x000fc60000002035 */
[----:B------:R-:W-:Y:S01]  /*c110*/  FADD R51, R49, -12583039 ;  /* 0xcb40007f31337421 */ /* 0x000fe20000000000 */
[----:B---3--:R-:W-:Y:S01]  /*c120*/  FMUL R6, R10, R63 ;  /* 0x0000003f0a067220 */ /* 0x008fe20000400000 */
[----:B------:R-:W-:Y:S01]  /*c130*/  FMUL R10, R14, R60 ;  /* 0x0000003c0e0a7220 */ /* 0x000fe20000400000 */
[----:B------:R-:W-:Y:S01]  /*c140*/  FFMA.RM R47, R47, R52, 12582913 ;  /* 0x4b4000012f2f7423 */ /* 0x000fe20000004034 */
[C---:B------:R-:W-:Y:S01]  /*c150*/  FFMA R51, R48.reuse, 1.4426950216293334961, -R51 ;  /* 0x3fb8aa3b30337823 */ /* 0x040fe20000000833 */
[----:B------:R-:W-:Y:S01]  /*c160*/  SHF.L.U32 R4, R49, 0x17, RZ ;  /* 0x0000001731047819 */ /* 0x000fe200000006ff */
[----:B------:R-:W-:Y:S01]  /*c170*/  FMUL R6, R5, R6 ;  /* 0x0000000605067220 */ /* 0x000fe20000400000 */
[C---:B------:R-:W-:Y:S01]  /*c180*/  FADD R53, R47.reuse, -12583039 ;  /* 0xcb40007f2f357421 */ /* 0x040fe20000000000 */
[----:B------:R-:W-:Y:S01]  /*c190*/  FFMA R51, R48, 1.925963033500011079e-08, R51 ;  /* 0x32a5706030337823 */ /* 0x000fe20000000033 */
[----:B------:R-:W-:Y:S02]  /*c1a0*/  SHF.L.U32 R47, R47, 0x17, RZ ;  /* 0x000000172f2f7819 */ /* 0x000fe400000006ff */
[----:B------:R-:W-:-:S03]  /*c1b0*/  FFMA R53, R46, 1.4426950216293334961, -R53 ;  /* 0x3fb8aa3b2e357823 */ /* 0x000fc60000000835 */
[----:B------:R-:W0:Y:S01]  /*c1c0*/  MUFU.EX2 R51, R51 ;  /* 0x0000003300337308 */ /* 0x000e220000000800 */
[----:B------:R-:W-:Y:S01]  /*c1d0*/  FFMA R53, R46, 1.925963033500011079e-08, R53 ;  /* 0x32a570602e357823 */ /* 0x000fe20000000035 */
[----:B------:R-:W-:Y:S01]  /*c1e0*/  FMUL R46, R34, R65 ;  /* 0x00000041222e7220 */ /* 0x000fe20000400000 */
[----:B------:R-:W-:-:S03]  /*c1f0*/  FMUL R34, R10, R10 ;  /* 0x0000000a0a227220 */ /* 0x000fc60000400000 */
[----:B------:R-:W-:Y:S01]  /*c200*/  FFMA R6, R61, R46, -R6 ;  /* 0x0000002e3d067223 */ /* 0x000fe20000000806 */
[----:B------:R-:W-:Y:S01]  /*c210*/  FFMA R48, R34, R67, RZ ;  /* 0x0000004322307223 */ /* 0x000fe200000000ff */
[----:B------:R-:W2:Y:S02]  /*c220*/  MUFU.EX2 R53, R53 ;  /* 0x0000003500357308 */ /* 0x000ea40000000800 */
[----:B------:R-:W-:Y:S01]  /*c230*/  FMUL R46, R6, R25 ;  /* 0x00000019062e7220 */ /* 0x000fe20000400000 */
[----:B------:R-:W-:-:S04]  /*c240*/  FFMA R5, -R13, R48, R34 ;  /* 0x000000300d057223 */ /* 0x000fc80000000122 */
[----:B------:R-:W-:Y:S01]  /*c250*/  FFMA R67, R67, R5, R48 ;  /* 0x0000000543437223 */ /* 0x000fe20000000030 */
[----:B------:R-:W3:Y:S01]  /*c260*/  FCHK P0, R34, R13 ;  /* 0x0000000d22007302 */ /* 0x000ee20000000000 */
[----:B0-----:R-:W-:Y:S01]  /*c270*/  FMUL R4, R51, R4 ;  /* 0x0000000433047220 */ /* 0x001fe20000400000 */
[----:B------:R-:W-:-:S03]  /*c280*/  FMUL R5, R12, R60 ;  /* 0x0000003c0c057220 */ /* 0x000fc60000400000 */
[----:B--2---:R-:W-:-:S04]  /*c290*/  FFMA R4, R53, R47, -R4 ;  /* 0x0000002f35047223 */ /* 0x004fc80000000804 */
[----:B------:R-:W-:Y:S01]  /*c2a0*/  FMUL R6, R4, R57 ;  /* 0x0000003904067220 */ /* 0x000fe20000400000 */
[----:B------:R-:W-:-:S03]  /*c2b0*/  FMUL R4, R3, R46 ;  /* 0x0000002e03047220 */ /* 0x000fc60000400000 */
[C---:B------:R-:W-:Y:S01]  /*c2c0*/  FMUL R6, R3.reuse, R6 ;  /* 0x0000000603067220 */ /* 0x040fe20000400000 */
[----:B------:R-:W-:Y:S01]  /*c2d0*/  FMUL R3, R3, R60 ;  /* 0x0000003c03037220 */ /* 0x000fe20000400000 */
[----:B---3--:R-:W-:Y:S06]  /*c2e0*/  @!P0 BRA `(.L_x_181) ;  /* 0x0000000000108947 */ /* 0x008fec0003800000 */
[----:B------:R-:W-:Y:S02]  /*c2f0*/  MOV R47, R13 ;  /* 0x0000000d002f7202 */ /* 0x000fe40000000f00 */
[----:B------:R-:W-:-:S07]  /*c300*/  MOV R46, 0xc320 ;  /* 0x0000c320002e7802 */ /* 0x000fce0000000f00 */
[----:B-1---5:R-:W-:Y:S05]  /*c310*/  CALL.REL.NOINC `($__internal_3_$__cuda_sm3x_div_rn_noftz_f32_slowpath) ;  /* 0x0000004400a07944 */ /* 0x022fea0003c00000 */
[----:B------:R-:W-:-:S07]  /*c320*/  MOV R67, R34 ;  /* 0x0000002200437202 */ /* 0x000fce0000000f00 */
.L_x_181:
[----:B------:R-:W-:Y:S05]  /*c330*/  BSYNC.RECONVERGENT B2 ;  /* 0x0000000000027941 */ /* 0x000fea0003800200 */
.L_x_180:
[----:B------:R-:W0:Y:S01]  /*c340*/  MUFU.RCP R34, R13 ;  /* 0x0000000d00227308 */ /* 0x000e220000001000 */
[----:B------:R-:W-:Y:S01]  /*c350*/  FMUL R48, R10, R6 ;  /* 0x000000060a307220 */ /* 0x000fe20000400000 */
[----:B------:R-:W-:Y:S01]  /*c360*/  BSSY.RECONVERGENT B2, `(.L_x_182) ;  /* 0x000000e000027945 */ /* 0x000fe20003800200 */
[----:B------:R-:W-:-:S05]  /*c370*/  FADD R36, R67, R36 ;  /* 0x0000002443247221 */ /* 0x000fca0000000000 */
        /* <DEDUP_REMOVED lines=10> */
[----:B-1---5:R-:W-:Y:S05]  /*c420*/  CALL.REL.NOINC `($__internal_3_$__cuda_sm3x_div_rn_noftz_f32_slowpath) ;  /* 0x00000044005c7944 */ /* 0x022fea0003c00000 */
[----:B------:R-:W-:-:S07]  /*c430*/  MOV R46, R34 ;  /* 0x00000022002e7202 */ /* 0x000fce0000000f00 */
.L_x_183:
[----:B------:R-:W-:Y:S05]  /*c440*/  BSYNC.RECONVERGENT B2 ;  /* 0x0000000000027941 */ /* 0x000fea0003800200 */
.L_x_182:
        /* <DEDUP_REMOVED lines=15> */
.L_x_185:
[----:B------:R-:W-:Y:S05]  /*c540*/  BSYNC.RECONVERGENT B2 ;  /* 0x0000000000027941 */ /* 0x000fea0003800200 */
.L_x_184:
[----:B------:R-:W0:Y:S01]  /*c550*/  MUFU.RCP R46, R13 ;  /* 0x0000000d002e7308 */ /* 0x000e220000001000 */
[----:B------:R-:W-:Y:S01]  /*c560*/  BSSY.RECONVERGENT B2, `(.L_x_186) ;  /* 0x000000e000027945 */ /* 0x000fe20003800200 */
[----:B------:R-:W-:-:S06]  /*c570*/  FADD R38, R34, R38 ;  /* 0x0000002622267221 */ /* 0x000fcc0000000000 */
        /* <DEDUP_REMOVED lines=12> */
.L_x_187:
[----:B------:R-:W-:Y:S05]  /*c640*/  BSYNC.RECONVERGENT B2 ;  /* 0x0000000000027941 */ /* 0x000fea0003800200 */
.L_x_186:
        /* <DEDUP_REMOVED lines=15> */
.L_x_189:
[----:B------:R-:W-:Y:S05]  /*c740*/  BSYNC.RECONVERGENT B2 ;  /* 0x0000000000027941 */ /* 0x000fea0003800200 */
.L_x_188:
        /* <DEDUP_REMOVED lines=15> */
.L_x_191:
[----:B------:R-:W-:Y:S05]  /*c840*/  BSYNC.RECONVERGENT B2 ;  /* 0x0000000000027941 */ /* 0x000fea0003800200 */
.L_x_190:
        /* <DEDUP_REMOVED lines=15> */
.L_x_193:
[----:B------:R-:W-:Y:S05]  /*c940*/  BSYNC.RECONVERGENT B2 ;  /* 0x0000000000027941 */ /* 0x000fea0003800200 */
.L_x_192:
        /* <DEDUP_REMOVED lines=15> */
.L_x_195:
[----:B------:R-:W-:Y:S05]  /*ca40*/  BSYNC.RECONVERGENT B2 ;  /* 0x0000000000027941 */ /* 0x000fea0003800200 */
.L_x_194:
        /* <DEDUP_REMOVED lines=14> */
.L_x_197:
[----:B------:R-:W-:Y:S05]  /*cb30*/  BSYNC.RECONVERGENT B2 ;  /* 0x0000000000027941 */ /* 0x000fea0003800200 */
.L_x_196:
        /* <DEDUP_REMOVED lines=15> */
.L_x_199:
[----:B------:R-:W-:Y:S05]  /*cc30*/  BSYNC.RECONVERGENT B2 ;  /* 0x0000000000027941 */ /* 0x000fea0003800200 */
.L_x_198:
        /* <DEDUP_REMOVED lines=15> */
.L_x_201:
[----:B------:R-:W-:Y:S05]  /*cd30*/  BSYNC.RECONVERGENT B2 ;  /* 0x0000000000027941 */ /* 0x000fea0003800200 */
.L_x_200:
        /* <DEDUP_REMOVED lines=15> */
.L_x_203:
[----:B------:R-:W-:Y:S05]  /*ce30*/  BSYNC.RECONVERGENT B2 ;  /* 0x0000000000027941 */ /* 0x000fea0003800200 */
.L_x_202:
        /* <DEDUP_REMOVED lines=14> */
.L_x_205:
[----:B------:R-:W-:Y:S05]  /*cf20*/  BSYNC.RECONVERGENT B2 ;  /* 0x0000000000027941 */ /* 0x000fea0003800200 */
.L_x_204:
        /* <DEDUP_REMOVED lines=15> */
.L_x_207:
[----:B------:R-:W-:Y:S05]  /*d020*/  BSYNC.RECONVERGENT B2 ;  /* 0x0000000000027941 */ /* 0x000fea0003800200 */
.L_x_206:
        /* <DEDUP_REMOVED lines=15> */
.L_x_209:
[----:B------:R-:W-:Y:S05]  /*d120*/  BSYNC.RECONVERGENT B2 ;  /* 0x0000000000027941 */ /* 0x000fea0003800200 */
.L_x_208:
[----:B------:R-:W-:Y:S01]  /*d130*/  IADD3 R3, PT, PT, R13, 0x1800000, RZ ;  /* 0x018000000d037810 */ /* 0x000fe20007ffe0ff */
[----:B------:R-:W-:Y:S01]  /*d140*/  BSSY.RECONVERGENT B0, `(.L_x_210) ;  /* 0x000000d000007945 */ /* 0x000fe20003800200 */
[----:B------:R-:W-:Y:S02]  /*d150*/  FADD R21, R34, R21 ;  /* 0x0000001522157221 */ /* 0x000fe40000000000 */
[----:B------:R-:W-:-:S04]  /*d160*/  LOP3.LUT R3, R3, 0x7f800000, RZ, 0xc0, !PT ;  /* 0x7f80000003037812 */ /* 0x000fc800078ec0ff */
[----:B------:R-:W-:-:S13]  /*d170*/  ISETP.GT.U32.AND P0, PT, R3, 0x1ffffff, PT ;  /* 0x01ffffff0300780c */ /* 0x000fda0003f04070 */
[----:B------:R-:W-:Y:S05]  /*d180*/  @P0 BRA `(.L_x_211) ;  /* 0x0000000000100947 */ /* 0x000fea0003800000 */
[----:B------:R-:W-:Y:S02]  /*d190*/  MOV R51, R13 ;  /* 0x0000000d00337202 */ /* 0x000fe40000000f00 */
[----:B------:R-:W-:-:S07]  /*d1a0*/  MOV R48, 0xd1c0 ;  /* 0x0000d1c000307802 */ /* 0x000fce0000000f00 */
[----:B-1---5:R-:W-:Y:S05]  /*d1b0*/  CALL.REL.NOINC `($__internal_1_$__cuda_sm20_rcp_rn_f32_slowpath) ;  /* 0x0000003000cc7944 */ /* 0x022fea0003c00000 */
[----:B------:R-:W-:Y:S05]  /*d1c0*/  BRA `(.L_x_212) ;  /* 0x0000000000107947 */ /* 0x000fea0003800000 */
.L_x_211:
[----:B------:R-:W0:Y:S02]  /*d1d0*/  MUFU.RCP R46, R13 ;  /* 0x0000000d002e7308 */ /* 0x000e240000001000 */
[----:B0-----:R-:W-:-:S04]  /*d1e0*/  FFMA R3, R13, R46, -1 ;  /* 0xbf8000000d037423 */ /* 0x001fc8000000002e */
[----:B------:R-:W-:-:S04]  /*d1f0*/  FADD.FTZ R3, -R3, -RZ ;  /* 0x800000ff03037221 */ /* 0x000fc80000010100 */
[----:B------:R-:W-:-:S07]  /*d200*/  FFMA R46, R46, R3, R46 ;  /* 0x000000032e2e7223 */ /* 0x000fce000000002e */
.L_x_212:
[----:B------:R-:W-:Y:S05]  /*d210*/  BSYNC.RECONVERGENT B0 ;  /* 0x0000000000007941 */ /* 0x000fea0003800200 */
.L_x_210:
        /* <DEDUP_REMOVED lines=14> */
.L_x_214:
[----:B------:R-:W-:Y:S05]  /*d300*/  BSYNC.RECONVERGENT B2 ;  /* 0x0000000000027941 */ /* 0x000fea0003800200 */
.L_x_213:
        /* <DEDUP_REMOVED lines=14> */
.L_x_216:
[----:B------:R-:W-:Y:S05]  /*d3f0*/  BSYNC.RECONVERGENT B2 ;  /* 0x0000000000027941 */ /* 0x000fea0003800200 */
.L_x_215:
        /* <DEDUP_REMOVED lines=15> */
.L_x_218:
[----:B------:R-:W-:Y:S05]  /*d4f0*/  BSYNC.RECONVERGENT B2 ;  /* 0x0000000000027941 */ /* 0x000fea0003800200 */
.L_x_217:
        /* <DEDUP_REMOVED lines=15> */
.L_x_220:
[----:B------:R-:W-:Y:S05]  /*d5f0*/  BSYNC.RECONVERGENT B2 ;  /* 0x0000000000027941 */ /* 0x000fea0003800200 */
.L_x_219:
        /* <DEDUP_REMOVED lines=15> */
.L_x_222:
[----:B------:R-:W-:Y:S05]  /*d6f0*/  BSYNC.RECONVERGENT B2 ;  /* 0x0000000000027941 */ /* 0x000fea0003800200 */
.L_x_221:
[----:B------:R-:W-:Y:S01]  /*d700*/  FSETP.GT.AND P0, PT, R13, RZ, PT ;  /* 0x000000ff0d00720b */ /* 0x000fe20003f04000 */
[----:B------:R-:W-:Y:S01]  /*d710*/  BSSY.RECONVERGENT B0, `(.L_x_223) ;  /* 0x000003f000007945 */ /* 0x000fe20003800200 */
[----:B------:R-:W-:-:S11]  /*d720*/  FADD R7, R34, R7 ;  /* 0x0000000722077221 */ /* 0x000fd60000000000 */
[----:B------:R-:W-:Y:S05]  /*d730*/  @!P0 BRA `(.L_x_224) ;  /* 0x0000000000f08947 */ /* 0x000fea0003800000 */
[----:B-----5:R-:W-:-:S13]  /*d740*/  FSETP.GT.AND P0, PT, R11, RZ, PT ;  /* 0x000000ff0b00720b */ /* 0x020fda0003f04000 */
[----:B------:R-:W-:Y:S05]  /*d750*/  @!P0 BRA `(.L_x_225) ;  /* 0x0000000000e48947 */ /* 0x000fea0003800000 */
[C---:B------:R-:W-:Y:S01]  /*d760*/  FMUL R4, R13.reuse, 8388608 ;  /* 0x4b0000000d047820 */ /* 0x040fe20000400000 */
[----:B------:R-:W-:Y:S01]  /*d770*/  FSETP.GEU.AND P0, PT, R13, 1.175494350822287508e-38, PT ;  /* 0x008000000d00780b */ /* 0x000fe20003f0e000 */
[C---:B------:R-:W-:Y:S01]  /*d780*/  FMUL R6, R11.reuse, 8388608 ;  /* 0x4b0000000b067820 */ /* 0x040fe20000400000 */
[----:B------:R-:W-:Y:S01]  /*d790*/  FSETP.GEU.AND P1, PT, R11, 1.175494350822287508e-38, PT ;  /* 0x008000000b00780b */ /* 0x000fe20003f2e000 */
[----:B------:R-:W-:Y:S01]  /*d7a0*/  HFMA2 R47, -RZ, RZ, 1.5048828125, 33.21875 ;  /* 0x3e055027ff2f7431 */ /* 0x000fe200000001ff */
[----:B------:R-:W-:Y:S02]  /*d7b0*/  FSEL R3, R4, R13, !P0 ;  /* 0x0000000d04037208 */ /* 0x000fe40004000000 */
[----:B------:R-:W-:Y:S02]  /*d7c0*/  FSEL R4, R6, R11, !P1 ;  /* 0x0000000b06047208 */ /* 0x000fe40004800000 */
[----:B------:R-:W-:Y:S02]  /*d7d0*/  IADD3 R5, PT, PT, R3, -0x3f2aaaab, RZ ;  /* 0xc0d5555503057810 */ /* 0x000fe40007ffe0ff */
[----:B------:R-:W-:-:S02]  /*d7e0*/  IADD3 R10, PT, PT, R4, -0x3f2aaaab, RZ ;  /* 0xc0d55555040a7810 */ /* 0x000fc40007ffe0ff */
[----:B------:R-:W-:Y:S02]  /*d7f0*/  LOP3.LUT R6, R5, 0xff800000, RZ, 0xc0, !PT ;  /* 0xff80000005067812 */ /* 0x000fe400078ec0ff */
[----:B------:R-:W-:Y:S02]  /*d800*/  LOP3.LUT R49, R10, 0xff800000, RZ, 0xc0, !PT ;  /* 0xff8000000a317812 */ /* 0x000fe400078ec0ff */
[-C--:B------:R-:W-:Y:S02]  /*d810*/  IADD3 R5, PT, PT, R3, -R6.reuse, RZ ;  /* 0x8000000603057210 */ /* 0x080fe40007ffe0ff */
[-C--:B------:R-:W-:Y:S02]  /*d820*/  IADD3 R34, PT, PT, R4, -R49.reuse, RZ ;  /* 0x8000003104227210 */ /* 0x080fe40007ffe0ff */
[----:B------:R-:W-:Y:S01]  /*d830*/  I2FP.F32.S32 R6, R6 ;  /* 0x0000000600067245 */ /* 0x000fe20000201400 */
[----:B------:R-:W-:Y:S01]  /*d840*/  FADD R10, R5, -1 ;  /* 0xbf800000050a7421 */ /* 0x000fe20000000000 */
[----:B------:R-:W-:Y:S01]  /*d850*/  I2FP.F32.S32 R49, R49 ;  /* 0x0000003100317245 */ /* 0x000fe20000201400 */
[----:B------:R-:W-:Y:S01]  /*d860*/  FADD R46, R34, -1 ;  /* 0xbf800000222e7421 */ /* 0x000fe20000000000 */
[----:B------:R-:W-:Y:S01]  /*d870*/  FSEL R34, RZ, -23, P1 ;  /* 0xc1b80000ff227808 */ /* 0x000fe20000800000 */
[-C--:B------:R-:W-:Y:S01]  /*d880*/  FFMA R5, R10, -R47.reuse, 0.14084610342979431152 ;  /* 0x3e1039f60a057423 */ /* 0x080fe2000000082f */
[----:B------:R-:W-:Y:S01]  /*d890*/  ISETP.GT.U32.AND P1, PT, R4, 0x7f7fffff, PT ;  /* 0x7f7fffff0400780c */ /* 0x000fe20003f24070 */
[----:B------:R-:W-:Y:S01]  /*d8a0*/  FFMA R47, R46, -R47, 0.14084610342979431152 ;  /* 0x3e1039f62e2f7423 */ /* 0x000fe2000000082f */
[----:B------:R-:W-:Y:S01]  /*d8b0*/  FSETP.NEU.AND P2, PT, R4, RZ, PT ;  /* 0x000000ff0400720b */ /* 0x000fe20003f4d000 */
[----:B------:R-:W-:Y:S01]  /*d8c0*/  FFMA R5, R10, R5, -0.12148627638816833496 ;  /* 0xbdf8cdcc0a057423 */ /* 0x000fe20000000005 */
[----:B------:R-:W-:Y:S01]  /*d8d0*/  FFMA R34, R49, 1.1920928955078125e-07, R34 ;  /* 0x3400000031227823 */ /* 0x000fe20000000022 */
[----:B------:R-:W-:-:S02]  /*d8e0*/  FFMA R47, R46, R47, -0.12148627638816833496 ;  /* 0xbdf8cdcc2e2f7423 */ /* 0x000fc4000000002f */
[----:B------:R-:W-:Y:S02]  /*d8f0*/  FFMA R5, R10, R5, 0.13980610668659210205 ;  /* 0x3e0f29550a057423 */ /* 0x000fe40000000005 */
[----:B------:R-:W-:Y:S02]  /*d900*/  FFMA R47, R46, R47, 0.13980610668659210205 ;  /* 0x3e0f29552e2f7423 */ /* 0x000fe4000000002f */
[----:B------:R-:W-:Y:S02]  /*d910*/  FFMA R5, R10, R5, -0.16684235632419586182 ;  /* 0xbe2ad8b90a057423 */ /* 0x000fe40000000005 */
[----:B------:R-:W-:Y:S02]  /*d920*/  FFMA R47, R46, R47, -0.16684235632419586182 ;  /* 0xbe2ad8b92e2f7423 */ /* 0x000fe4000000002f */
[----:B------:R-:W-:Y:S02]  /*d930*/  FFMA R5, R10, R5, 0.20012299716472625732 ;  /* 0x3e4ced0b0a057423 */ /* 0x000fe40000000005 */
[----:B------:R-:W-:-:S02]  /*d940*/  FFMA R51, R46, R47, 0.20012299716472625732 ;  /* 0x3e4ced0b2e337423 */ /* 0x000fc4000000002f */
[----:B------:R-:W-:Y:S01]  /*d950*/  FFMA R47, R10, R5, -0.24999669194221496582 ;  /* 0xbe7fff220a2f7423 */ /* 0x000fe20000000005 */
[----:B------:R-:W-:Y:S01]  /*d960*/  FSEL R5, RZ, -23, P0 ;  /* 0xc1b80000ff057808 */ /* 0x000fe20000000000 */
[----:B------:R-:W-:Y:S01]  /*d970*/  FFMA R51, R46, R51, -0.24999669194221496582 ;  /* 0xbe7fff222e337423 */ /* 0x000fe20000000033 */
[----:B------:R-:W-:Y:S01]  /*d980*/  ISETP.GT.U32.AND P0, PT, R3, 0x7f7fffff, PT ;  /* 0x7f7fffff0300780c */ /* 0x000fe20003f04070 */
[----:B------:R-:W-:Y:S02]  /*d990*/  FFMA R47, R10, R47, 0.33333182334899902344 ;  /* 0x3eaaaa780a2f7423 */ /* 0x000fe4000000002f */
[----:B------:R-:W-:Y:S01]  /*d9a0*/  FFMA R51, R46, R51, 0.33333182334899902344 ;  /* 0x3eaaaa782e337423 */ /* 0x000fe20000000033 */
[----:B------:R-:W-:Y:S01]  /*d9b0*/  FFMA R5, R6, 1.1920928955078125e-07, R5 ;  /* 0x3400000006057823 */ /* 0x000fe20000000005 */
[----:B------:R-:W-:Y:S01]  /*d9c0*/  FFMA R47, R10, R47, -0.5 ;  /* 0xbf0000000a2f7423 */ /* 0x000fe2000000002f */
[----:B------:R-:W-:Y:S01]  /*d9d0*/  MOV R6, 0x7f800000 ;  /* 0x7f80000000067802 */ /* 0x000fe20000000f00 */
[----:B------:R-:W-:-:S02]  /*d9e0*/  FFMA R51, R46, R51, -0.5 ;  /* 0xbf0000002e337423 */ /* 0x000fc40000000033 */
[----:B------:R-:W-:Y:S02]  /*d9f0*/  FMUL R47, R10, R47 ;  /* 0x0000002f0a2f7220 */ /* 0x000fe40000400000 */
[----:B------:R-:W-:Y:S02]  /*da00*/  FMUL R51, R46, R51 ;  /* 0x000000332e337220 */ /* 0x000fe40000400000 */
[----:B------:R-:W-:Y:S02]  /*da10*/  FFMA R10, R10, R47, R10 ;  /* 0x0000002f0a0a7223 */ /* 0x000fe4000000000a */
[----:B------:R-:W-:Y:S02]  /*da20*/  FFMA R51, R46, R51, R46 ;  /* 0x000000332e337223 */ /* 0x000fe4000000002e */
[----:B------:R-:W-:Y:S01]  /*da30*/  FFMA R5, R5, 0.69314718246459960938, R10 ;  /* 0x3f31721805057823 */ /* 0x000fe2000000000a */
[CC--:B------:R-:W-:Y:S01]  /*da40*/  @P0 FFMA R5, R3.reuse, R6.reuse, +INF ;  /* 0x7f80000003050423 */ /* 0x0c0fe20000000006 */
[----:B------:R-:W-:Y:S01]  /*da50*/  FSETP.NEU.AND P0, PT, R3, RZ, PT ;  /* 0x000000ff0300720b */ /* 0x000fe20003f0d000 */
[----:B------:R-:W-:Y:S01]  /*da60*/  FFMA R34, R34, 0.69314718246459960938, R51 ;  /* 0x3f31721822227823 */ /* 0x000fe20000000033 */
[----:B------:R-:W-:-:S02]  /*da70*/  @P1 FFMA R34, R4, R6, +INF ;  /* 0x7f80000004221423 */ /* 0x000fc40000000006 */
[----:B------:R-:W-:-:S03]  /*da80*/  FSEL R4, R5, -INF , P0 ;  /* 0xff80000005047808 */ /* 0x000fc60000000000 */
[----:B------:R-:W-:Y:S02]  /*da90*/  FSEL R3, R34, -INF , P2 ;  /* 0xff80000022037808 */ /* 0x000fe40001000000 */
[----:B------:R-:W-:-:S04]  /*daa0*/  FFMA R4, R11, R4, -R13 ;  /* 0x000000040b047223 */ /* 0x000fc8000000080d */
[----:B------:R-:W-:-:S04]  /*dab0*/  FFMA R4, -R11, R3, R4 ;  /* 0x000000030b047223 */ /* 0x000fc80000000104 */
[----:B------:R-:W-:-:S04]  /*dac0*/  FADD R11, R11, R4 ;  /* 0x000000040b0b7221 */ /* 0x000fc80000000000 */
[----:B------:R-:W-:Y:S01]  /*dad0*/  FADD R40, R40, R11 ;  /* 0x0000000b28287221 */ /* 0x000fe20000000000 */
[----:B------:R-:W-:Y:S06]  /*dae0*/  BRA `(.L_x_224) ;  /* 0x0000000000047947 */ /* 0x000fec0003800000 */
.L_x_225:
[----:B------:R-:W-:-:S07]  /*daf0*/  FADD R40, R40, -R13 ;  /* 0x8000000d28287221 */ /* 0x000fce0000000000 */
.L_x_224:
[----:B------:R-:W-:Y:S05]  /*db00*/  BSYNC.RECONVERGENT B0 ;  /* 0x0000000000007941 */ /* 0x000fea0003800200 */
.L_x_223:
[----:B------:R-:W-:-:S04]  /*db10*/  UIADD3 UR5, UPT, UPT, UR5, 0x1, URZ ;  /* 0x0000000105057890 */ /* 0x000fc8000fffe0ff */
[----:B------:R-:W-:-:S09]  /*db20*/  UISETP.NE.AND UP0, UPT, UR5, UR6, UPT ;  /* 0x000000060500728c */ /* 0x000fd2000bf05270 */
[----:B------:R-:W-:Y:S05]  /*db30*/  BRA.U UP0, `(.L_x_226) ;  /* 0xffffffd100e47547 */ /* 0x000fea000b83ffff */
[----:B------:R-:W-:Y:S05]  /*db40*/  BRA.U UP1, `(.L_x_227) ;  /* 0xffffffc101787547 */ /* 0x000fea000b83ffff */
[----:B------:R-:W-:Y:S01]  /*db50*/  MOV R24, R38 ;  /* 0x0000002600187202 */ /* 0x000fe20000000f00 */
[----:B------:R2:W-:Y:S01]  /*db60*/  STL.128 [R1+0x200000], R36 ;  /* 0x2000002401007387 */ /* 0x0005e20000100c00 */
[----:B------:R-:W-:Y:S02]  /*db70*/  MOV R25, R28 ;  /* 0x0000001c00197202 */ /* 0x000fe40000000f00 */
[----:B------:R-:W-:Y:S01]  /*db80*/  MOV R34, R37 ;  /* 0x0000002500227202 */ /* 0x000fe20000000f00 */
[----:B------:R2:W-:Y:S01]  /*db90*/  STL.128 [R1+0x200020], R28 ;  /* 0x2000201c01007387 */ /* 0x0005e20000100c00 */
[----:B------:R-:W-:Y:S02]  /*dba0*/  MOV R22, R39 ;  /* 0x0000002700167202 */ /* 0x000fe40000000f00 */
[----:B------:R-:W-:Y:S01]  /*dbb0*/  MOV R23, R29 ;  /* 0x0000001d00177202 */ /* 0x000fe20000000f00 */
[----:B------:R2:W-:Y:S01]  /*dbc0*/  STL.128 [R1+0x200030], R24 ;  /* 0x2000301801007387 */ /* 0x0005e20000100c00 */
[----:B------:R-:W-:-:S02]  /*dbd0*/  MOV R12, R32 ;  /* 0x00000020000c7202 */ /* 0x000fc40000000f00 */
[----:B------:R-:W-:Y:S01]  /*dbe0*/  MOV R13, R30 ;  /* 0x0000001e000d7202 */ /* 0x000fe20000000f00 */
[----:B------:R2:W-:Y:S01]  /*dbf0*/  STL.128 [R1+0x200010], R32 ;  /* 0x2000102001007387 */ /* 0x0005e20000100c00 */
[----:B------:R-:W-:Y:S02]  /*dc00*/  MOV R16, R27 ;  /* 0x0000001b00107202 */ /* 0x000fe40000000f00 */
[----:B------:R-:W-:Y:S01]  /*dc10*/  MOV R10, R33 ;  /* 0x00000021000a7202 */ /* 0x000fe20000000f00 */
[----:B------:R2:W-:Y:S01]  /*dc20*/  STL.128 [R1+0x200040], R20 ;  /* 0x2000401401007387 */ /* 0x0005e20000100c00 */
[----:B-----5:R-:W-:Y:S02]  /*dc30*/  MOV R11, R31 ;  /* 0x0000001f000b7202 */ /* 0x020fe40000000f00 */
[----:B------:R-:W-:Y:S02]  /*dc40*/  MOV R14, R20 ;  /* 0x00000014000e7202 */ /* 0x000fe40000000f00 */
[----:B------:R-:W-:Y:S01]  /*dc50*/  MOV R18, R15 ;  /* 0x0000000f00127202 */ /* 0x000fe20000000f00 */
[----:B------:R2:W-:Y:S01]  /*dc60*/  STL.128 [R1+0x200070], R8 ;  /* 0x2000700801007387 */ /* 0x0005e20000100c00 */
[----:B------:R-:W-:-:S02]  /*dc70*/  MOV R4, R21 ;  /* 0x0000001500047202 */ /* 0x000fc40000000f00 */
[----:B------:R-:W-:Y:S01]  /*dc80*/  MOV R5, R19 ;  /* 0x0000001300057202 */ /* 0x000fe20000000f00 */
[----:B------:R2:W-:Y:S01]  /*dc90*/  STL.128 [R1+0x200060], R12 ;  /* 0x2000600c01007387 */ /* 0x0005e20000100c00 */
[----:B------:R-:W-:-:S03]  /*dca0*/  MOV R6, R9 ;  /* 0x0000000900067202 */ /* 0x000fc60000000f00 */
[----:B------:R2:W-:Y:S04]  /*dcb0*/  STL.128 [R1+0x200050], R16 ;  /* 0x2000501001007387 */ /* 0x0005e80000100c00 */
[----:B------:R2:W-:Y:S02]  /*dcc0*/  STL.128 [R1+0x200080], R4 ;  /* 0x2000800401007387 */ /* 0x0005e40000100c00 */
.L_x_143:
[----:B------:R-:W-:Y:S01]  /*dcd0*/  IADD3 R2, PT, PT, R36, 0x1800000, RZ ;  /* 0x0180000024027810 */ /* 0x000fe20007ffe0ff */
[----:B------:R-:W-:Y:S03]  /*dce0*/  BSSY.RECONVERGENT B0, `(.L_x_228) ;  /* 0x000000d000007945 */ /* 0x000fe60003800200 */
[----:B------:R-:W-:-:S04]  /*dcf0*/  LOP3.LUT R2, R2, 0x7f800000, RZ, 0xc0, !PT ;  /* 0x7f80000002027812 */ /* 0x000fc800078ec0ff */
[----:B------:R-:W-:-:S13]  /*dd00*/  ISETP.GT.U32.AND P0, PT, R2, 0x1ffffff, PT ;  /* 0x01ffffff0200780c */ /* 0x000fda0003f04070 */
[----:B------:R-:W-:Y:S05]  /*dd10*/  @P0 BRA `(.L_x_229) ;  /* 0x0000000000140947 */ /* 0x000fea0003800000 */
[----:B------:R-:W-:Y:S02]  /*dd20*/  MOV R51, R36 ;  /* 0x0000002400337202 */ /* 0x000fe40000000f00 */
[----:B------:R-:W-:-:S07]  /*dd30*/  MOV R48, 0xdd50 ;  /* 0x0000dd5000307802 */ /* 0x000fce0000000f00 */
[----:B0123--:R-:W-:Y:S05]  /*dd40*/  CALL.REL.NOINC `($__internal_1_$__cuda_sm20_rcp_rn_f32_slowpath) ;  /* 0x0000002400e87944 */ /* 0x00ffea0003c00000 */
[----:B------:R-:W-:Y:S01]  /*dd50*/  MOV R57, R46 ;  /* 0x0000002e00397202 */ /* 0x000fe20000000f00 */
[----:B------:R-:W-:Y:S06]  /*dd60*/  BRA `(.L_x_230) ;  /* 0x0000000000107947 */ /* 0x000fec0003800000 */
.L_x_229:
[----:B------:R-:W4:Y:S02]  /*dd70*/  MUFU.RCP R57, R36 ;  /* 0x0000002400397308 */ /* 0x000f240000001000 */
[----:B----4-:R-:W-:-:S04]  /*dd80*/  FFMA R2, R57, R36, -1 ;  /* 0xbf80000039027423 */ /* 0x010fc80000000024 */
[----:B------:R-:W-:-:S04]  /*dd90*/  FADD.FTZ R2, -R2, -RZ ;  /* 0x800000ff02027221 */ /* 0x000fc80000010100 */
[----:B------:R-:W-:-:S07]  /*dda0*/  FFMA R57, R57, R2, R57 ;  /* 0x0000000239397223 */ /* 0x000fce0000000039 */
.L_x_230:
[----:B------:R-:W-:Y:S05]  /*ddb0*/  BSYNC.RECONVERGENT B0 ;  /* 0x0000000000007941 */ /* 0x000fea0003800200 */
.L_x_228:
[----:B------:R-:W-:-:S05]  /*ddc0*/  UMOV UR4, URZ ;  /* 0x000000ff00047c82 */ /* 0x000fca0008000000 */
.L_x_248:
[----:B------:R-:W-:Y:S02]  /*ddd0*/  UISETP.NE.AND UP1, UPT, UR4, URZ, UPT ;  /* 0x000000ff0400728c */ /* 0x000fe4000bf25270 */
[----:B------:R-:W-:Y:S02]  /*dde0*/  UIADD3 UR5, UPT, UPT, UR4, 0x1, URZ ;  /* 0x0000000104057890 */ /* 0x000fe4000fffe0ff */
[----:B------:R-:W-:Y:S02]  /*ddf0*/  UIMAD UR6, UR4, 0x6, URZ ;  /* 0x00000006040678a4 */ /* 0x000fe4000f8e02ff */
[----:B------:R-:W-:Y:S01]  /*de00*/  UMOV UR9, UR4 ;  /* 0x0000000400097c82 */ /* 0x000fe20008000000 */
[----:B------:R-:W-:Y:S02]  /*de10*/  UISETP.NE.AND UP0, UPT, UR5, 0x6, UPT ;  /* 0x000000060500788c */ /* 0x000fe4000bf05270 */
[----:B------:R-:W-:Y:S01]  /*de20*/  ULEA UR6, UR6, UR8, 0x2 ;  /* 0x0000000806067291 */ /* 0x000fe2000f8e10ff */
[----:B------:R-:W-:Y:S01]  /*de30*/  UMOV UR4, UR5 ;  /* 0x0000000500047c82 */ /* 0x000fe20008000000 */
[----:B--2-4-:R-:W-:Y:S10]  /*de40*/  BRA.U !UP1, `(.L_x_231) ;  /* 0x0000000109d47547 */ /* 0x014ff4000b800000 */
[----:B--2---:R-:W2:Y:S04]  /*de50*/  LDL R5, [R1+0x200004] ;  /* 0x2000040001057983 */ /* 0x004ea80000100800 */
[----:B------:R-:W2:Y:S01]  /*de60*/  LDL.64 R2, [UR6] ;  /* 0x00000006ff027983 */ /* 0x000ea20008100a00 */
[----:B------:R-:W-:Y:S01]  /*de70*/  UISETP.NE.AND UP2, UPT, UR4, 0x2, UPT ;  /* 0x000000020400788c */ /* 0x000fe2000bf45270 */
[----:B--2---:R-:W-:-:S04]  /*de80*/  FFMA R4, R5, R2, RZ ;  /* 0x0000000205047223 */ /* 0x004fc800000000ff */
[----:B---3--:R-:W-:-:S05]  /*de90*/  FADD R12, R3, -R4 ;  /* 0x80000004030c7221 */ /* 0x008fca0000000000 */
[----:B------:R4:W-:Y:S01]  /*dea0*/  STL [UR6+0x4], R12 ;  /* 0x0000040cff007987 */ /* 0x0009e20008100806 */
[----:B------:R-:W-:Y:S05]  /*deb0*/  BRA.U !UP2, `(.L_x_231) ;  /* 0x000000010ab87547 */ /* 0x000fea000b800000 */
[----:B------:R-:W2:Y:S04]  /*dec0*/  LDL R3, [R1+0x200008] ;  /* 0x2000080001037983 */ /* 0x000ea80000100800 */
[----:B------:R-:W3:Y:S04]  /*ded0*/  LDL R4, [R1+0x200020] ;  /* 0x2000200001047983 */ /* 0x000ee80000100800 */
[----:B------:R-:W0:Y:S01]  /*dee0*/  LDL R6, [UR6+0x8] ;  /* 0x00000806ff067983 */ /* 0x000e220008100800 */
[----:B------:R-:W-:Y:S01]  /*def0*/  UISETP.NE.AND UP2, UPT, UR4, 0x3, UPT ;  /* 0x000000030400788c */ /* 0x000fe2000bf45270 */
[----:B--2---:R-:W-:-:S04]  /*df00*/  FFMA R3, R2, R3, RZ ;  /* 0x0000000302037223 */ /* 0x004fc800000000ff */
[----:B---3--:R-:W-:-:S04]  /*df10*/  FFMA R3, R12, R4, R3 ;  /* 0x000000040c037223 */ /* 0x008fc80000000003 */
[----:B0-----:R-:W-:-:S05]  /*df20*/  FADD R14, -R3, R6 ;  /* 0x00000006030e7221 */ /* 0x001fca0000000100 */
[----:B------:R0:W-:Y:S01]  /*df30*/  STL [UR6+0x8], R14 ;  /* 0x0000080eff007987 */ /* 0x0001e20008100806 */
[----:B------:R-:W-:Y:S05]  /*df40*/  BRA.U !UP2, `(.L_x_231) ;  /* 0x000000010a947547 */ /* 0x000fea000b800000 */
[----:B------:R-:W2:Y:S04]  /*df50*/  LDL R3, [R1+0x20000c] ;  /* 0x20000c0001037983 */ /* 0x000ea80000100800 */
[----:B------:R-:W3:Y:S04]  /*df60*/  LDL R4, [R1+0x200024] ;  /* 0x2000240001047983 */ /* 0x000ee80000100800 */
[----:B------:R-:W5:Y:S04]  /*df70*/  LDL R6, [R1+0x20003c] ;  /* 0x20003c0001067983 */ /* 0x000f680000100800 */
[----:B------:R-:W4:Y:S01]  /*df80*/  LDL R8, [UR6+0xc] ;  /* 0x00000c06ff087983 */ /* 0x000f220008100800 */
[----:B------:R-:W-:Y:S01]  /*df90*/  UISETP.NE.AND UP2, UPT, UR4, 0x4, UPT ;  /* 0x000000040400788c */ /* 0x000fe2000bf45270 */
[----:B--2---:R-:W-:-:S04]  /*dfa0*/  FFMA R3, R2, R3, RZ ;  /* 0x0000000302037223 */ /* 0x004fc800000000ff */
[----:B---3--:R-:W-:-:S04]  /*dfb0*/  FFMA R3, R12, R4, R3 ;  /* 0x000000040c037223 */ /* 0x008fc80000000003 */
[----:B-----5:R-:W-:-:S04]  /*dfc0*/  FFMA R3, R14, R6, R3 ;  /* 0x000000060e037223 */ /* 0x020fc80000000003 */
[----:B----4-:R-:W-:-:S05]  /*dfd0*/  FADD R11, -R3, R8 ;  /* 0x00000008030b7221 */ /* 0x010fca0000000100 */
[----:B------:R2:W-:Y:S01]  /*dfe0*/  STL [UR6+0xc], R11 ;  /* 0x00000c0bff007987 */ /* 0x0005e20008100806 */
[----:B------:R-:W-:Y:S05]  /*dff0*/  BRA.U !UP2, `(.L_x_231) ;  /* 0x000000010a687547 */ /* 0x000fea000b800000 */
[----:B------:R-:W3:Y:S04]  /*e000*/  LDL R3, [R1+0x200010] ;  /* 0x2000100001037983 */ /* 0x000ee80000100800 */
[----:B------:R-:W4:Y:S04]  /*e010*/  LDL R4, [R1+0x200028] ;  /* 0x2000280001047983 */ /* 0x000f280000100800 */
[----:B------:R-:W5:Y:S04]  /*e020*/  LDL R6, [R1+0x200040] ;  /* 0x2000400001067983 */ /* 0x000f680000100800 */
[----:B------:R-:W2:Y:S04]  /*e030*/  LDL R8, [R1+0x200058] ;  /* 0x2000580001087983 */ /* 0x000ea80000100800 */
[----:B------:R-:W2:Y:S01]  /*e040*/  LDL R10, [UR6+0x10] ;  /* 0x00001006ff0a7983 */ /* 0x000ea20008100800 */
[----:B------:R-:W-:Y:S01]  /*e050*/  UISETP.NE.AND UP2, UPT, UR4, 0x5, UPT ;  /* 0x000000050400788c */ /* 0x000fe2000bf45270 */
[----:B---3--:R-:W-:-:S04]  /*e060*/  FFMA R3, R2, R3, RZ ;  /* 0x0000000302037223 */ /* 0x008fc800000000ff */
[----:B----4-:R-:W-:-:S04]  /*e070*/  FFMA R3, R12, R4, R3 ;  /* 0x000000040c037223 */ /* 0x010fc80000000003 */
[----:B-----5:R-:W-:-:S04]  /*e080*/  FFMA R3, R14, R6, R3 ;  /* 0x000000060e037223 */ /* 0x020fc80000000003 */
[----:B--2---:R-:W-:-:S04]  /*e090*/  FFMA R3, R11, R8, R3 ;  /* 0x000000080b037223 */ /* 0x004fc80000000003 */
[----:B------:R-:W-:-:S05]  /*e0a0*/  FADD R13, -R3, R10 ;  /* 0x0000000a030d7221 */ /* 0x000fca0000000100 */
[----:B------:R2:W-:Y:S01]  /*e0b0*/  STL [UR6+0x10], R13 ;  /* 0x0000100dff007987 */ /* 0x0005e20008100806 */
[----:B------:R-:W-:Y:S05]  /*e0c0*/  BRA.U !UP2, `(.L_x_231) ;  /* 0x000000010a347547 */ /* 0x000fea000b800000 */
[----:B------:R-:W3:Y:S04]  /*e0d0*/  LDL R17, [R1+0x200014] ;  /* 0x2000140001117983 */ /* 0x000ee80000100800 */
[----:B------:R-:W4:Y:S04]  /*e0e0*/  LDL R3, [R1+0x20002c] ;  /* 0x20002c0001037983 */ /* 0x000f280000100800 */
[----:B------:R-:W5:Y:S04]  /*e0f0*/  LDL R5, [R1+0x200044] ;  /* 0x2000440001057983 */ /* 0x000f680000100800 */
[----:B------:R-:W2:Y:S04]  /*e100*/  LDL R7, [R1+0x20005c] ;  /* 0x20005c0001077983 */ /* 0x000ea80000100800 */
[----:B------:R-:W2:Y:S04]  /*e110*/  LDL R9, [R1+0x200074] ;  /* 0x2000740001097983 */ /* 0x000ea80000100800 */
[----:B------:R-:W2:Y:S01]  /*e120*/  LDL R15, [UR6+0x14] ;  /* 0x00001406ff0f7983 */ /* 0x000ea20008100800 */
[----:B---3--:R-:W-:-:S04]  /*e130*/  FFMA R2, R2, R17, RZ ;  /* 0x0000001102027223 */ /* 0x008fc800000000ff */
[----:B----4-:R-:W-:-:S04]  /*e140*/  FFMA R2, R12, R3, R2 ;  /* 0x000000030c027223 */ /* 0x010fc80000000002 */
[----:B-----5:R-:W-:-:S04]  /*e150*/  FFMA R2, R14, R5, R2 ;  /* 0x000000050e027223 */ /* 0x020fc80000000002 */
[----:B--2---:R-:W-:-:S04]  /*e160*/  FFMA R2, R11, R7, R2 ;  /* 0x000000070b027223 */ /* 0x004fc80000000002 */
[----:B------:R-:W-:-:S04]  /*e170*/  FFMA R2, R13, R9, R2 ;  /* 0x000000090d027223 */ /* 0x000fc80000000002 */
[----:B------:R-:W-:-:S05]  /*e180*/  FADD R2, -R2, R15 ;  /* 0x0000000f02027221 */ /* 0x000fca0000000100 */
[----:B------:R2:W-:Y:S02]  /*e190*/  STL [UR6+0x14], R2 ;  /* 0x00001402ff007987 */ /* 0x0005e40008100806 */
.L_x_231:
[----:B------:R-:W-:-:S09]  /*e1a0*/  UISETP.GT.U32.AND UP2, UPT, UR9, 0x4, UPT ;  /* 0x000000040900788c */ /* 0x000fd2000bf44070 */
[----:B------:R-:W-:Y:S05]  /*e1b0*/  BRA.U UP2, `(.L_x_232) ;  /* 0x0000000902347547 */ /* 0x000fea000b800000 */
[----:B------:R-:W-:Y:S05]  /*e1c0*/  BRA.U UP1, `(.L_x_233) ;  /* 0x0000000101307547 */ /* 0x000fea000b800000 */
[----:B--2---:R-:W2:Y:S04]  /*e1d0*/  LDL.64 R4, [R1+0x200008] ;  /* 0x2000080001047983 */ /* 0x004ea80000100a00 */
[----:B------:R-:W5:Y:S04]  /*e1e0*/  LDL.64 R6, [R1+0x200010] ;  /* 0x2000100001067983 */ /* 0x000f680000100a00 */
[----:B------:R-:W3:Y:S01]  /*e1f0*/  LDL R2, [R1+0x200004] ;  /* 0x2000040001027983 */ /* 0x000ee20000100800 */
[C---:B--2---:R-:W-:Y:S01]  /*e200*/  FMUL R4, R57.reuse, R4 ;  /* 0x0000000439047220 */ /* 0x044fe20000400000 */
[----:B------:R-:W-:Y:S01]  /*e210*/  FMUL R5, R57, R5 ;  /* 0x0000000539057220 */ /* 0x000fe20000400000 */
[-C--:B-----5:R-:W-:Y:S01]  /*e220*/  FMUL R6, R6, R57.reuse ;  /* 0x0000003906067220 */ /* 0x0a0fe20000400000 */
[----:B------:R-:W-:-:S03]  /*e230*/  FMUL R7, R7, R57 ;  /* 0x0000003907077220 */ /* 0x000fc60000400000 */
[----:B------:R2:W-:Y:S01]  /*e240*/  STL.64 [R1+0x200008], R4 ;  /* 0x2000080401007387 */ /* 0x0005e20000100a00 */
[----:B---3--:R-:W-:-:S03]  /*e250*/  FMUL R2, R2, R57 ;  /* 0x0000003902027220 */ /* 0x008fc60000400000 */
[----:B------:R2:W-:Y:S04]  /*e260*/  STL.64 [R1+0x200010], R6 ;  /* 0x2000100601007387 */ /* 0x0005e80000100a00 */
[----:B------:R2:W-:Y:S01]  /*e270*/  STL [R1+0x200004], R2 ;  /* 0x2000040201007387 */ /* 0x0005e20000100800 */
[----:B------:R-:W-:Y:S05]  /*e280*/  BRA `(.L_x_232) ;  /* 0x0000000800007947 */ /* 0x000fea0003800000 */
.L_x_233:
[----:B------:R-:W-:Y:S02]  /*e290*/  ULOP3.LUT UR7, UR9, 0x1, URZ, 0xc0, !UPT ;  /* 0x0000000109077892 */ /* 0x000fe4000f8ec0ff */
[----:B------:R-:W-:Y:S02]  /*e2a0*/  UIMAD UR5, UR9, 0x7, URZ ;  /* 0x00000007090578a4 */ /* 0x000fe4000f8e02ff */
[----:B------:R-:W-:Y:S02]  /*e2b0*/  UISETP.NE.U32.AND UP1, UPT, UR7, 0x1, UPT ;  /* 0x000000010700788c */ /* 0x000fe4000bf25070 */
[----:B------:R-:W-:Y:S01]  /*e2c0*/  ULEA UR5, UR5, UR8, 0x2 ;  /* 0x0000000805057291 */ /* 0x000fe2000f8e10ff */
[----:B------:R-:W-:-:S06]  /*e2d0*/  UMOV UR7, UR9 ;  /* 0x0000000900077c82 */ /* 0x000fcc0008000000 */
[----:B------:R-:W-:Y:S05]  /*e2e0*/  BRA.U !UP1, `(.L_x_234) ;  /* 0x0000000109947547 */ /* 0x000fea000b800000 */
[----:B------:R-:W-:Y:S01]  /*e2f0*/  ULEA UR7, UR9, UR8, 0x2 ;  /* 0x0000000809077291 */ /* 0x000fe2000f8e10ff */
[----:B------:R-:W5:Y:S04]  /*e300*/  LDL R51, [UR5] ;  /* 0x00000005ff337983 */ /* 0x000f680008100800 */
[----:B--2---:R-:W2:Y:S04]  /*e310*/  LDL.64 R4, [UR6] ;  /* 0x00000006ff047983 */ /* 0x004ea80008100a00 */
[----:B------:R-:W2:Y:S04]  /*e320*/  LDL R3, [UR7+0x4] ;  /* 0x00000407ff037983 */ /* 0x000ea80008100800 */
[----:B------:R-:W3:Y:S01]  /*e330*/  LDL R2, [UR7+0x1c] ;  /* 0x00001c07ff027983 */ /* 0x000ee20008100800 */
[----:B------:R-:W-:Y:S01]  /*e340*/  UISETP.NE.AND UP1, UPT, UR9, 0x2, UPT ;  /* 0x000000020900788c */ /* 0x000fe2000bf25270 */
[----:B-----5:R-:W-:-:S04]  /*e350*/  IADD3 R6, PT, PT, R51, 0x1800000, RZ ;  /* 0x0180000033067810 */ /* 0x020fc80007ffe0ff */
[----:B------:R-:W-:Y:S01]  /*e360*/  LOP3.LUT R6, R6, 0x7f800000, RZ, 0xc0, !PT ;  /* 0x7f80000006067812 */ /* 0x000fe200078ec0ff */
[----:B--2---:R-:W-:-:S03]  /*e370*/  FFMA R4, R3, R4, RZ ;  /* 0x0000000403047223 */ /* 0x004fc600000000ff */
[----:B------:R-:W-:Y:S01]  /*e380*/  ISETP.GT.U32.AND P0, PT, R6, 0x1ffffff, PT ;  /* 0x01ffffff0600780c */ /* 0x000fe20003f04070 */
[----:B---3--:R-:W-:Y:S01]  /*e390*/  FFMA R5, R5, R2, R4 ;  /* 0x0000000205057223 */ /* 0x008fe20000000004 */
[----:B------:R-:W-:Y:S11]  /*e3a0*/  BRA.U !UP1, `(.L_x_235) ;  /* 0x0000000109287547 */ /* 0x000ff6000b800000 */
[----:B------:R-:W-:Y:S01]  /*e3b0*/  UISETP.NE.AND UP1, UPT, UR9, 0x4, UPT ;  /* 0x000000040900788c */ /* 0x000fe2000bf25270 */
[----:B------:R-:W2:Y:S04]  /*e3c0*/  LDL R2, [UR7+0x34] ;  /* 0x00003407ff027983 */ /* 0x000ea80008100800 */
[----:B------:R-:W2:Y:S01]  /*e3d0*/  LDL.64 R6, [UR6+0x8] ;  /* 0x00000806ff067983 */ /* 0x000ea20008100a00 */
[----:B------:R-:W-:-:S03]  /*e3e0*/  PLOP3.LUT P1, PT, PT, PT, UP1, 0x80, 0x8 ;  /* 0x000000000008781c */ /* 0x000fc60003f2f018 */
[----:B------:R-:W3:Y:S10]  /*e3f0*/  LDL R3, [UR7+0x4c] ;  /* 0x00004c07ff037983 */ /* 0x000ef40008100800 */
[----:B------:R-:W5:Y:S04]  /*e400*/  @P1 LDL R8, [UR6+0x10] ;  /* 0x00001006ff081983 */ /* 0x000f680008100800 */
[----:B------:R-:W5:Y:S01]  /*e410*/  @P1 LDL R4, [UR7+0x64] ;  /* 0x00006407ff041983 */ /* 0x000f620008100800 */
[----:B--2---:R-:W-:-:S04]  /*e420*/  FFMA R2, R2, R6, R5 ;  /* 0x0000000602027223 */ /* 0x004fc80000000005 */
[----:B---3--:R-:W-:-:S04]  /*e430*/  FFMA R5, R7, R3, R2 ;  /* 0x0000000307057223 */ /* 0x008fc80000000002 */
[----:B-----5:R-:W-:-:S07]  /*e440*/  @P1 FFMA R5, R4, R8, R5 ;  /* 0x0000000804051223 */ /* 0x020fce0000000005 */
.L_x_235:
[----:B------:R-:W-:Y:S04]  /*e450*/  BSSY.RECONVERGENT B0, `(.L_x_236) ;  /* 0x0000009000007945 */ /* 0x000fe80003800200 */
[----:B------:R-:W-:Y:S05]  /*e460*/  @P0 BRA `(.L_x_237) ;  /* 0x00000000000c0947 */ /* 0x000fea0003800000 */
[----:B------:R-:W-:-:S07]  /*e470*/  MOV R48, 0xe490 ;  /* 0x0000e49000307802 */ /* 0x000fce0000000f00 */
[----:B01--4-:R-:W-:Y:S05]  /*e480*/  CALL.REL.NOINC `($__internal_1_$__cuda_sm20_rcp_rn_f32_slowpath) ;  /* 0x0000002000187944 */ /* 0x013fea0003c00000 */
[----:B------:R-:W-:Y:S05]  /*e490*/  BRA `(.L_x_238) ;  /* 0x0000000000107947 */ /* 0x000fea0003800000 */
.L_x_237:
[----:B------:R-:W2:Y:S02]  /*e4a0*/  MUFU.RCP R46, R51 ;  /* 0x00000033002e7308 */ /* 0x000ea40000001000 */
[----:B--2---:R-:W-:-:S04]  /*e4b0*/  FFMA R2, R51, R46, -1 ;  /* 0xbf80000033027423 */ /* 0x004fc8000000002e */
[----:B------:R-:W-:-:S04]  /*e4c0*/  FADD.FTZ R3, -R2, -RZ ;  /* 0x800000ff02037221 */ /* 0x000fc80000010100 */
[----:B------:R-:W-:-:S07]  /*e4d0*/  FFMA R46, R46, R3, R46 ;  /* 0x000000032e2e7223 */ /* 0x000fce000000002e */
.L_x_238:
[----:B------:R-:W-:Y:S05]  /*e4e0*/  BSYNC.RECONVERGENT B0 ;  /* 0x0000000000007941 */ /* 0x000fea0003800200 */
.L_x_236:
[----:B------:R-:W2:Y:S01]  /*e4f0*/  LDL R2, [UR5+0x4] ;  /* 0x00000405ff027983 */ /* 0x000ea20008100800 */
[----:B------:R-:W-:Y:S01]  /*e500*/  UMOV UR7, UR4 ;  /* 0x0000000400077c82 */ /* 0x000fe20008000000 */
[----:B--2---:R-:W-:-:S04]  /*e510*/  FADD R5, R2, -R5 ;  /* 0x8000000502057221 */ /* 0x004fc80000000000 */
[----:B------:R-:W-:-:S05]  /*e520*/  FMUL R5, R5, R46 ;  /* 0x0000002e05057220 */ /* 0x000fca0000400000 */
[----:B------:R2:W-:Y:S02]  /*e530*/  STL [UR5+0x4], R5 ;  /* 0x00000405ff007987 */ /* 0x0005e40008100805 */
.L_x_234:
[----:B------:R-:W-:-:S09]  /*e540*/  UISETP.NE.AND UP1, UPT, UR9, 0x4, UPT ;  /* 0x000000040900788c */ /* 0x000fd2000bf25270 */
[----:B------:R-:W-:Y:S05]  /*e550*/  BRA.U !UP1, `(.L_x_232) ;  /* 0x00000005094c7547 */ /* 0x000fea000b800000 */
[----:B--2---:R-:W5:Y:S01]  /*e560*/  LDL R2, [UR6] ;  /* 0x00000006ff027983 */ /* 0x004f620008100800 */
[----:B------:R-:W-:Y:S02]  /*e570*/  UIMAD UR10, UR7, 0x4, UR8 ;  /* 0x00000004070a78a4 */ /* 0x000fe4000f8e0208 */
[----:B------:R-:W-:-:S04]  /*e580*/  UIMAD UR11, UR9, 0x18, URZ ;  /* 0x00000018090b78a4 */ /* 0x000fc8000f8e02ff */
[----:B------:R-:W-:-:S08]  /*e590*/  MOV R3, UR10 ;  /* 0x0000000a00037c02 */ /* 0x000fd00008000f00 */
.L_x_247:
[----:B--2---:R-:W2:Y:S04]  /*e5a0*/  LDL R51, [UR5] ;  /* 0x00000005ff337983 */ /* 0x004ea80008100800 */
[----:B------:R-:W3:Y:S01]  /*e5b0*/  LDL R5, [R3+0x4] ;  /* 0x0000040003057983 */ /* 0x000ee20000100800 */
[----:B------:R-:W-:Y:S01]  /*e5c0*/  UISETP.NE.AND UP1, UPT, UR9, 0x1, UPT ;  /* 0x000000010900788c */ /* 0x000fe2000bf25270 */
[----:B--2---:R-:W-:-:S04]  /*e5d0*/  IADD3 R4, PT, PT, R51, 0x1800000, RZ ;  /* 0x0180000033047810 */ /* 0x004fc80007ffe0ff */
[----:B------:R-:W-:Y:S01]  /*e5e0*/  LOP3.LUT R4, R4, 0x7f800000, RZ, 0xc0, !PT ;  /* 0x7f80000004047812 */ /* 0x000fe200078ec0ff */
[----:B---3-5:R-:W-:-:S03]  /*e5f0*/  FFMA R5, R2, R5, RZ ;  /* 0x0000000502057223 */ /* 0x028fc600000000ff */
[----:B------:R-:W-:Y:S01]  /*e600*/  ISETP.GT.U32.AND P0, PT, R4, 0x1ffffff, PT ;  /* 0x01ffffff0400780c */ /* 0x000fe20003f04070 */
[----:B------:R-:W-:-:S12]  /*e610*/  BRA.U !UP1, `(.L_x_239) ;  /* 0x00000001093c7547 */ /* 0x000fd8000b800000 */
[----:B------:R-:W2:Y:S04]  /*e620*/  LDL R4, [R3+0x1c] ;  /* 0x00001c0003047983 */ /* 0x000ea80000100800 */
[----:B------:R-:W2:Y:S01]  /*e630*/  LDL R6, [UR6+0x4] ;  /* 0x00000406ff067983 */ /* 0x000ea20008100800 */
[----:B------:R-:W-:Y:S01]  /*e640*/  UISETP.NE.AND UP2, UPT, UR9, 0x2, UPT ;  /* 0x000000020900788c */ /* 0x000fe2000bf45270 */
[----:B--2---:R-:W-:-:S08]  /*e650*/  FFMA R5, R4, R6, R5 ;  /* 0x0000000604057223 */ /* 0x004fd00000000005 */
[----:B------:R-:W-:Y:S05]  /*e660*/  BRA.U !UP2, `(.L_x_239) ;  /* 0x000000010a287547 */ /* 0x000fea000b800000 */
[----:B------:R-:W-:Y:S01]  /*e670*/  UISETP.NE.AND UP2, UPT, UR9, 0x3, UPT ;  /* 0x000000030900788c */ /* 0x000fe2000bf45270 */
[----:B------:R-:W2:Y:S04]  /*e680*/  LDL R4, [R3+0x34] ;  /* 0x0000340003047983 */ /* 0x000ea80000100800 */
[----:B------:R-:W2:Y:S01]  /*e690*/  LDL.64 R6, [UR6+0x8] ;  /* 0x00000806ff067983 */ /* 0x000ea20008100a00 */
[----:B------:R-:W-:-:S13]  /*e6a0*/  PLOP3.LUT P1, PT, PT, PT, UP2, 0x80, 0x8 ;  /* 0x000000000008781c */ /* 0x000fda0003f2f028 */
[----:B------:R-:W3:Y:S04]  /*e6b0*/  @P1 LDL R8, [R3+0x4c] ;  /* 0x00004c0003081983 */ /* 0x000ee80000100800 */
[----:B------:R-:W5:Y:S04]  /*e6c0*/  @P1 LDL R10, [R3+0x64] ;  /* 0x00006400030a1983 */ /* 0x000f680000100800 */
[----:B------:R-:W5:Y:S01]  /*e6d0*/  @P1 LDL R9, [UR6+0x10] ;  /* 0x00001006ff091983 */ /* 0x000f620008100800 */
[----:B--2---:R-:W-:-:S04]  /*e6e0*/  FFMA R5, R4, R6, R5 ;  /* 0x0000000604057223 */ /* 0x004fc80000000005 */
[----:B---3--:R-:W-:-:S04]  /*e6f0*/  @P1 FFMA R7, R8, R7, R5 ;  /* 0x0000000708071223 */ /* 0x008fc80000000005 */
[----:B-----5:R-:W-:-:S07]  /*e700*/  @P1 FFMA R5, R10, R9, R7 ;  /* 0x000000090a051223 */ /* 0x020fce0000000007 */
.L_x_239:
[----:B------:R-:W-:Y:S04]  /*e710*/  BSSY.RECONVERGENT B0, `(.L_x_240) ;  /* 0x0000009000007945 */ /* 0x000fe80003800200 */
[----:B------:R-:W-:Y:S05]  /*e720*/  @P0 BRA `(.L_x_241) ;  /* 0x00000000000c0947 */ /* 0x000fea0003800000 */
[----:B------:R-:W-:-:S07]  /*e730*/  MOV R48, 0xe750 ;  /* 0x0000e75000307802 */ /* 0x000fce0000000f00 */
[----:B01--4-:R-:W-:Y:S05]  /*e740*/  CALL.REL.NOINC `($__internal_1_$__cuda_sm20_rcp_rn_f32_slowpath) ;  /* 0x0000001c00687944 */ /* 0x013fea0003c00000 */
[----:B------:R-:W-:Y:S05]  /*e750*/  BRA `(.L_x_242) ;  /* 0x0000000000107947 */ /* 0x000fea0003800000 */
.L_x_241:
[----:B------:R-:W2:Y:S02]  /*e760*/  MUFU.RCP R46, R51 ;  /* 0x00000033002e7308 */ /* 0x000ea40000001000 */
[----:B--2---:R-:W-:-:S04]  /*e770*/  FFMA R4, R51, R46, -1 ;  /* 0xbf80000033047423 */ /* 0x004fc8000000002e */
[----:B------:R-:W-:-:S04]  /*e780*/  FADD.FTZ R7, -R4, -RZ ;  /* 0x800000ff04077221 */ /* 0x000fc80000010100 */
[----:B------:R-:W-:-:S07]  /*e790*/  FFMA R46, R46, R7, R46 ;  /* 0x000000072e2e7223 */ /* 0x000fce000000002e */
.L_x_242:
[----:B------:R-:W-:Y:S05]  /*e7a0*/  BSYNC.RECONVERGENT B0 ;  /* 0x0000000000007941 */ /* 0x000fea0003800200 */
.L_x_240:
[----:B------:R-:W2:Y:S02]  /*e7b0*/  LDL R4, [R3+UR11+0x4] ;  /* 0x0000040b03047983 */ /* 0x000ea40008100800 */
[----:B--2---:R-:W-:-:S04]  /*e7c0*/  FADD R5, R4, -R5 ;  /* 0x8000000504057221 */ /* 0x004fc80000000000 */
[----:B------:R-:W-:-:S05]  /*e7d0*/  FMUL R46, R5, R46 ;  /* 0x0000002e052e7220 */ /* 0x000fca0000400000 */
[----:B------:R2:W-:Y:S04]  /*e7e0*/  STL [R3+UR11+0x4], R46 ;  /* 0x0000042e03007987 */ /* 0x0005e8000810080b */
[----:B------:R-:W3:Y:S04]  /*e7f0*/  LDL R51, [UR5] ;  /* 0x00000005ff337983 */ /* 0x000ee80008100800 */
[----:B------:R-:W5:Y:S01]  /*e800*/  LDL R5, [R3+0x8] ;  /* 0x0000080003057983 */ /* 0x000f620000100800 */
[----:B------:R-:W-:Y:S01]  /*e810*/  IADD3 R11, PT, PT, R3, 0x8, RZ ;  /* 0x00000008030b7810 */ /* 0x000fe20007ffe0ff */
[----:B------:R-:W-:Y:S01]  /*e820*/  UIADD3 UR7, UPT, UPT, UR7, 0x2, URZ ;  /* 0x0000000207077890 */ /* 0x000fe2000fffe0ff */
[----:B---3--:R-:W-:-:S04]  /*e830*/  IADD3 R4, PT, PT, R51, 0x1800000, RZ ;  /* 0x0180000033047810 */ /* 0x008fc80007ffe0ff */
[----:B------:R-:W-:Y:S01]  /*e840*/  LOP3.LUT R4, R4, 0x7f800000, RZ, 0xc0, !PT ;  /* 0x7f80000004047812 */ /* 0x000fe200078ec0ff */
[----:B-----5:R-:W-:-:S03]  /*e850*/  FFMA R5, R2, R5, RZ ;  /* 0x0000000502057223 */ /* 0x020fc600000000ff */
[----:B------:R-:W-:Y:S01]  /*e860*/  ISETP.GT.U32.AND P0, PT, R4, 0x1ffffff, PT ;  /* 0x01ffffff0400780c */ /* 0x000fe20003f04070 */
[----:B--2---:R-:W-:-:S12]  /*e870*/  BRA.U !UP1, `(.L_x_243) ;  /* 0x00000001093c7547 */ /* 0x004fd8000b800000 */
        /* <DEDUP_REMOVED lines=15> */
.L_x_243:
[----:B------:R-:W-:Y:S01]  /*e970*/  BSSY.RECONVERGENT B0, `(.L_x_244) ;  /* 0x000000b000007945 */ /* 0x000fe20003800200 */
[----:B------:R-:W-:Y:S02]  /*e980*/  IADD3 R6, PT, PT, R3, UR11, RZ ;  /* 0x0000000b03067c10 */ /* 0x000fe4000fffe0ff */
[----:B------:R-:W-:Y:S01]  /*e990*/  MOV R3, R11 ;  /* 0x0000000b00037202 */ /* 0x000fe20000000f00 */
[----:B------:R-:W-:Y:S06]  /*e9a0*/  @P0 BRA `(.L_x_245) ;  /* 0x00000000000c0947 */ /* 0x000fec0003800000 */
[----:B------:R-:W-:-:S07]  /*e9b0*/  MOV R48, 0xe9d0 ;  /* 0x0000e9d000307802 */ /* 0x000fce0000000f00 */
[----:B01--4-:R-:W-:Y:S05]  /*e9c0*/  CALL.REL.NOINC `($__internal_1_$__cuda_sm20_rcp_rn_f32_slowpath) ;  /* 0x0000001800c87944 */ /* 0x013fea0003c00000 */
[----:B------:R-:W-:Y:S05]  /*e9d0*/  BRA `(.L_x_246) ;  /* 0x0000000000107947 */ /* 0x000fea0003800000 */
.L_x_245:
[----:B------:R-:W2:Y:S02]  /*e9e0*/  MUFU.RCP R46, R51 ;  /* 0x00000033002e7308 */ /* 0x000ea40000001000 */
[----:B--2---:R-:W-:-:S04]  /*e9f0*/  FFMA R4, R51, R46, -1 ;  /* 0xbf80000033047423 */ /* 0x004fc8000000002e */
[----:B------:R-:W-:-:S04]  /*ea00*/  FADD.FTZ R7, -R4, -RZ ;  /* 0x800000ff04077221 */ /* 0x000fc80000010100 */
[----:B------:R-:W-:-:S07]  /*ea10*/  FFMA R46, R46, R7, R46 ;  /* 0x000000072e2e7223 */ /* 0x000fce000000002e */
.L_x_246:
[----:B------:R-:W-:Y:S05]  /*ea20*/  BSYNC.RECONVERGENT B0 ;  /* 0x0000000000007941 */ /* 0x000fea0003800200 */
.L_x_244:
[----:B------:R-:W2:Y:S01]  /*ea30*/  LDL R4, [R6+0x8] ;  /* 0x0000080006047983 */ /* 0x000ea20000100800 */
[----:B------:R-:W-:Y:S01]  /*ea40*/  UISETP.NE.AND UP1, UPT, UR7, 0x5, UPT ;  /* 0x000000050700788c */ /* 0x000fe2000bf25270 */
[----:B--2---:R-:W-:-:S04]  /*ea50*/  FADD R5, R4, -R5 ;  /* 0x8000000504057221 */ /* 0x004fc80000000000 */
[----:B------:R-:W-:-:S05]  /*ea60*/  FMUL R5, R5, R46 ;  /* 0x0000002e05057220 */ /* 0x000fca0000400000 */
[----:B------:R2:W-:Y:S01]  /*ea70*/  STL [R6+0x8], R5 ;  /* 0x0000080506007387 */ /* 0x0005e20000100800 */
[----:B------:R-:W-:Y:S05]  /*ea80*/  BRA.U UP1, `(.L_x_247) ;  /* 0xfffffff901c47547 */ /* 0x000fea000b83ffff */
.L_x_232:
[----:B------:R-:W-:Y:S05]  /*ea90*/  BRA.U UP0, `(.L_x_248) ;  /* 0xfffffff100cc7547 */ /* 0x000fea000b83ffff */
[----:B------:R-:W5:Y:S04]  /*eaa0*/  LDL R55, [R1+0x200004] ;  /* 0x2000040001377983 */ /* 0x000f680000100800 */
[----:B--2---:R-:W2:Y:S04]  /*eab0*/  LDL.64 R2, [R1+0x200008] ;  /* 0x2000080001027983 */ /* 0x004ea80000100a00 */
[----:B------:R-:W2:Y:S04]  /*eac0*/  LDL.128 R4, [R1+0x200020] ;  /* 0x2000200001047983 */ /* 0x000ea80000100c00 */
[----:B------:R-:W2:Y:S04]  /*ead0*/  LDL.128 R8, [R1+0x200010] ;  /* 0x2000100001087983 */ /* 0x000ea80000100c00 */
[----:B------:R-:W2:Y:S04]  /*eae0*/  LDL.128 R16, [R1+0x200030] ;  /* 0x2000300001107983 */ /* 0x000ea80000100c00 */
[----:B------:R-:W2:Y:S04]  /*eaf0*/  LDL.128 R20, [R1+0x200040] ;  /* 0x2000400001147983 */ /* 0x000ea80000100c00 */
[----:B0--34-:R-:W3:Y:S04]  /*eb00*/  LDL.128 R12, [R1+0x200080] ;  /* 0x20008000010c7983 */ /* 0x019ee80000100c00 */
[----:B------:R-:W4:Y:S04]  /*eb10*/  LDL.128 R24, [R1+0x200050] ;  /* 0x2000500001187983 */ /* 0x000f280000100c00 */
[----:B------:R-:W4:Y:S01]  /*eb20*/  LDL.128 R28, [R1+0x200070] ;  /* 0x20007000011c7983 */ /* 0x000f220000100c00 */
[----:B------:R-:W-:Y:S01]  /*eb30*/  BSSY.RECONVERGENT B2, `(.L_x_249) ;  /* 0x0000021000027945 */ /* 0x000fe20003800200 */
[----:B-----5:R-:W-:Y:S01]  /*eb40*/  FADD R35, RZ, R55 ;  /* 0x00000037ff237221 */ /* 0x020fe20000000000 */
[----:B--2---:R-:W-:-:S03]  /*eb50*/  FADD R32, RZ, R2 ;  /* 0x00000002ff207221 */ /* 0x004fc60000000000 */
[----:B------:R-:W-:Y:S01]  /*eb60*/  FADD R35, RZ, -R35 ;  /* 0x80000023ff237221 */ /* 0x000fe20000000000 */
[----:B------:R-:W-:-:S03]  /*eb70*/  FADD R34, RZ, R3 ;  /* 0x00000003ff227221 */ /* 0x000fc60000000000 */
[C---:B------:R-:W-:Y:S01]  /*eb80*/  FFMA R32, R35.reuse, R4, R32 ;  /* 0x0000000423207223 */ /* 0x040fe20000000020 */
[C---:B------:R-:W-:Y:S01]  /*eb90*/  FFMA R33, R35.reuse, R5, R34 ;  /* 0x0000000523217223 */ /* 0x040fe20000000022 */
[----:B------:R-:W-:Y:S02]  /*eba0*/  FADD R36, RZ, R8 ;  /* 0x00000008ff247221 */ /* 0x000fe40000000000 */
[----:B------:R-:W-:Y:S01]  /*ebb0*/  FADD R56, RZ, -R32 ;  /* 0x80000020ff387221 */ /* 0x000fe20000000000 */
[----:B------:R-:W-:Y:S01]  /*ebc0*/  FADD R32, RZ, R9 ;  /* 0x00000009ff207221 */ /* 0x000fe20000000000 */
[C---:B------:R-:W-:Y:S02]  /*ebd0*/  FFMA R37, R35.reuse, R6, R36 ;  /* 0x0000000623257223 */ /* 0x040fe40000000024 */
[C---:B------:R-:W-:Y:S01]  /*ebe0*/  FFMA R33, R56.reuse, R19, R33 ;  /* 0x0000001338217223 */ /* 0x040fe20000000021 */
[----:B------:R-:W-:Y:S01]  /*ebf0*/  FFMA R34, R35, R7, R32 ;  /* 0x0000000723227223 */ /* 0x000fe20000000020 */
[----:B------:R-:W-:-:S02]  /*ec00*/  FFMA R32, R56, R20, R37 ;  /* 0x0000001438207223 */ /* 0x000fc40000000025 */
[----:B------:R-:W-:Y:S01]  /*ec10*/  FADD R33, RZ, -R33 ;  /* 0x80000021ff217221 */ /* 0x000fe20000000000 */
[----:B------:R-:W-:Y:S01]  /*ec20*/  FFMA R34, R56, R21, R34 ;  /* 0x0000001538227223 */ /* 0x000fe20000000022 */
[----:B---3--:R-:W0:Y:S02]  /*ec30*/  MUFU.RCP R38, R15 ;  /* 0x0000000f00267308 */ /* 0x008e240000001000 */
[C---:B----4-:R-:W-:Y:S01]  /*ec40*/  FFMA R32, R33.reuse, R26, R32 ;  /* 0x0000001a21207223 */ /* 0x050fe20000000020 */
[----:B------:R-:W-:-:S03]  /*ec50*/  FFMA R37, R33, R27, R34 ;  /* 0x0000001b21257223 */ /* 0x000fc60000000022 */
[----:B------:R-:W-:-:S04]  /*ec60*/  FADD R32, RZ, -R32 ;  /* 0x80000020ff207221 */ /* 0x000fc80000000000 */
[----:B------:R-:W-:-:S04]  /*ec70*/  FFMA R34, R32, R29, R37 ;  /* 0x0000001d20227223 */ /* 0x000fc80000000025 */
[----:B------:R-:W-:Y:S01]  /*ec80*/  FADD R34, RZ, -R34 ;  /* 0x80000022ff227221 */ /* 0x000fe20000000000 */
[----:B0-----:R-:W-:-:S03]  /*ec90*/  FFMA R37, -R15, R38, 1 ;  /* 0x3f8000000f257423 */ /* 0x001fc60000000126 */
[----:B------:R-:W0:Y:S01]  /*eca0*/  FCHK P0, R34, R15 ;  /* 0x0000000f22007302 */ /* 0x000e220000000000 */
[----:B------:R-:W-:-:S04]  /*ecb0*/  FFMA R37, R38, R37, R38 ;  /* 0x0000002526257223 */ /* 0x000fc80000000026 */
[----:B------:R-:W-:-:S04]  /*ecc0*/  FFMA R36, R34, R37, RZ ;  /* 0x0000002522247223 */ /* 0x000fc800000000ff */
[----:B------:R-:W-:-:S04]  /*ecd0*/  FFMA R59, -R15, R36, R34 ;  /* 0x000000240f3b7223 */ /* 0x000fc80000000122 */
[----:B------:R-:W-:Y:S01]  /*ece0*/  FFMA R59, R37, R59, R36 ;  /* 0x0000003b253b7223 */ /* 0x000fe20000000024 */
[----:B0-----:R-:W-:Y:S06]  /*ecf0*/  @!P0 BRA `(.L_x_250) ;  /* 0x0000000000108947 */ /* 0x001fec0003800000 */
[----:B------:R-:W-:Y:S02]  /*ed00*/  MOV R47, R15 ;  /* 0x0000000f002f7202 */ /* 0x000fe40000000f00 */
[----:B------:R-:W-:-:S07]  /*ed10*/  MOV R46, 0xed30 ;  /* 0x0000ed30002e7802 */ /* 0x000fce0000000f00 */
[----:B-1----:R-:W-:Y:S05]  /*ed20*/  CALL.REL.NOINC `($__internal_3_$__cuda_sm3x_div_rn_noftz_f32_slowpath) ;  /* 0x0000001c001c7944 */ /* 0x002fea0003c00000 */
[----:B------:R-:W-:-:S07]  /*ed30*/  MOV R59, R34 ;  /* 0x00000022003b7202 */ /* 0x000fce0000000f00 */
.L_x_250:
[----:B------:R-:W-:Y:S05]  /*ed40*/  BSYNC.RECONVERGENT B2 ;  /* 0x0000000000027941 */ /* 0x000fea0003800200 */
.L_x_249:
[----:B------:R-:W-:Y:S01]  /*ed50*/  IADD3 R34, PT, PT, R28, 0x1800000, RZ ;  /* 0x018000001c227810 */ /* 0x000fe20007ffe0ff */
[----:B------:R-:W-:Y:S01]  /*ed60*/  BSSY.RECONVERGENT B0, `(.L_x_251) ;  /* 0x000000e000007945 */ /* 0x000fe20003800200 */
[----:B------:R-:W-:Y:S02]  /*ed70*/  FFMA R61, R14, R59, RZ ;  /* 0x0000003b0e3d7223 */ /* 0x000fe400000000ff */
[----:B------:R-:W-:-:S04]  /*ed80*/  LOP3.LUT R34, R34, 0x7f800000, RZ, 0xc0, !PT ;  /* 0x7f80000022227812 */ /* 0x000fc800078ec0ff */
[----:B------:R-:W-:-:S13]  /*ed90*/  ISETP.GT.U32.AND P0, PT, R34, 0x1ffffff, PT ;  /* 0x01ffffff2200780c */ /* 0x000fda0003f04070 */
[----:B------:R-:W-:Y:S05]  /*eda0*/  @P0 BRA `(.L_x_252) ;  /* 0x0000000000140947 */ /* 0x000fea0003800000 */
[----:B------:R-:W-:Y:S02]  /*edb0*/  MOV R51, R28 ;  /* 0x0000001c00337202 */ /* 0x000fe40000000f00 */
[----:B------:R-:W-:-:S07]  /*edc0*/  MOV R48, 0xede0 ;  /* 0x0000ede000307802 */ /* 0x000fce0000000f00 */
[----:B-1----:R-:W-:Y:S05]  /*edd0*/  CALL.REL.NOINC `($__internal_1_$__cuda_sm20_rcp_rn_f32_slowpath) ;  /* 0x0000001400c47944 */ /* 0x002fea0003c00000 */
[----:B------:R-:W-:Y:S01]  /*ede0*/  MOV R58, R46 ;  /* 0x0000002e003a7202 */ /* 0x000fe20000000f00 */
[----:B------:R-:W-:Y:S06]  /*edf0*/  BRA `(.L_x_253) ;  /* 0x0000000000107947 */ /* 0x000fec0003800000 */
.L_x_252:
[----:B------:R-:W0:Y:S02]  /*ee00*/  MUFU.RCP R37, R28 ;  /* 0x0000001c00257308 */ /* 0x000e240000001000 */
[----:B0-----:R-:W-:-:S04]  /*ee10*/  FFMA R34, R28, R37, -1 ;  /* 0xbf8000001c227423 */ /* 0x001fc80000000025 */
[----:B------:R-:W-:-:S04]  /*ee20*/  FADD.FTZ R34, -R34, -RZ ;  /* 0x800000ff22227221 */ /* 0x000fc80000010100 */
[----:B------:R-:W-:-:S07]  /*ee30*/  FFMA R58, R37, R34, R37 ;  /* 0x00000022253a7223 */ /* 0x000fce0000000025 */
.L_x_253:
[----:B------:R-:W-:Y:S05]  /*ee40*/  BSYNC.RECONVERGENT B0 ;  /* 0x0000000000007941 */ /* 0x000fea0003800200 */
.L_x_251:
[----:B------:R-:W2:Y:S01]  /*ee50*/  LDL.128 R36, [R1+0x200060] ;  /* 0x2000600001247983 */ /* 0x000ea20000100c00 */
[----:B------:R-:W-:Y:S01]  /*ee60*/  IADD3 R28, PT, PT, R25, 0x1800000, RZ ;  /* 0x01800000191c7810 */ /* 0x000fe20007ffe0ff */
[----:B------:R-:W-:Y:S01]  /*ee70*/  FADD R61, R32, -R61 ;  /* 0x8000003d203d7221 */ /* 0x000fe20000000000 */
[----:B------:R-:W-:Y:S02]  /*ee80*/  BSSY.RECONVERGENT B0, `(.L_x_254) ;  /* 0x0000010000007945 */ /* 0x000fe40003800200 */
[----:B------:R-:W-:Y:S01]  /*ee90*/  LOP3.LUT R28, R28, 0x7f800000, RZ, 0xc0, !PT ;  /* 0x7f8000001c1c7812 */ /* 0x000fe200078ec0ff */
[----:B------:R-:W-:-:S03]  /*eea0*/  FMUL R54, R61, R58 ;  /* 0x0000003a3d367220 */ /* 0x000fc60000400000 */
[----:B------:R-:W-:Y:S01]  /*eeb0*/  ISETP.GT.U32.AND P0, PT, R28, 0x1ffffff, PT ;  /* 0x01ffffff1c00780c */ /* 0x000fe20003f04070 */
[----:B--2---:R-:W-:-:S04]  /*eec0*/  FFMA R32, R54, R39, RZ ;  /* 0x0000002736207223 */ /* 0x004fc800000000ff */
[----:B------:R-:W-:-:S08]  /*eed0*/  FFMA R32, R13, R59, R32 ;  /* 0x0000003b0d207223 */ /* 0x000fd00000000020 */
[----:B------:R-:W-:Y:S05]  /*eee0*/  @P0 BRA `(.L_x_255) ;  /* 0x0000000000140947 */ /* 0x000fea0003800000 */
[----:B------:R-:W-:Y:S02]  /*eef0*/  MOV R51, R25 ;  /* 0x0000001900337202 */ /* 0x000fe40000000f00 */
[----:B------:R-:W-:-:S07]  /*ef00*/  MOV R48, 0xef20 ;  /* 0x0000ef2000307802 */ /* 0x000fce0000000f00 */
[----:B-1----:R-:W-:Y:S05]  /*ef10*/  CALL.REL.NOINC `($__internal_1_$__cuda_sm20_rcp_rn_f32_slowpath) ;  /* 0x0000001400747944 */ /* 0x002fea0003c00000 */
[----:B------:R-:W-:Y:S01]  /*ef20*/  MOV R28, R46 ;  /* 0x0000002e001c7202 */ /* 0x000fe20000000f00 */
[----:B------:R-:W-:Y:S06]  /*ef30*/  BRA `(.L_x_256) ;  /* 0x0000000000107947 */ /* 0x000fec0003800000 */
.L_x_255:
[----:B------:R-:W0:Y:S02]  /*ef40*/  MUFU.RCP R28, R25 ;  /* 0x00000019001c7308 */ /* 0x000e240000001000 */
[----:B0-----:R-:W-:-:S04]  /*ef50*/  FFMA R34, R25, R28, -1 ;  /* 0xbf80000019227423 */ /* 0x001fc8000000001c */
[----:B------:R-:W-:-:S04]  /*ef60*/  FADD.FTZ R47, -R34, -RZ ;  /* 0x800000ff222f7221 */ /* 0x000fc80000010100 */
[----:B------:R-:W-:-:S07]  /*ef70*/  FFMA R28, R28, R47, R28 ;  /* 0x0000002f1c1c7223 */ /* 0x000fce000000001c */
.L_x_256:
[----:B------:R-:W-:Y:S05]  /*ef80*/  BSYNC.RECONVERGENT B0 ;  /* 0x0000000000007941 */ /* 0x000fea0003800200 */
.L_x_254:
[----:B------:R-:W-:Y:S01]  /*ef90*/  IADD3 R25, PT, PT, R18, 0x1800000, RZ ;  /* 0x0180000012197810 */ /* 0x000fe20007ffe0ff */
[----:B------:R-:W-:Y:S01]  /*efa0*/  FADD R33, R33, -R32 ;  /* 0x8000002021217221 */ /* 0x000fe20000000000 */
[----:B------:R-:W-:Y:S02]  /*efb0*/  BSSY.RECONVERGENT B0, `(.L_x_257) ;  /* 0x0000011000007945 */ /* 0x000fe40003800200 */
[----:B------:R-:W-:Y:S01]  /*efc0*/  LOP3.LUT R32, R25, 0x7f800000, RZ, 0xc0, !PT ;  /* 0x7f80000019207812 */ /* 0x000fe200078ec0ff */
[----:B------:R-:W-:-:S03]  /*efd0*/  FMUL R33, R33, R28 ;  /* 0x0000001c21217220 */ /* 0x000fc60000400000 */
[----:B------:R-:W-:Y:S01]  /*efe0*/  ISETP.GT.U32.AND P0, PT, R32, 0x1ffffff, PT ;  /* 0x01ffffff2000780c */ /* 0x000fe20003f04070 */
[----:B------:R-:W-:-:S04]  /*eff0*/  FFMA R25, R24, R33, RZ ;  /* 0x0000002118197223 */ /* 0x000fc800000000ff */
[----:B------:R-:W-:-:S04]  /*f000*/  FFMA R25, R54, R38, R25 ;  /* 0x0000002636197223 */ /* 0x000fc80000000019 */
[----:B------:R-:W-:-:S04]  /*f010*/  FFMA R61, R12, R59, R25 ;  /* 0x0000003b0c3d7223 */ /* 0x000fc80000000019 */
[----:B------:R-:W-:Y:S05]  /*f020*/  @P0 BRA `(.L_x_258) ;  /* 0x0000000000140947 */ /* 0x000fea0003800000 */
[----:B------:R-:W-:Y:S02]  /*f030*/  MOV R51, R18 ;  /* 0x0000001200337202 */ /* 0x000fe40000000f00 */
[----:B------:R-:W-:-:S07]  /*f040*/  MOV R48, 0xf060 ;  /* 0x0000f06000307802 */ /* 0x000fce0000000f00 */
[----:B-1----:R-:W-:Y:S05]  /*f050*/  CALL.REL.NOINC `($__internal_1_$__cuda_sm20_rcp_rn_f32_slowpath) ;  /* 0x0000001400247944 */ /* 0x002fea0003c00000 */
[----:B------:R-:W-:Y:S01]  /*f060*/  MOV R25, R46 ;  /* 0x0000002e00197202 */ /* 0x000fe20000000f00 */
[----:B------:R-:W-:Y:S06]  /*f070*/  BRA `(.L_x_259) ;  /* 0x0000000000107947 */ /* 0x000fec0003800000 */
.L_x_258:
[----:B------:R-:W0:Y:S02]  /*f080*/  MUFU.RCP R25, R18 ;  /* 0x0000001200197308 */ /* 0x000e240000001000 */
[----:B0-----:R-:W-:-:S04]  /*f090*/  FFMA R32, R18, R25, -1 ;  /* 0xbf80000012207423 */ /* 0x001fc80000000019 */
[----:B------:R-:W-:-:S04]  /*f0a0*/  FADD.FTZ R32, -R32, -RZ ;  /* 0x800000ff20207221 */ /* 0x000fc80000010100 */
[----:B------:R-:W-:-:S07]  /*f0b0*/  FFMA R25, R25, R32, R25 ;  /* 0x0000002019197223 */ /* 0x000fce0000000019 */
.L_x_259:
[----:B------:R-:W-:Y:S05]  /*f0c0*/  BSYNC.RECONVERGENT B0 ;  /* 0x0000000000007941 */ /* 0x000fea0003800200 */
.L_x_257:
        /* <DEDUP_REMOVED lines=9> */
[----:B------:R-:W-:Y:S01]  /*f160*/  FFMA R56, R31, R59, R56 ;  /* 0x0000003b1f387223 */ /* 0x000fe20000000038 */
[----:B------:R-:W-:Y:S06]  /*f170*/  @P0 BRA `(.L_x_261) ;  /* 0x0000000000140947 */ /* 0x000fec0003800000 */
[----:B------:R-:W-:Y:S02]  /*f180*/  MOV R51, R11 ;  /* 0x0000000b00337202 */ /* 0x000fe40000000f00 */
[----:B------:R-:W-:-:S07]  /*f190*/  MOV R48, 0xf1b0 ;  /* 0x0000f1b000307802 */ /* 0x000fce0000000f00 */
[----:B-1----:R-:W-:Y:S05]  /*f1a0*/  CALL.REL.NOINC `($__internal_1_$__cuda_sm20_rcp_rn_f32_slowpath) ;  /* 0x0000001000d07944 */ /* 0x002fea0003c00000 */
[----:B------:R-:W-:Y:S01]  /*f1b0*/  MOV R18, R46 ;  /* 0x0000002e00127202 */ /* 0x000fe20000000f00 */
[----:B------:R-:W-:Y:S06]  /*f1c0*/  BRA `(.L_x_262) ;  /* 0x0000000000107947 */ /* 0x000fec0003800000 */
.L_x_261:
[----:B------:R-:W0:Y:S02]  /*f1d0*/  MUFU.RCP R18, R11 ;  /* 0x0000000b00127308 */ /* 0x000e240000001000 */
[----:B0-----:R-:W-:-:S04]  /*f1e0*/  FFMA R32, R11, R18, -1 ;  /* 0xbf8000000b207423 */ /* 0x001fc80000000012 */
[----:B------:R-:W-:-:S04]  /*f1f0*/  FADD.FTZ R47, -R32, -RZ ;  /* 0x800000ff202f7221 */ /* 0x000fc80000010100 */
[----:B------:R-:W-:-:S07]  /*f200*/  FFMA R18, R18, R47, R18 ;  /* 0x0000002f12127223 */ /* 0x000fce0000000012 */
.L_x_262:
[----:B------:R-:W-:Y:S05]  /*f210*/  BSYNC.RECONVERGENT B0 ;  /* 0x0000000000007941 */ /* 0x000fea0003800200 */
.L_x_260:
[----:B------:R-:W-:Y:S01]  /*f220*/  FFMA R55, RZ, R55, RZ ;  /* 0x00000037ff377223 */ /* 0x000fe200000000ff */
[----:B------:R-:W-:Y:S01]  /*f230*/  FFMA R11, RZ, R2, RZ ;  /* 0x00000002ff0b7223 */ /* 0x000fe200000000ff */
[----:B------:R-:W-:Y:S01]  /*f240*/  FFMA R32, RZ, R3, RZ ;  /* 0x00000003ff207223 */ /* 0x000fe200000000ff */
[----:B------:R-:W-:Y:S01]  /*f250*/  FFMA R3, RZ, R8, RZ ;  /* 0x00000008ff037223 */ /* 0x000fe200000000ff */
[----:B------:R-:W-:Y:S01]  /*f260*/  FADD R2, -R55, 1 ;  /* 0x3f80000037027421 */ /* 0x000fe20000000100 */
[----:B------:R-:W-:Y:S01]  /*f270*/  FADD R35, R35, -R56 ;  /* 0x8000003823237221 */ /* 0x000fe20000000000 */
[----:B------:R-:W-:Y:S01]  /*f280*/  FFMA R56, RZ, R9, RZ ;  /* 0x00000009ff387223 */ /* 0x000fe200000000ff */
[----:B------:R-:W0:Y:S01]  /*f290*/  MUFU.RCP R48, R15 ;  /* 0x0000000f00307308 */ /* 0x000e220000001000 */
[-C--:B------:R-:W-:Y:S01]  /*f2a0*/  FFMA R34, R4, R2.reuse, R11 ;  /* 0x0000000204227223 */ /* 0x080fe2000000000b */
[-C--:B------:R-:W-:Y:S01]  /*f2b0*/  FFMA R46, R5, R2.reuse, R32 ;  /* 0x00000002052e7223 */ /* 0x080fe20000000020 */
[----:B------:R-:W-:Y:S01]  /*f2c0*/  FFMA R47, R6, R2, R3 ;  /* 0x00000002062f7223 */ /* 0x000fe20000000003 */
[----:B------:R-:W-:Y:S01]  /*f2d0*/  FMUL R35, R35, R18 ;  /* 0x0000001223237220 */ /* 0x000fe20000400000 */
[----:B------:R-:W-:Y:S01]  /*f2e0*/  FADD R8, RZ, -R34 ;  /* 0x80000022ff087221 */ /* 0x000fe20000000000 */
[----:B------:R-:W-:Y:S01]  /*f2f0*/  FFMA R34, R7, R2, R56 ;  /* 0x0000000207227223 */ /* 0x000fe20000000038 */
[----:B------:R-:W-:Y:S01]  /*f300*/  BSSY.RECONVERGENT B2, `(.L_x_263) ;  /* 0x000001c000027945 */ /* 0x000fe20003800200 */
[----:B------:R-:W-:Y:S01]  /*f310*/  FFMA R35, R10, R35, RZ ;  /* 0x000000230a237223 */ /* 0x000fe200000000ff */
[-C--:B------:R-:W-:Y:S01]  /*f320*/  FFMA R9, R19, R8.reuse, R46 ;  /* 0x0000000813097223 */ /* 0x080fe2000000002e */
[-C--:B------:R-:W-:Y:S01]  /*f330*/  FFMA R47, R20, R8.reuse, R47 ;  /* 0x00000008142f7223 */ /* 0x080fe2000000002f */
[----:B------:R-:W-:Y:S01]  /*f340*/  FFMA R34, R21, R8, R34 ;  /* 0x0000000815227223 */ /* 0x000fe20000000022 */
[----:B------:R-:W-:Y:S01]  /*f350*/  FFMA R35, R16, R60, R35 ;  /* 0x0000003c10237223 */ /* 0x000fe20000000023 */
[----:B------:R-:W-:-:S03]  /*f360*/  FADD R9, RZ, -R9 ;  /* 0x80000009ff097221 */ /* 0x000fc60000000000 */
[----:B------:R-:W-:Y:S01]  /*f370*/  FFMA R35, R22, R33, R35 ;  /* 0x0000002116237223 */ /* 0x000fe20000000023 */
[-C--:B------:R-:W-:Y:S01]  /*f380*/  FFMA R10, R26, R9.reuse, R47 ;  /* 0x000000091a0a7223 */ /* 0x080fe2000000002f */
[----:B------:R-:W-:Y:S01]  /*f390*/  FFMA R34, R27, R9, R34 ;  /* 0x000000091b227223 */ /* 0x000fe20000000022 */
[----:B0-----:R-:W-:Y:S01]  /*f3a0*/  FFMA R33, -R15, R48, 1 ;  /* 0x3f8000000f217423 */ /* 0x001fe20000000130 */
[----:B------:R-:W-:Y:S01]  /*f3b0*/  FFMA R35, R54, R36, R35 ;  /* 0x0000002436237223 */ /* 0x000fe20000000023 */
[----:B------:R-:W-:Y:S02]  /*f3c0*/  FADD R10, RZ, -R10 ;  /* 0x8000000aff0a7221 */ /* 0x000fe40000000000 */
[----:B------:R-:W-:Y:S01]  /*f3d0*/  FFMA R16, R48, R33, R48 ;  /* 0x0000002130107223 */ /* 0x000fe20000000030 */
[----:B------:R-:W-:Y:S01]  /*f3e0*/  FFMA R30, R30, R59, R35 ;  /* 0x0000003b1e1e7223 */ /* 0x000fe20000000023 */
[----:B------:R-:W-:-:S03]  /*f3f0*/  FFMA R34, R29, R10, R34 ;  /* 0x0000000a1d227223 */ /* 0x000fc60000000022 */
[----:B------:R-:W-:Y:S01]  /*f400*/  FADD R30, -R30, 1 ;  /* 0x3f8000001e1e7421 */ /* 0x000fe20000000100 */
[----:B------:R-:W-:-:S03]  /*f410*/  FADD R22, RZ, -R34 ;  /* 0x80000022ff167221 */ /* 0x000fc60000000000 */
[----:B------:R-:W-:Y:S01]  /*f420*/  FMUL R57, R30, R57 ;  /* 0x000000391e397220 */ /* 0x000fe20000400000 */
[----:B------:R-:W0:Y:S01]  /*f430*/  FCHK P0, R22, R15 ;  /* 0x0000000f16007302 */ /* 0x000e220000000000 */
[----:B------:R-:W-:-:S04]  /*f440*/  FFMA R33, R16, R22, RZ ;  /* 0x0000001610217223 */ /* 0x000fc800000000ff */
[----:B------:R-:W-:-:S04]  /*f450*/  FFMA R34, -R15, R33, R22 ;  /* 0x000000210f227223 */ /* 0x000fc80000000116 */
[----:B------:R-:W-:Y:S01]  /*f460*/  FFMA R34, R16, R34, R33 ;  /* 0x0000002210227223 */ /* 0x000fe20000000021 */
[----:B0-----:R-:W-:Y:S06]  /*f470*/  @!P0 BRA `(.L_x_264) ;  /* 0x0000000000108947 */ /* 0x001fec0003800000 */
[----:B------:R-:W-:Y:S02]  /*f480*/  MOV R34, R22 ;  /* 0x0000001600227202 */ /* 0x000fe40000000f00 */
[----:B------:R-:W-:Y:S02]  /*f490*/  MOV R47, R15 ;  /* 0x0000000f002f7202 */ /* 0x000fe40000000f00 */
[----:B------:R-:W-:-:S07]  /*f4a0*/  MOV R46, 0xf4c0 ;  /* 0x0000f4c0002e7802 */ /* 0x000fce0000000f00 */
[----:B-1----:R-:W-:Y:S05]  /*f4b0*/  CALL.REL.NOINC `($__internal_3_$__cuda_sm3x_div_rn_noftz_f32_slowpath) ;  /* 0x0000001400387944 */ /* 0x002fea0003c00000 */
.L_x_264:
[----:B------:R-:W-:Y:S05]  /*f4c0*/  BSYNC.RECONVERGENT B2 ;  /* 0x0000000000027941 */ /* 0x000fea0003800200 */
.L_x_263:
[----:B------:R-:W-:Y:S01]  /*f4d0*/  FFMA R33, R14, R34, RZ ;  /* 0x000000220e217223 */ /* 0x000fe200000000ff */
[----:B------:R-:W-:Y:S01]  /*f4e0*/  FADD R55, RZ, -R55 ;  /* 0x80000037ff377221 */ /* 0x000fe20000000000 */
[----:B------:R-:W0:Y:S01]  /*f4f0*/  MUFU.RCP R30, R15 ;  /* 0x0000000f001e7308 */ /* 0x000e220000001000 */
[----:B------:R-:W-:Y:S01]  /*f500*/  BSSY.RECONVERGENT B2, `(.L_x_265) ;  /* 0x000002b000027945 */ /* 0x000fe20003800200 */
[----:B------:R-:W-:Y:S01]  /*f510*/  FADD R33, R10, -R33 ;  /* 0x800000210a217221 */ /* 0x000fe20000000000 */
[-C--:B------:R-:W-:Y:S01]  /*f520*/  FFMA R4, R4, R55.reuse, R11 ;  /* 0x0000003704047223 */ /* 0x080fe2000000000b */
[-C--:B------:R-:W-:Y:S01]  /*f530*/  FFMA R32, R5, R55.reuse, R32 ;  /* 0x0000003705207223 */ /* 0x080fe20000000020 */
[-C--:B------:R-:W-:Y:S01]  /*f540*/  FFMA R3, R6, R55.reuse, R3 ;  /* 0x0000003706037223 */ /* 0x080fe20000000003 */
[----:B------:R-:W-:Y:S01]  /*f550*/  FMUL R10, R33, R58 ;  /* 0x0000003a210a7220 */ /* 0x000fe20000400000 */
[----:B------:R-:W-:Y:S01]  /*f560*/  FADD R5, -R4, 1 ;  /* 0x3f80000004057421 */ /* 0x000fe20000000100 */
[----:B------:R-:W-:-:S02]  /*f570*/  FFMA R56, R7, R55, R56 ;  /* 0x0000003707387223 */ /* 0x000fc40000000038 */
[----:B------:R-:W-:Y:S01]  /*f580*/  FFMA R16, R39, R10, RZ ;  /* 0x0000000a27107223 */ /* 0x000fe200000000ff */
[-C--:B------:R-:W-:Y:S01]  /*f590*/  FFMA R6, R19, R5.reuse, R32 ;  /* 0x0000000513067223 */ /* 0x080fe20000000020 */
[-C--:B------:R-:W-:Y:S01]  /*f5a0*/  FFMA R7, R20, R5.reuse, R3 ;  /* 0x0000000514077223 */ /* 0x080fe20000000003 */
[----:B------:R-:W-:Y:S01]  /*f5b0*/  FFMA R22, R21, R5, R56 ;  /* 0x0000000515167223 */ /* 0x000fe20000000038 */
[----:B------:R-:W-:Y:S01]  /*f5c0*/  FFMA R16, R13, R34, R16 ;  /* 0x000000220d107223 */ /* 0x000fe20000000010 */
[----:B------:R-:W-:-:S03]  /*f5d0*/  FADD R6, RZ, -R6 ;  /* 0x80000006ff067221 */ /* 0x000fc60000000000 */
[----:B------:R-:W-:Y:S01]  /*f5e0*/  FADD R9, R9, -R16 ;  /* 0x8000001009097221 */ /* 0x000fe20000000000 */
[-C--:B------:R-:W-:Y:S01]  /*f5f0*/  FFMA R7, R26, R6.reuse, R7 ;  /* 0x000000061a077223 */ /* 0x080fe20000000007 */
[----:B------:R-:W-:Y:S02]  /*f600*/  FFMA R22, R27, R6, R22 ;  /* 0x000000061b167223 */ /* 0x000fe40000000016 */
[----:B------:R-:W-:-:S04]  /*f610*/  FMUL R9, R9, R28 ;  /* 0x0000001c09097220 */ /* 0x000fc80000400000 */
[----:B------:R-:W-:-:S04]  /*f620*/  FFMA R11, R24, R9, RZ ;  /* 0x00000009180b7223 */ /* 0x000fc800000000ff */
[----:B------:R-:W-:-:S04]  /*f630*/  FFMA R11, R38, R10, R11 ;  /* 0x0000000a260b7223 */ /* 0x000fc8000000000b */
[----:B------:R-:W-:-:S04]  /*f640*/  FFMA R11, R12, R34, R11 ;  /* 0x000000220c0b7223 */ /* 0x000fc8000000000b */
[----:B------:R-:W-:-:S04]  /*f650*/  FADD R8, R8, -R11 ;  /* 0x8000000b08087221 */ /* 0x000fc80000000000 */
[----:B------:R-:W-:Y:S01]  /*f660*/  FMUL R16, R8, R25 ;  /* 0x0000001908107220 */ /* 0x000fe20000400000 */
[----:B------:R-:W-:Y:S01]  /*f670*/  FADD R8, RZ, -R7 ;  /* 0x80000007ff087221 */ /* 0x000fe20000000000 */
[----:B0-----:R-:W-:Y:S02]  /*f680*/  FFMA R7, -R15, R30, 1 ;  /* 0x3f8000000f077423 */ /* 0x001fe4000000011e */
[----:B------:R-:W-:Y:S01]  /*f690*/  FFMA R16, R17, R16, RZ ;  /* 0x0000001011107223 */ /* 0x000fe200000000ff */
[----:B------:R-:W-:Y:S01]  /*f6a0*/  FFMA R22, R29, R8, R22 ;  /* 0x000000081d167223 */ /* 0x000fe20000000016 */
[----:B------:R-:W-:Y:S02]  /*f6b0*/  FFMA R7, R30, R7, R30 ;  /* 0x000000071e077223 */ /* 0x000fe4000000001e */
[----:B------:R-:W-:Y:S01]  /*f6c0*/  FFMA R16, R23, R9, R16 ;  /* 0x0000000917107223 */ /* 0x000fe20000000010 */
[----:B------:R-:W-:-:S03]  /*f6d0*/  FADD R22, RZ, -R22 ;  /* 0x80000016ff167221 */ /* 0x000fc60000000000 */
[----:B------:R-:W-:Y:S01]  /*f6e0*/  FFMA R16, R37, R10, R16 ;  /* 0x0000000a25107223 */ /* 0x000fe20000000010 */
[----:B------:R-:W0:Y:S01]  /*f6f0*/  FCHK P0, R22, R15 ;  /* 0x0000000f16007302 */ /* 0x000e220000000000 */
[----:B------:R-:W-:Y:S02]  /*f700*/  FFMA R10, R7, R22, RZ ;  /* 0x00000016070a7223 */ /* 0x000fe400000000ff */
[----:B------:R-:W-:Y:S02]  /*f710*/  FFMA R31, R31, R34, R16 ;  /* 0x000000221f1f7223 */ /* 0x000fe40000000010 */
[----:B------:R-:W-:Y:S02]  /*f720*/  FFMA R9, -R15, R10, R22 ;  /* 0x0000000a0f097223 */ /* 0x000fe40000000116 */
[----:B------:R-:W-:Y:S02]  /*f730*/  FADD R31, R2, -R31 ;  /* 0x8000001f021f7221 */ /* 0x000fe40000000000 */
[----:B------:R-:W-:-:S02]  /*f740*/  FFMA R34, R7, R9, R10 ;  /* 0x0000000907227223 */ /* 0x000fc4000000000a */
[----:B------:R-:W-:Y:S01]  /*f750*/  FMUL R18, R31, R18 ;  /* 0x000000121f127220 */ /* 0x000fe20000400000 */
[----:B0-----:R-:W-:Y:S06]  /*f760*/  @!P0 BRA `(.L_x_266) ;  /* 0x0000000000108947 */ /* 0x001fec0003800000 */
[----:B------:R-:W-:Y:S02]  /*f770*/  MOV R34, R22 ;  /* 0x0000001600227202 */ /* 0x000fe40000000f00 */
[----:B------:R-:W-:Y:S02]  /*f780*/  MOV R47, R15 ;  /* 0x0000000f002f7202 */ /* 0x000fe40000000f00 */
[----:B------:R-:W-:-:S07]  /*f790*/  MOV R46, 0xf7b0 ;  /* 0x0000f7b0002e7802 */ /* 0x000fce0000000f00 */
[----:B-1----:R-:W-:Y:S05]  /*f7a0*/  CALL.REL.NOINC `($__internal_3_$__cuda_sm3x_div_rn_noftz_f32_slowpath) ;  /* 0x00000010007c7944 */ /* 0x002fea0003c00000 */
.L_x_266:
[----:B------:R-:W-:Y:S05]  /*f7b0*/  BSYNC.RECONVERGENT B2 ;  /* 0x0000000000027941 */ /* 0x000fea0003800200 */
.L_x_265:
[----:B------:R-:W-:Y:S01]  /*f7c0*/  FFMA R7, R14, R34, RZ ;  /* 0x000000220e077223 */ /* 0x000fe200000000ff */
[----:B------:R-:W0:Y:S01]  /*f7d0*/  MUFU.RCP R10, R15 ;  /* 0x0000000f000a7308 */ /* 0x000e220000001000 */
[----:B------:R-:W-:Y:S02]  /*f7e0*/  BSSY.RECONVERGENT B2, `(.L_x_267) ;  /* 0x0000021000027945 */ /* 0x000fe40003800200 */
[----:B------:R-:W-:Y:S01]  /*f7f0*/  FADD R7, R8, -R7 ;  /* 0x8000000708077221 */ /* 0x000fe20000000000 */
[----:B------:R-:W-:-:S03]  /*f800*/  FADD R8, RZ, -R4 ;  /* 0x80000004ff087221 */ /* 0x000fc60000000000 */
[----:B------:R-:W-:Y:S01]  /*f810*/  FMUL R7, R7, R58 ;  /* 0x0000003a07077220 */ /* 0x000fe20000400000 */
[-C--:B------:R-:W-:Y:S01]  /*f820*/  FFMA R19, R19, R8.reuse, R32 ;  /* 0x0000000813137223 */ /* 0x080fe20000000020 */
[-C--:B------:R-:W-:Y:S01]  /*f830*/  FFMA R3, R20, R8.reuse, R3 ;  /* 0x0000000814037223 */ /* 0x080fe20000000003 */
[----:B------:R-:W-:Y:S01]  /*f840*/  FFMA R56, R21, R8, R56 ;  /* 0x0000000815387223 */ /* 0x000fe20000000038 */
[----:B------:R-:W-:Y:S01]  /*f850*/  FFMA R4, R39, R7, RZ ;  /* 0x0000000727047223 */ /* 0x000fe200000000ff */
[----:B------:R-:W-:-:S03]  /*f860*/  FADD R2, -R19, 1 ;  /* 0x3f80000013027421 */ /* 0x000fc60000000100 */
[----:B------:R-:W-:Y:S01]  /*f870*/  FFMA R9, R13, R34, R4 ;  /* 0x000000220d097223 */ /* 0x000fe20000000004 */
[----:B------:R-:W-:Y:S01]  /*f880*/  FFMA R4, R26, R2, R3 ;  /* 0x000000021a047223 */ /* 0x000fe20000000003 */
[----:B0-----:R-:W-:Y:S02]  /*f890*/  FFMA R11, -R15, R10, 1 ;  /* 0x3f8000000f0b7423 */ /* 0x001fe4000000010a */
[----:B------:R-:W-:Y:S01]  /*f8a0*/  FADD R9, R6, -R9 ;  /* 0x8000000906097221 */ /* 0x000fe20000000000 */
[----:B------:R-:W-:Y:S01]  /*f8b0*/  FFMA R6, R27, R2, R56 ;  /* 0x000000021b067223 */ /* 0x000fe20000000038 */
[----:B------:R-:W-:Y:S02]  /*f8c0*/  FADD R4, RZ, -R4 ;  /* 0x80000004ff047221 */ /* 0x000fe40000000000 */
[----:B------:R-:W-:Y:S02]  /*f8d0*/  FMUL R9, R9, R28 ;  /* 0x0000001c09097220 */ /* 0x000fe40000400000 */
[----:B------:R-:W-:-:S02]  /*f8e0*/  FFMA R6, R29, R4, R6 ;  /* 0x000000041d067223 */ /* 0x000fc40000000006 */
[----:B------:R-:W-:Y:S02]  /*f8f0*/  FFMA R9, R24, R9, RZ ;  /* 0x0000000918097223 */ /* 0x000fe400000000ff */
[----:B------:R-:W-:Y:S01]  /*f900*/  FADD R8, RZ, -R6 ;  /* 0x80000006ff087221 */ /* 0x000fe20000000000 */
[----:B------:R-:W-:Y:S01]  /*f910*/  FFMA R6, R10, R11, R10 ;  /* 0x0000000b0a067223 */ /* 0x000fe2000000000a */
[----:B------:R-:W-:Y:S02]  /*f920*/  FFMA R9, R38, R7, R9 ;  /* 0x0000000726097223 */ /* 0x000fe40000000009 */
[----:B------:R-:W0:Y:S01]  /*f930*/  FCHK P0, R8, R15 ;  /* 0x0000000f08007302 */ /* 0x000e220000000000 */
[----:B------:R-:W-:Y:S01]  /*f940*/  FFMA R7, R6, R8, RZ ;  /* 0x0000000806077223 */ /* 0x000fe200000000ff */
[----:B------:R-:W-:-:S03]  /*f950*/  FFMA R12, R12, R34, R9 ;  /* 0x000000220c0c7223 */ /* 0x000fc60000000009 */
[----:B------:R-:W-:Y:S01]  /*f960*/  FFMA R9, -R15, R7, R8 ;  /* 0x000000070f097223 */ /* 0x000fe20000000108 */
[----:B------:R-:W-:-:S03]  /*f970*/  FADD R12, R5, -R12 ;  /* 0x8000000c050c7221 */ /* 0x000fc60000000000 */
[----:B------:R-:W-:Y:S01]  /*f980*/  FFMA R34, R6, R9, R7 ;  /* 0x0000000906227223 */ /* 0x000fe20000000007 */
[----:B------:R-:W-:Y:S01]  /*f990*/  FMUL R25, R12, R25 ;  /* 0x000000190c197220 */ /* 0x000fe20000400000 */
[----:B0-----:R-:W-:Y:S06]  /*f9a0*/  @!P0 BRA `(.L_x_268) ;  /* 0x0000000000108947 */ /* 0x001fec0003800000 */
[----:B------:R-:W-:Y:S02]  /*f9b0*/  MOV R34, R8 ;  /* 0x0000000800227202 */ /* 0x000fe40000000f00 */
[----:B------:R-:W-:Y:S02]  /*f9c0*/  MOV R47, R15 ;  /* 0x0000000f002f7202 */ /* 0x000fe40000000f00 */
[----:B------:R-:W-:-:S07]  /*f9d0*/  MOV R46, 0xf9f0 ;  /* 0x0000f9f0002e7802 */ /* 0x000fce0000000f00 */
[----:B-1----:R-:W-:Y:S05]  /*f9e0*/  CALL.REL.NOINC `($__internal_3_$__cuda_sm3x_div_rn_noftz_f32_slowpath) ;  /* 0x0000000c00ec7944 */ /* 0x002fea0003c00000 */
.L_x_268:
[----:B------:R-:W-:Y:S05]  /*f9f0*/  BSYNC.RECONVERGENT B2 ;  /* 0x0000000000027941 */ /* 0x000fea0003800200 */
.L_x_267:
[----:B------:R-:W-:Y:S01]  /*fa00*/  FADD R19, RZ, -R19 ;  /* 0x80000013ff137221 */ /* 0x000fe20000000000 */
[----:B------:R-:W-:Y:S01]  /*fa10*/  FFMA R5, R14, R34, RZ ;  /* 0x000000220e057223 */ /* 0x000fe200000000ff */
[----:B------:R-:W0:Y:S01]  /*fa20*/  MUFU.RCP R10, R15 ;  /* 0x0000000f000a7308 */ /* 0x000e220000001000 */
[----:B------:R-:W-:Y:S01]  /*fa30*/  BSSY.RECONVERGENT B2, `(.L_x_269) ;  /* 0x0000017000027945 */ /* 0x000fe20003800200 */
[-C--:B------:R-:W-:Y:S01]  /*fa40*/  FFMA R26, R26, R19.reuse, R3 ;  /* 0x000000131a1a7223 */ /* 0x080fe20000000003 */
[----:B------:R-:W-:Y:S01]  /*fa50*/  FADD R5, R4, -R5 ;  /* 0x8000000504057221 */ /* 0x000fe20000000000 */
[----:B------:R-:W-:Y:S02]  /*fa60*/  FFMA R56, R27, R19, R56 ;  /* 0x000000131b387223 */ /* 0x000fe40000000038 */
[----:B------:R-:W-:Y:S01]  /*fa70*/  FADD R4, -R26, 1 ;  /* 0x3f8000001a047421 */ /* 0x000fe20000000100 */
[----:B------:R-:W-:-:S03]  /*fa80*/  FMUL R6, R5, R58 ;  /* 0x0000003a05067220 */ /* 0x000fc60000400000 */
[----:B------:R-:W-:Y:S01]  /*fa90*/  FFMA R3, R29, R4, R56 ;  /* 0x000000041d037223 */ /* 0x000fe20000000038 */
[----:B------:R-:W-:-:S03]  /*faa0*/  FFMA R6, R39, R6, RZ ;  /* 0x0000000627067223 */ /* 0x000fc600000000ff */
[----:B------:R-:W-:Y:S01]  /*fab0*/  FADD R8, RZ, -R3 ;  /* 0x80000003ff087221 */ /* 0x000fe20000000000 */
[----:B------:R-:W-:Y:S01]  /*fac0*/  FFMA R13, R13, R34, R6 ;  /* 0x000000220d0d7223 */ /* 0x000fe20000000006 */
[----:B0-----:R-:W-:Y:S02]  /*fad0*/  FFMA R5, -R15, R10, 1 ;  /* 0x3f8000000f057423 */ /* 0x001fe4000000010a */
[----:B------:R-:W0:Y:S01]  /*fae0*/  FCHK P0, R8, R15 ;  /* 0x0000000f08007302 */ /* 0x000e220000000000 */
[----:B------:R-:W-:Y:S01]  /*faf0*/  FADD R13, R2, -R13 ;  /* 0x8000000d020d7221 */ /* 0x000fe20000000000 */
[----:B------:R-:W-:-:S03]  /*fb00*/  FFMA R3, R10, R5, R10 ;  /* 0x000000050a037223 */ /* 0x000fc6000000000a */
[----:B------:R-:W-:Y:S01]  /*fb10*/  FMUL R28, R13, R28 ;  /* 0x0000001c0d1c7220 */ /* 0x000fe20000400000 */
        /* <DEDUP_REMOVED lines=8> */
.L_x_270:
[----:B------:R-:W-:Y:S05]  /*fba0*/  BSYNC.RECONVERGENT B2 ;  /* 0x0000000000027941 */ /* 0x000fea0003800200 */
.L_x_269:
[----:B------:R-:W0:Y:S01]  /*fbb0*/  MUFU.RCP R2, R15 ;  /* 0x0000000f00027308 */ /* 0x000e220000001000 */
[----:B------:R-:W-:Y:S01]  /*fbc0*/  FADD R26, RZ, -R26 ;  /* 0x8000001aff1a7221 */ /* 0x000fe20000000000 */
[----:B------:R-:W-:Y:S03]  /*fbd0*/  BSSY.RECONVERGENT B2, `(.L_x_271) ;  /* 0x0000011000027945 */ /* 0x000fe60003800200 */
[----:B------:R-:W-:-:S04]  /*fbe0*/  FFMA R26, R29, R26, R56 ;  /* 0x0000001a1d1a7223 */ /* 0x000fc80000000038 */
[----:B------:R-:W-:-:S04]  /*fbf0*/  FADD R26, -R26, 1 ;  /* 0x3f8000001a1a7421 */ /* 0x000fc80000000100 */
[----:B------:R-:W2:Y:S01]  /*fc00*/  FCHK P0, R26, R15 ;  /* 0x0000000f1a007302 */ /* 0x000ea20000000000 */
[----:B0-----:R-:W-:-:S04]  /*fc10*/  FFMA R3, -R15, R2, 1 ;  /* 0x3f8000000f037423 */ /* 0x001fc80000000102 */
[----:B------:R-:W-:Y:S01]  /*fc20*/  FFMA R2, R2, R3, R2 ;  /* 0x0000000302027223 */ /* 0x000fe20000000002 */
[----:B------:R-:W-:-:S03]  /*fc30*/  FFMA R3, R14, R34, RZ ;  /* 0x000000220e037223 */ /* 0x000fc600000000ff */
[----:B------:R-:W-:Y:S01]  /*fc40*/  FFMA R5, R2, R26, RZ ;  /* 0x0000001a02057223 */ /* 0x000fe200000000ff */
[----:B------:R-:W-:-:S03]  /*fc50*/  FADD R3, R4, -R3 ;  /* 0x8000000304037221 */ /* 0x000fc60000000000 */
[----:B------:R-:W-:Y:S01]  /*fc60*/  FFMA R4, -R15, R5, R26 ;  /* 0x000000050f047223 */ /* 0x000fe2000000011a */
[----:B------:R-:W-:-:S03]  /*fc70*/  FMUL R58, R3, R58 ;  /* 0x0000003a033a7220 */ /* 0x000fc60000400000 */
[----:B------:R-:W-:Y:S01]  /*fc80*/  FFMA R34, R2, R4, R5 ;  /* 0x0000000402227223 */ /* 0x000fe20000000005 */
[----:B--2---:R-:W-:Y:S06]  /*fc90*/  @!P0 BRA `(.L_x_272) ;  /* 0x0000000000108947 */ /* 0x004fec0003800000 */
[----:B------:R-:W-:Y:S02]  /*fca0*/  MOV R47, R15 ;  /* 0x0000000f002f7202 */ /* 0x000fe40000000f00 */
[----:B------:R-:W-:Y:S02]  /*fcb0*/  MOV R34, R26 ;  /* 0x0000001a00227202 */ /* 0x000fe40000000f00 */
[----:B------:R-:W-:-:S07]  /*fcc0*/  MOV R46, 0xfce0 ;  /* 0x0000fce0002e7802 */ /* 0x000fce0000000f00 */
[----:B-1----:R-:W-:Y:S05]  /*fcd0*/  CALL.REL.NOINC `($__internal_3_$__cuda_sm3x_div_rn_noftz_f32_slowpath) ;  /* 0x0000000c00307944 */ /* 0x002fea0003c00000 */
.L_x_272:
[----:B------:R-:W-:Y:S05]  /*fce0*/  BSYNC.RECONVERGENT B2 ;  /* 0x0000000000027941 */ /* 0x000fea0003800200 */
.L_x_271:
[----:B------:R-:W0:Y:S01]  /*fcf0*/  S2R R4, SR_TID.X ;  /* 0x0000000000047919 */ /* 0x000e220000002100 */
[----:B------:R-:W0:Y:S08]  /*fd00*/  S2UR UR4, SR_CTAID.X ;  /* 0x00000000000479c3 */ /* 0x000e300000002500 */
[----:B------:R-:W0:Y:S08]  /*fd10*/  LDC R19, c[0x0][0x360] ;  /* 0x0000d800ff137b82 */ /* 0x000e300000000800 */
[----:B------:R-:W2:Y:S08]  /*fd20*/  LDC.64 R2, c[0x0][0x398] ;  /* 0x0000e600ff027b82 */ /* 0x000eb00000000a00 */
[----:B------:R-:W3:Y:S08]  /*fd30*/  LDC.64 R14, c[0x0][0x3a0] ;  /* 0x0000e800ff0e7b82 */ /* 0x000ef00000000a00 */
[----:B------:R-:W4:Y:S01]  /*fd40*/  LDC R31, c[0x0][0x3b0] ;  /* 0x0000ec00ff1f7b82 */ /* 0x000f220000000800 */
[----:B0-----:R-:W-:-:S04]  /*fd50*/  IMAD R19, R19, UR4, R4 ;  /* 0x0000000413137c24 */ /* 0x001fc8000f8e0204 */
[----:B--2---:R-:W-:-:S03]  /*fd60*/  IMAD.WIDE R2, R19, 0x4, R2 ;  /* 0x0000000413027825 */ /* 0x004fc600078e0202 */
[----:B------:R-:W0:Y:S02]  /*fd70*/  LDC.64 R32, c[0x0][0x3a8] ;  /* 0x0000ea00ff207b82 */ /* 0x000e240000000a00 */
[----:B------:R-:W-:Y:S01]  /*fd80*/  STG.E desc[UR14][R2.64], R45 ;  /* 0x0000002d02007986 */ /* 0x000fe2000c10190e */
[----:B---3--:R-:W-:-:S04]  /*fd90*/  IMAD.WIDE R14, R19, 0x4, R14 ;  /* 0x00000004130e7825 */ /* 0x008fc800078e020e */
[----:B----4-:R-:W-:-:S04]  /*fda0*/  IMAD.WIDE R4, R31, 0x4, R2 ;  /* 0x000000041f047825 */ /* 0x010fc800078e0202 */
[C---:B------:R-:W-:Y:S01]  /*fdb0*/  IMAD.WIDE R16, R31.reuse, 0x4, R14 ;  /* 0x000000041f107825 */ /* 0x040fe200078e020e */
[----:B------:R-:W-:Y:S03]  /*fdc0*/  STG.E desc[UR14][R4.64], R44 ;  /* 0x0000002c04007986 */ /* 0x000fe6000c10190e */
[----:B------:R-:W-:-:S04]  /*fdd0*/  IMAD.WIDE R6, R31, 0x4, R4 ;  /* 0x000000041f067825 */ /* 0x000fc800078e0204 */
        /* <DEDUP_REMOVED lines=9> */
[----:B------:R-:W-:Y:S01]  /*fe70*/  IMAD.WIDE R30, R31, 0x4, R26 ;  /* 0x000000041f1e7825 */ /* 0x000fe200078e021a */
[----:B------:R-:W-:Y:S03]  /*fe80*/  STG.E desc[UR14][R12.64], R0 ;  /* 0x000000000c007986 */ /* 0x000fe6000c10190e */
[----:B0-----:R-:W-:Y:S01]  /*fe90*/  IMAD.WIDE.U32 R32, R19, 0x4, R32 ;  /* 0x0000000413207825 */ /* 0x001fe200078e0020 */
[----:B------:R-:W-:Y:S04]  /*fea0*/  STG.E desc[UR14][R14.64], R57 ;  /* 0x000000390e007986 */ /* 0x000fe8000c10190e */
[----:B------:R-:W-:Y:S04]  /*feb0*/  STG.E desc[UR14][R16.64], R18 ;  /* 0x0000001210007986 */ /* 0x000fe8000c10190e */
[----:B------:R-:W-:Y:S04]  /*fec0*/  STG.E desc[UR14][R20.64], R25 ;  /* 0x0000001914007986 */ /* 0x000fe8000c10190e */
[----:B------:R-:W-:Y:S04]  /*fed0*/  STG.E desc[UR14][R22.64], R28 ;  /* 0x0000001c16007986 */ /* 0x000fe8000c10190e */
[----:B------:R-:W-:Y:S04]  /*fee0*/  STG.E desc[UR14][R26.64], R58 ;  /* 0x0000003a1a007986 */ /* 0x000fe8000c10190e */
[----:B------:R-:W-:Y:S04]  /*fef0*/  STG.E desc[UR14][R30.64], R34 ;  /* 0x000000221e007986 */ /* 0x000fe8000c10190e */
[----:B------:R-:W-:Y:S01]  /*ff00*/  STG.E desc[UR14][R32.64], R40 ;  /* 0x0000002820007986 */ /* 0x000fe2000c10190e */
[----:B------:R-:W-:Y:S05]  /*ff10*/  EXIT ;  /* 0x000000000000794d */ /* 0x000fea0003800000 */
        .weak           $__internal_0_$__cuda_sm20_div_rn_f64_full
        .type           $__internal_0_$__cuda_sm20_div_rn_f64_full,@function
        .size           $__internal_0_$__cuda_sm20_div_rn_f64_full,($__internal_1_$__cuda_sm20_rcp_rn_f32_slowpath - $__internal_0_$__cuda_sm20_div_rn_f64_full)
$__internal_0_$__cuda_sm20_div_rn_f64_full:
[C---:B------:R-:W-:Y:S01]  /*ff20*/  FSETP.GEU.AND P0, PT, |R47|.reuse, 1.469367938527859385e-39, PT ;  /* 0x001000002f00780b */ /* 0x040fe20003f0e200 */
[----:B------:R-:W-:Y:S01]  /*ff30*/  BSSY.RECONVERGENT B1, `(.L_x_273) ;  /* 0x0000056000017945 */ /* 0x000fe20003800200 */
[----:B------:R-:W-:Y:S02]  /*ff40*/  LOP3.LUT R48, R47, 0x800fffff, RZ, 0xc0, !PT ;  /* 0x800fffff2f307812 */ /* 0x000fe400078ec0ff */
[----:B------:R-:W-:Y:S02]  /*ff50*/  FSETP.GEU.AND P2, PT, |R75|, 1.469367938527859385e-39, PT ;  /* 0x001000004b00780b */ /* 0x000fe40003f4e200 */
[----:B------:R-:W-:Y:S02]  /*ff60*/  LOP3.LUT R49, R48, 0x3ff00000, RZ, 0xfc, !PT ;  /* 0x3ff0000030317812 */ /* 0x000fe400078efcff */
[----:B------:R-:W-:Y:S02]  /*ff70*/  MOV R48, R46 ;  /* 0x0000002e00307202 */ /* 0x000fe40000000f00 */
[----:B------:R-:W-:-:S02]  /*ff80*/  MOV R50, 0x1 ;  /* 0x0000000100327802 */ /* 0x000fc40000000f00 */
[----:B------:R-:W-:Y:S01]  /*ff90*/  LOP3.LUT R66, R75, 0x7ff00000, RZ, 0xc0, !PT ;  /* 0x7ff000004b427812 */ /* 0x000fe200078ec0ff */
[----:B------:R-:W-:Y:S01]  /*ffa0*/  @!P0 DMUL R48, R46, 8.98846567431157953865e+307 ;  /* 0x7fe000002e308828 */ /* 0x000fe20000000000 */
[C---:B------:R-:W-:Y:S02]  /*ffb0*/  LOP3.LUT R67, R47.reuse, 0x7ff00000, RZ, 0xc0, !PT ;  /* 0x7ff000002f437812 */ /* 0x040fe400078ec0ff */
[----:B------:R-:W-:Y:S02]  /*ffc0*/  MOV R64, R74 ;  /* 0x0000004a00407202 */ /* 0x000fe40000000f00 */
[----:B------:R-:W-:Y:S01]  /*ffd0*/  @!P2 LOP3.LUT R13, R47, 0x7ff00000, RZ, 0xc0, !PT ;  /* 0x7ff000002f0da812 */ /* 0x000fe200078ec0ff */
[----:B------:R-:W0:Y:S01]  /*ffe0*/  MUFU.RCP64H R51, R49 ;  /* 0x0000003100337308 */ /* 0x000e220000001800 */
[C---:B------:R-:W-:Y:S02]  /*fff0*/  ISETP.GE.U32.AND P1, PT, R66.reuse, R67, PT ;  /* 0x000000434200720c */ /* 0x040fe40003f26070 */
[----:B------:R-:W-:-:S02]  /*10000*/  @!P2 ISETP.GE.U32.AND P3, PT, R66, R13, PT ;  /* 0x0000000d4200a20c */ /* 0x000fc40003f66070 */
[----:B------:R-:W-:Y:S02]  /*10010*/  MOV R13, 0x1ca00000 ;  /* 0x1ca00000000d7802 */ /* 0x000fe40000000f00 */
[----:B------:R-:W-:Y:S02]  /*10020*/  MOV R68, R66 ;  /* 0x0000004200447202 */ /* 0x000fe40000000f00 */
[C---:B------:R-:W-:Y:S02]  /*10030*/  @!P2 SEL R63, R13.reuse, 0x63400000, !P3 ;  /* 0x634000000d3fa807 */ /* 0x040fe40005800000 */
[----:B------:R-:W-:Y:S02]  /*10040*/  SEL R65, R13, 0x63400000, !P1 ;  /* 0x634000000d417807 */ /* 0x000fe40004800000 */
[--C-:B------:R-:W-:Y:S02]  /*10050*/  @!P2 LOP3.LUT R63, R63, 0x80000000, R75.reuse, 0xf8, !PT ;  /* 0x800000003f3fa812 */ /* 0x100fe400078ef84b */
[----:B------:R-:W-:Y:S01]  /*10060*/  LOP3.LUT R65, R65, 0x800fffff, R75, 0xf8, !PT ;  /* 0x800fffff41417812 */ /* 0x000fe200078ef84b */
[----:B0-----:R-:W-:Y:S01]  /*10070*/  DFMA R52, R50, -R48, 1 ;  /* 0x3ff000003234742b */ /* 0x001fe20000000830 */
[----:B------:R-:W-:-:S04]  /*10080*/  @!P0 LOP3.LUT R67, R49, 0x7ff00000, RZ, 0xc0, !PT ;  /* 0x7ff0000031438812 */ /* 0x000fc800078ec0ff */
[----:B------:R-:W-:-:S03]  /*10090*/  IADD3 R69, PT, PT, R67, -0x1, RZ ;  /* 0xffffffff43457810 */ /* 0x000fc60007ffe0ff */
[----:B------:R-:W-:-:S08]  /*100a0*/  DFMA R52, R52, R52, R52 ;  /* 0x000000343434722b */ /* 0x000fd00000000034 */
[----:B------:R-:W-:Y:S01]  /*100b0*/  DFMA R50, R50, R52, R50 ;  /* 0x000000343232722b */ /* 0x000fe20000000032 */
[----:B------:R-:W-:Y:S02]  /*100c0*/  @!P2 LOP3.LUT R53, R63, 0x100000, RZ, 0xfc, !PT ;  /* 0x001000003f35a812 */ /* 0x000fe400078efcff */
[----:B------:R-:W-:-:S05]  /*100d0*/  @!P2 MOV R52, RZ ;  /* 0x000000ff0034a202 */ /* 0x000fca0000000f00 */
[----:B------:R-:W-:Y:S02]  /*100e0*/  DFMA R62, R50, -R48, 1 ;  /* 0x3ff00000323e742b */ /* 0x000fe40000000830 */
[----:B------:R-:W-:-:S06]  /*100f0*/  @!P2 DFMA R64, R64, 2, -R52 ;  /* 0x400000004040a82b */ /* 0x000fcc0000000834 */
[----:B------:R-:W-:-:S04]  /*10100*/  DFMA R62, R50, R62, R50 ;  /* 0x0000003e323e722b */ /* 0x000fc80000000032 */
[----:B------:R-:W-:-:S04]  /*10110*/  @!P2 LOP3.LUT R68, R65, 0x7ff00000, RZ, 0xc0, !PT ;  /* 0x7ff000004144a812 */ /* 0x000fc800078ec0ff */
[----:B------:R-:W-:Y:S01]  /*10120*/  IADD3 R50, PT, PT, R68, -0x1, RZ ;  /* 0xffffffff44327810 */ /* 0x000fe20007ffe0ff */
[----:B------:R-:W-:-:S03]  /*10130*/  DMUL R52, R62, R64 ;  /* 0x000000403e347228 */ /* 0x000fc60000000000 */
[----:B------:R-:W-:-:S04]  /*10140*/  ISETP.GT.U32.AND P0, PT, R50, 0x7feffffe, PT ;  /* 0x7feffffe3200780c */ /* 0x000fc80003f04070 */
[----:B------:R-:W-:Y:S01]  /*10150*/  ISETP.GT.U32.OR P0, PT, R69, 0x7feffffe, P0 ;  /* 0x7feffffe4500780c */ /* 0x000fe20000704470 */
[----:B------:R-:W-:-:S08]  /*10160*/  DFMA R50, R52, -R48, R64 ;  /* 0x800000303432722b */ /* 0x000fd00000000040 */
[----:B------:R-:W-:-:S04]  /*10170*/  DFMA R50, R62, R50, R52 ;  /* 0x000000323e32722b */ /* 0x000fc80000000034 */
[----:B------:R-:W-:Y:S07]  /*10180*/  @P0 BRA `(.L_x_274) ;  /* 0x00000000006c0947 */ /* 0x000fee0003800000 */
[----:B------:R-:W-:Y:S02]  /*10190*/  LOP3.LUT R53, R47, 0x7ff00000, RZ, 0xc0, !PT ;  /* 0x7ff000002f357812 */ /* 0x000fe400078ec0ff */
[----:B------:R-:W-:Y:S02]  /*101a0*/  MOV R62, RZ ;  /* 0x000000ff003e7202 */ /* 0x000fe40000000f00 */
[CC--:B------:R-:W-:Y:S02]  /*101b0*/  VIADDMNMX R52, R66.reuse, -R53.reuse, 0xb9600000, !PT ;  /* 0xb960000042347446 */ /* 0x0c0fe40007800935 */
[----:B------:R-:W-:Y:S02]  /*101c0*/  ISETP.GE.U32.AND P0, PT, R66, R53, PT ;  /* 0x000000354200720c */ /* 0x000fe40003f06070 */
[----:B------:R-:W-:Y:S02]  /*101d0*/  VIMNMX R52, PT, PT, R52, 0x46a00000, PT ;  /* 0x46a0000034347848 */ /* 0x000fe40003fe0100 */
[----:B------:R-:W-:-:S04]  /*101e0*/  SEL R13, R13, 0x63400000, !P0 ;  /* 0x634000000d0d7807 */ /* 0x000fc80004000000 */
[----:B------:R-:W-:-:S04]  /*101f0*/  IADD3 R66, PT, PT, -R13, R52, RZ ;  /* 0x000000340d427210 */ /* 0x000fc80007ffe1ff */
[----:B------:R-:W-:-:S06]  /*10200*/  IADD3 R63, PT, PT, R66, 0x7fe00000, RZ ;  /* 0x7fe00000423f7810 */ /* 0x000fcc0007ffe0ff */
[----:B------:R-:W-:-:S10]  /*10210*/  DMUL R52, R50, R62 ;  /* 0x0000003e32347228 */ /* 0x000fd40000000000 */
[----:B------:R-:W-:-:S13]  /*10220*/  FSETP.GTU.AND P0, PT, |R53|, 1.469367938527859385e-39, PT ;  /* 0x001000003500780b */ /* 0x000fda0003f0c200 */
[----:B------:R-:W-:Y:S05]  /*10230*/  @P0 BRA `(.L_x_275) ;  /* 0x0000000000940947 */ /* 0x000fea0003800000 */
[----:B------:R-:W-:Y:S01]  /*10240*/  DFMA R48, R50, -R48, R64 ;  /* 0x800000303230722b */ /* 0x000fe20000000040 */
[----:B------:R-:W-:-:S09]  /*10250*/  MOV R62, RZ ;  /* 0x000000ff003e7202 */ /* 0x000fd20000000f00 */
[C---:B------:R-:W-:Y:S02]  /*10260*/  FSETP.NEU.AND P0, PT, R49.reuse, RZ, PT ;  /* 0x000000ff3100720b */ /* 0x040fe40003f0d000 */
[----:B------:R-:W-:-:S04]  /*10270*/  LOP3.LUT R13, R49, 0x80000000, R47, 0x48, !PT ;  /* 0x80000000310d7812 */ /* 0x000fc800078e482f */
[----:B------:R-:W-:-:S07]  /*10280*/  LOP3.LUT R63, R13, R63, RZ, 0xfc, !PT ;  /* 0x0000003f0d3f7212 */ /* 0x000fce00078efcff */
[----:B------:R-:W-:Y:S05]  /*10290*/  @!P0 BRA `(.L_x_275) ;  /* 0x00000000007c8947 */ /* 0x000fea0003800000 */
[----:B------:R-:W-:Y:S02]  /*102a0*/  IADD3 R47, PT, PT, -R66, RZ, RZ ;  /* 0x000000ff422f7210 */ /* 0x000fe40007ffe1ff */
[----:B------:R-:W-:-:S06]  /*102b0*/  MOV R46, RZ ;  /* 0x000000ff002e7202 */ /* 0x000fcc0000000f00 */
[----:B------:R-:W-:Y:S02]  /*102c0*/  DFMA R46, R52, -R46, R50 ;  /* 0x8000002e342e722b */ /* 0x000fe40000000032 */
[----:B------:R-:W-:-:S04]  /*102d0*/  DMUL.RP R50, R50, R62 ;  /* 0x0000003e32327228 */ /* 0x000fc80000008000 */
[----:B------:R-:W-:-:S04]  /*102e0*/  IADD3 R46, PT, PT, -R66, -0x43300000, RZ ;  /* 0xbcd00000422e7810 */ /* 0x000fc80007ffe1ff */
[----:B------:R-:W-:Y:S02]  /*102f0*/  FSETP.NEU.AND P0, PT, |R47|, R46, PT ;  /* 0x0000002e2f00720b */ /* 0x000fe40003f0d200 */
[----:B------:R-:W-:Y:S02]  /*10300*/  LOP3.LUT R13, R51, R13, RZ, 0x3c, !PT ;  /* 0x0000000d330d7212 */ /* 0x000fe400078e3cff */
[----:B------:R-:W-:Y:S02]  /*10310*/  FSEL R52, R50, R52, !P0 ;  /* 0x0000003432347208 */ /* 0x000fe40004000000 */
[----:B------:R-:W-:Y:S01]  /*10320*/  FSEL R53, R13, R53, !P0 ;  /* 0x000000350d357208 */ /* 0x000fe20004000000 */
[----:B------:R-:W-:Y:S06]  /*10330*/  BRA `(.L_x_275) ;  /* 0x0000000000547947 */ /* 0x000fec0003800000 */
.L_x_274:
[----:B------:R-:W-:-:S14]  /*10340*/  DSETP.NAN.AND P0, PT, R74, R74, PT ;  /* 0x0000004a4a00722a */ /* 0x000fdc0003f08000 */
[----:B------:R-:W-:Y:S05]  /*10350*/  @P0 BRA `(.L_x_276) ;  /* 0x0000000000440947 */ /* 0x000fea0003800000 */
[----:B------:R-:W-:-:S14]  /*10360*/  DSETP.NAN.AND P0, PT, R46, R46, PT ;  /* 0x0000002e2e00722a */ /* 0x000fdc0003f08000 */
[----:B------:R-:W-:Y:S05]  /*10370*/  @P0 BRA `(.L_x_277) ;  /* 0x0000000000300947 */ /* 0x000fea0003800000 */
[----:B------:R-:W-:Y:S02]  /*10380*/  ISETP.NE.AND P0, PT, R68, R67, PT ;  /* 0x000000434400720c */ /* 0x000fe40003f05270 */
[----:B------:R-:W-:Y:S02]  /*10390*/  MOV R52, 0x0 ;  /* 0x0000000000347802 */ /* 0x000fe40000000f00 */
[----:B------:R-:W-:-:S09]  /*103a0*/  MOV R53, 0xfff80000 ;  /* 0xfff8000000357802 */ /* 0x000fd20000000f00 */
[----:B------:R-:W-:Y:S05]  /*103b0*/  @!P0 BRA `(.L_x_275) ;  /* 0x0000000000348947 */ /* 0x000fea0003800000 */
[----:B------:R-:W-:Y:S02]  /*103c0*/  ISETP.NE.AND P0, PT, R68, 0x7ff00000, PT ;  /* 0x7ff000004400780c */ /* 0x000fe40003f05270 */
[----:B------:R-:W-:Y:S02]  /*103d0*/  LOP3.LUT R53, R75, 0x80000000, R47, 0x48, !PT ;  /* 0x800000004b357812 */ /* 0x000fe400078e482f */
[----:B------:R-:W-:-:S13]  /*103e0*/  ISETP.EQ.OR P0, PT, R67, RZ, !P0 ;  /* 0x000000ff4300720c */ /* 0x000fda0004702670 */
[----:B------:R-:W-:Y:S02]  /*103f0*/  @P0 LOP3.LUT R13, R53, 0x7ff00000, RZ, 0xfc, !PT ;  /* 0x7ff00000350d0812 */ /* 0x000fe400078efcff */
[----:B------:R-:W-:Y:S02]  /*10400*/  @!P0 MOV R52, RZ ;  /* 0x000000ff00348202 */ /* 0x000fe40000000f00 */
[----:B------:R-:W-:Y:S02]  /*10410*/  @P0 MOV R52, RZ ;  /* 0x000000ff00340202 */ /* 0x000fe40000000f00 */
[----:B------:R-:W-:Y:S01]  /*10420*/  @P0 MOV R53, R13 ;  /* 0x0000000d00350202 */ /* 0x000fe20000000f00 */
[----:B------:R-:W-:Y:S06]  /*10430*/  BRA `(.L_x_275) ;  /* 0x0000000000147947 */ /* 0x000fec0003800000 */
.L_x_277:
[----:B------:R-:W-:Y:S02]  /*10440*/  LOP3.LUT R53, R47, 0x80000, RZ, 0xfc, !PT ;  /* 0x000800002f357812 */ /* 0x000fe400078efcff */
[----:B------:R-:W-:Y:S01]  /*10450*/  MOV R52, R46 ;  /* 0x0000002e00347202 */ /* 0x000fe20000000f00 */
[----:B------:R-:W-:Y:S06]  /*10460*/  BRA `(.L_x_275) ;  /* 0x0000000000087947 */ /* 0x000fec0003800000 */
.L_x_276:
[----:B------:R-:W-:Y:S02]  /*10470*/  LOP3.LUT R53, R75, 0x80000, RZ, 0xfc, !PT ;  /* 0x000800004b357812 */ /* 0x000fe400078efcff */
[----:B------:R-:W-:-:S07]  /*10480*/  MOV R52, R74 ;  /* 0x0000004a00347202 */ /* 0x000fce0000000f00 */
.L_x_275:
[----:B------:R-:W-:Y:S05]  /*10490*/  BSYNC.RECONVERGENT B1 ;  /* 0x0000000000017941 */ /* 0x000fea0003800200 */
.L_x_273:
[----:B------:R-:W-:Y:S01]  /*104a0*/  HFMA2 R47, -RZ, RZ, 0, 0 ;  /* 0x00000000ff2f7431 */ /* 0x000fe200000001ff */
[----:B------:R-:W-:Y:S02]  /*104b0*/  MOV R46, R34 ;  /* 0x00000022002e7202 */ /* 0x000fe40000000f00 */
[----:B------:R-:W-:Y:S02]  /*104c0*/  MOV R48, R52 ;  /* 0x0000003400307202 */ /* 0x000fe40000000f00 */
[----:B------:R-:W-:Y:S01]  /*104d0*/  MOV R49, R53 ;  /* 0x0000003500317202 */ /* 0x000fe20000000f00 */
[----:B------:R-:W-:Y:S06]  /*104e0*/  RET.REL.NODEC R46 `(kernel_MLEFit_sigmaxy) ;  /* 0xfffffef82ec47950 */ /* 0x000fec0003c3ffff */
        .weak           $__internal_1_$__cuda_sm20_rcp_rn_f32_slowpath
        .type           $__internal_1_$__cuda_sm20_rcp_rn_f32_slowpath,@function
        .size           $__internal_1_$__cuda_sm20_rcp_rn_f32_slowpath,($__internal_2_$__cuda_sm20_sqrt_rn_f32_slowpath - $__internal_1_$__cuda_sm20_rcp_rn_f32_slowpath)
$__internal_1_$__cuda_sm20_rcp_rn_f32_slowpath:
[----:B------:R-:W-:Y:S01]  /*104f0*/  SHF.L.U32 R46, R51, 0x1, RZ ;  /* 0x00000001332e7819 */ /* 0x000fe200000006ff */
[----:B------:R-:W-:Y:S03]  /*10500*/  BSSY.RECONVERGENT B1, `(.L_x_278) ;  /* 0x0000030000017945 */ /* 0x000fe60003800200 */
[----:B------:R-:W-:-:S04]  /*10510*/  SHF.R.U32.HI R46, RZ, 0x18, R46 ;  /* 0x00000018ff2e7819 */ /* 0x000fc8000001162e */
[----:B------:R-:W-:-:S13]  /*10520*/  ISETP.NE.U32.AND P0, PT, R46, RZ, PT ;  /* 0x000000ff2e00720c */ /* 0x000fda0003f05070 */
[----:B------:R-:W-:Y:S05]  /*10530*/  @P0 BRA `(.L_x_279) ;  /* 0x0000000000280947 */ /* 0x000fea0003800000 */
[----:B------:R-:W-:-:S04]  /*10540*/  SHF.L.U32 R34, R51, 0x1, RZ ;  /* 0x0000000133227819 */ /* 0x000fc800000006ff */
[----:B------:R-:W-:-:S13]  /*10550*/  ISETP.NE.AND P0, PT, R34, RZ, PT ;  /* 0x000000ff2200720c */ /* 0x000fda0003f05270 */
[----:B------:R-:W-:Y:S01]  /*10560*/  @P0 FFMA R47, R51, 1.84467440737095516160e+19, RZ ;  /* 0x5f800000332f0823 */ /* 0x000fe200000000ff */
[----:B------:R-:W-:Y:S08]  /*10570*/  @!P0 MUFU.RCP R46, R51 ;  /* 0x00000033002e8308 */ /* 0x000ff00000001000 */
[----:B------:R-:W0:Y:S02]  /*10580*/  @P0 MUFU.RCP R34, R47 ;  /* 0x0000002f00220308 */ /* 0x000e240000001000 */
[----:B0-----:R-:W-:-:S04]  /*10590*/  @P0 FFMA R49, R47, R34, -1 ;  /* 0xbf8000002f310423 */ /* 0x001fc80000000022 */
[----:B------:R-:W-:-:S04]  /*105a0*/  @P0 FADD.FTZ R49, -R49, -RZ ;  /* 0x800000ff31310221 */ /* 0x000fc80000010100 */
[----:B------:R-:W-:-:S04]  /*105b0*/  @P0 FFMA R49, R34, R49, R34 ;  /* 0x0000003122310223 */ /* 0x000fc80000000022 */
[----:B------:R-:W-:Y:S01]  /*105c0*/  @P0 FFMA R46, R49, 1.84467440737095516160e+19, RZ ;  /* 0x5f800000312e0823 */ /* 0x000fe200000000ff */
[----:B------:R-:W-:Y:S06]  /*105d0*/  BRA `(.L_x_280) ;  /* 0x0000000000887947 */ /* 0x000fec0003800000 */
.L_x_279:
[----:B------:R-:W-:-:S04]  /*105e0*/  IADD3 R34, PT, PT, R46, -0xfd, RZ ;  /* 0xffffff032e227810 */ /* 0x000fc80007ffe0ff */
[----:B------:R-:W-:-:S13]  /*105f0*/  ISETP.GT.U32.AND P0, PT, R34, 0x1, PT ;  /* 0x000000012200780c */ /* 0x000fda0003f04070 */
[----:B------:R-:W-:Y:S05]  /*10600*/  @P0 BRA `(.L_x_281) ;  /* 0x0000000000780947 */ /* 0x000fea0003800000 */
[----:B------:R-:W-:Y:S02]  /*10610*/  LOP3.LUT R53, R51, 0x7fffff, RZ, 0xc0, !PT ;  /* 0x007fffff33357812 */ /* 0x000fe400078ec0ff */
[----:B------:R-:W-:Y:S02]  /*10620*/  MOV R47, 0x3 ;  /* 0x00000003002f7802 */ /* 0x000fe40000000f00 */
[----:B------:R-:W-:Y:S02]  /*10630*/  LOP3.LUT R53, R53, 0x3f800000, RZ, 0xfc, !PT ;  /* 0x3f80000035357812 */ /* 0x000fe400078efcff */
[----:B------:R-:W-:Y:S02]  /*10640*/  SHF.L.U32 R47, R47, R34, RZ ;  /* 0x000000222f2f7219 */ /* 0x000fe400000006ff */
[----:B------:R-:W0:Y:S02]  /*10650*/  MUFU.RCP R50, R53 ;  /* 0x0000003500327308 */ /* 0x000e240000001000 */
[----:B0-----:R-:W-:-:S04]  /*10660*/  FFMA R49, R53, R50, -1 ;  /* 0xbf80000035317423 */ /* 0x001fc80000000032 */
[----:B------:R-:W-:-:S04]  /*10670*/  FADD.FTZ R49, -R49, -RZ ;  /* 0x800000ff31317221 */ /* 0x000fc80000010100 */
[CCC-:B------:R-:W-:Y:S01]  /*10680*/  FFMA.RM R52, R50.reuse, R49.reuse, R50.reuse ;  /* 0x0000003132347223 */ /* 0x1c0fe20000004032 */
[----:B------:R-:W-:-:S04]  /*10690*/  FFMA.RP R49, R50, R49, R50 ;  /* 0x0000003132317223 */ /* 0x000fc80000008032 */
[C---:B------:R-:W-:Y:S02]  /*106a0*/  LOP3.LUT R50, R52.reuse, 0x7fffff, RZ, 0xc0, !PT ;  /* 0x007fffff34327812 */ /* 0x040fe400078ec0ff */
[----:B------:R-:W-:Y:S02]  /*106b0*/  FSETP.NEU.FTZ.AND P0, PT, R52, R49, PT ;  /* 0x000000313400720b */ /* 0x000fe40003f1d000 */
[----:B------:R-:W-:Y:S02]  /*106c0*/  LOP3.LUT R50, R50, 0x800000, RZ, 0xfc, !PT ;  /* 0x0080000032327812 */ /* 0x000fe400078efcff */
[----:B------:R-:W-:Y:S02]  /*106d0*/  SEL R49, RZ, 0xffffffff, !P0 ;  /* 0xffffffffff317807 */ /* 0x000fe40004000000 */
[----:B------:R-:W-:Y:S02]  /*106e0*/  LOP3.LUT R47, R47, R50, RZ, 0xc0, !PT ;  /* 0x000000322f2f7212 */ /* 0x000fe400078ec0ff */
[----:B------:R-:W-:-:S02]  /*106f0*/  IADD3 R49, PT, PT, -R49, RZ, RZ ;  /* 0x000000ff31317210 */ /* 0x000fc40007ffe1ff */
[-C--:B------:R-:W-:Y:S02]  /*10700*/  SHF.R.U32.HI R47, RZ, R34.reuse, R47 ;  /* 0x00000022ff2f7219 */ /* 0x080fe4000001162f */
[----:B------:R-:W-:Y:S02]  /*10710*/  LOP3.LUT P1, RZ, R49, R34, R50, 0xf8, !PT ;  /* 0x0000002231ff7212 */ /* 0x000fe4000782f832 */
[C---:B------:R-:W-:Y:S02]  /*10720*/  LOP3.LUT P0, RZ, R47.reuse, 0x1, RZ, 0xc0, !PT ;  /* 0x000000012fff7812 */ /* 0x040fe4000780c0ff */
[----:B------:R-:W-:Y:S02]  /*10730*/  LOP3.LUT P2, RZ, R47, 0x2, RZ, 0xc0, !PT ;  /* 0x000000022fff7812 */ /* 0x000fe4000784c0ff */
[----:B------:R-:W-:Y:S02]  /*10740*/  IADD3 R47, PT, PT, R46, -0xfc, RZ ;  /* 0xffffff042e2f7810 */ /* 0x000fe40007ffe0ff */
[----:B------:R-:W-:-:S02]  /*10750*/  PLOP3.LUT P0, PT, P0, P1, P2, 0xe0, 0x0 ;  /* 0x000000000000781c */ /* 0x000fc40000703c20 */
[----:B------:R-:W-:Y:S02]  /*10760*/  LOP3.LUT P1, RZ, R51, 0x7fffff, RZ, 0xc0, !PT ;  /* 0x007fffff33ff7812 */ /* 0x000fe4000782c0ff */
[----:B------:R-:W-:Y:S02]  /*10770*/  SEL R34, RZ, 0x1, !P0 ;  /* 0x00000001ff227807 */ /* 0x000fe40004000000 */
[----:B------:R-:W-:Y:S02]  /*10780*/  SHF.R.U32.HI R46, RZ, R47, R50 ;  /* 0x0000002fff2e7219 */ /* 0x000fe40000011632 */
[----:B------:R-:W-:-:S04]  /*10790*/  IADD3 R34, PT, PT, -R34, RZ, RZ ;  /* 0x000000ff22227210 */ /* 0x000fc80007ffe1ff */
[----:B------:R-:W-:-:S13]  /*107a0*/  ISETP.GE.AND P0, PT, R34, RZ, PT ;  /* 0x000000ff2200720c */ /* 0x000fda0003f06270 */
[----:B------:R-:W-:-:S04]  /*107b0*/  @!P0 IADD3 R46, PT, PT, R46, 0x1, RZ ;  /* 0x000000012e2e8810 */ /* 0x000fc80007ffe0ff */
[----:B------:R-:W-:-:S04]  /*107c0*/  @!P1 SHF.L.U32 R46, R46, 0x1, RZ ;  /* 0x000000012e2e9819 */ /* 0x000fc800000006ff */
[----:B------:R-:W-:Y:S01]  /*107d0*/  LOP3.LUT R46, R46, 0x80000000, R51, 0xf8, !PT ;  /* 0x800000002e2e7812 */ /* 0x000fe200078ef833 */
[----:B------:R-:W-:Y:S06]  /*107e0*/  BRA `(.L_x_280) ;  /* 0x0000000000047947 */ /* 0x000fec0003800000 */
.L_x_281:
[----:B------:R0:W1:Y:S02]  /*107f0*/  MUFU.RCP R46, R51 ;  /* 0x00000033002e7308 */ /* 0x0000640000001000 */
.L_x_280:
[----:B------:R-:W-:Y:S05]  /*10800*/  BSYNC.RECONVERGENT B1 ;  /* 0x0000000000017941 */ /* 0x000fea0003800200 */
.L_x_278:
[----:B------:R-:W-:-:S04]  /*10810*/  HFMA2 R49, -RZ, RZ, 0, 0 ;  /* 0x00000000ff317431 */ /* 0x000fc800000001ff */
[----:B01----:R-:W-:Y:S05]  /*10820*/  RET.REL.NODEC R48 `(kernel_MLEFit_sigmaxy) ;  /* 0xfffffef430f47950 */ /* 0x003fea0003c3ffff */
        .weak           $__internal_2_$__cuda_sm20_sqrt_rn_f32_slowpath
        .type           $__internal_2_$__cuda_sm20_sqrt_rn_f32_slowpath,@function
        .size           $__internal_2_$__cuda_sm20_sqrt_rn_f32_slowpath,($__internal_3_$__cuda_sm3x_div_rn_noftz_f32_slowpath - $__internal_2_$__cuda_sm20_sqrt_rn_f32_slowpath)
$__internal_2_$__cuda_sm20_sqrt_rn_f32_slowpath:
[----:B------:R-:W-:-:S13]  /*10830*/  LOP3.LUT P0, RZ, R3, 0x7fffffff, RZ, 0xc0, !PT ;  /* 0x7fffffff03ff7812 */ /* 0x000fda000780c0ff */
[----:B------:R-:W-:Y:S01]  /*10840*/  @!P0 MOV R4, R3 ;  /* 0x0000000300048202 */ /* 0x000fe20000000f00 */
[----:B------:R-:W-:Y:S06]  /*10850*/  @!P0 BRA `(.L_x_282) ;  /* 0x0000000000408947 */ /* 0x000fec0003800000 */
[----:B------:R-:W-:-:S13]  /*10860*/  FSETP.GEU.FTZ.AND P0, PT, R3, RZ, PT ;  /* 0x000000ff0300720b */ /* 0x000fda0003f1e000 */
[----:B------:R-:W-:Y:S01]  /*10870*/  @!P0 MOV R4, 0x7fffffff ;  /* 0x7fffffff00048802 */ /* 0x000fe20000000f00 */
[----:B------:R-:W-:Y:S06]  /*10880*/  @!P0 BRA `(.L_x_282) ;  /* 0x0000000000348947 */ /* 0x000fec0003800000 */
[----:B------:R-:W-:-:S13]  /*10890*/  FSETP.GTU.FTZ.AND P0, PT, |R3|, +INF , PT ;  /* 0x7f8000000300780b */ /* 0x000fda0003f1c200 */
[----:B------:R-:W-:Y:S01]  /*108a0*/  @P0 FADD.FTZ R4, R3, 1 ;  /* 0x3f80000003040421 */ /* 0x000fe20000010000 */
[----:B------:R-:W-:Y:S06]  /*108b0*/  @P0 BRA `(.L_x_282) ;  /* 0x0000000000280947 */ /* 0x000fec0003800000 */
[----:B------:R-:W-:-:S13]  /*108c0*/  FSETP.NEU.FTZ.AND P0, PT, |R3|, +INF , PT ;  /* 0x7f8000000300780b */ /* 0x000fda0003f1d200 */
[----:B------:R-:W-:-:S04]  /*108d0*/  @P0 FFMA R5, R3, 1.84467440737095516160e+19, RZ ;  /* 0x5f80000003050823 */ /* 0x000fc800000000ff */
[----:B------:R-:W0:Y:S02]  /*108e0*/  @P0 MUFU.RSQ R4, R5 ;  /* 0x0000000500040308 */ /* 0x000e240000001400 */
[----:B0-----:R-:W-:Y:S01]  /*108f0*/  @P0 FMUL.FTZ R6, R5, R4 ;  /* 0x0000000405060220 */ /* 0x001fe20000410000 */
[----:B------:R-:W-:Y:S01]  /*10900*/  @P0 FMUL.FTZ R8, R4, 0.5 ;  /* 0x3f00000004080820 */ /* 0x000fe20000410000 */
[----:B------:R-:W-:Y:S02]  /*10910*/  @!P0 MOV R4, R3 ;  /* 0x0000000300048202 */ /* 0x000fe40000000f00 */
[----:B------:R-:W-:-:S04]  /*10920*/  @P0 FADD.FTZ R7, -R6, -RZ ;  /* 0x800000ff06070221 */ /* 0x000fc80000010100 */
[----:B------:R-:W-:-:S04]  /*10930*/  @P0 FFMA R7, R6, R7, R5 ;  /* 0x0000000706070223 */ /* 0x000fc80000000005 */
[----:B------:R-:W-:-:S04]  /*10940*/  @P0 FFMA R7, R7, R8, R6 ;  /* 0x0000000807070223 */ /* 0x000fc80000000006 */
[----:B------:R-:W-:-:S07]  /*10950*/  @P0 FMUL.FTZ R4, R7, 2.3283064365386962891e-10 ;  /* 0x2f80000007040820 */ /* 0x000fce0000410000 */
.L_x_282:
[----:B------:R-:W-:Y:S01]  /*10960*/  HFMA2 R5, -RZ, RZ, 0, 0 ;  /* 0x00000000ff057431 */ /* 0x000fe200000001ff */
[----:B------:R-:W-:Y:S02]  /*10970*/  MOV R32, R4 ;  /* 0x0000000400207202 */ /* 0x000fe40000000f00 */
[----:B------:R-:W-:-:S04]  /*10980*/  MOV R4, R9 ;  /* 0x0000000900047202 */ /* 0x000fc80000000f00 */
[----:B------:R-:W-:Y:S05]  /*10990*/  RET.REL.NODEC R4 `(kernel_MLEFit_sigmaxy) ;  /* 0xfffffef404987950 */ /* 0x000fea0003c3ffff */
        .weak           $__internal_3_$__cuda_sm3x_div_rn_noftz_f32_slowpath
        .type           $__internal_3_$__cuda_sm3x_div_rn_noftz_f32_slowpath,@function
        .size           $__internal_3_$__cuda_sm3x_div_rn_noftz_f32_slowpath,($kernel_MLEFit_sigmaxy$__internal_accurate_pow - $__internal_3_$__cuda_sm3x_div_rn_noftz_f32_slowpath)
$__internal_3_$__cuda_sm3x_div_rn_noftz_f32_slowpath:
[----:B------:R-:W-:Y:S01]  /*109a0*/  SHF.R.U32.HI R48, RZ, 0x17, R47 ;  /* 0x00000017ff307819 */ /* 0x000fe2000001162f */
[----:B------:R-:W-:Y:S01]  /*109b0*/  BSSY.RECONVERGENT B0, `(.L_x_283) ;  /* 0x0000062000007945 */ /* 0x000fe20003800200 */
[----:B------:R-:W-:Y:S02]  /*109c0*/  SHF.R.U32.HI R50, RZ, 0x17, R34 ;  /* 0x00000017ff327819 */ /* 0x000fe40000011622 */
[----:B------:R-:W-:Y:S02]  /*109d0*/  LOP3.LUT R48, R48, 0xff, RZ, 0xc0, !PT ;  /* 0x000000ff30307812 */ /* 0x000fe400078ec0ff */
[----:B------:R-:W-:Y:S02]  /*109e0*/  LOP3.LUT R50, R50, 0xff, RZ, 0xc0, !PT ;  /* 0x000000ff32327812 */ /* 0x000fe400078ec0ff */
[----:B------:R-:W-:Y:S02]  /*109f0*/  IADD3 R51, PT, PT, R48, -0x1, RZ ;  /* 0xffffffff30337810 */ /* 0x000fe40007ffe0ff */
[----:B------:R-:W-:-:S02]  /*10a00*/  IADD3 R52, PT, PT, R50, -0x1, RZ ;  /* 0xffffffff32347810 */ /* 0x000fc40007ffe0ff */
[----:B------:R-:W-:-:S04]  /*10a10*/  ISETP.GT.U32.AND P0, PT, R51, 0xfd, PT ;  /* 0x000000fd3300780c */ /* 0x000fc80003f04070 */
[----:B------:R-:W-:-:S13]  /*10a20*/  ISETP.GT.U32.OR P0, PT, R52, 0xfd, P0 ;  /* 0x000000fd3400780c */ /* 0x000fda0000704470 */
[----:B------:R-:W-:Y:S01]  /*10a30*/  @!P0 MOV R49, RZ ;  /* 0x000000ff00318202 */ /* 0x000fe20000000f00 */
[----:B------:R-:W-:Y:S06]  /*10a40*/  @!P0 BRA `(.L_x_284) ;  /* 0x00000000005c8947 */ /* 0x000fec0003800000 */
[----:B------:R-:W-:Y:S02]  /*10a50*/  FSETP.GTU.FTZ.AND P0, PT, |R34|, +INF , PT ;  /* 0x7f8000002200780b */ /* 0x000fe40003f1c200 */
[----:B------:R-:W-:-:S04]  /*10a60*/  FSETP.GTU.FTZ.AND P1, PT, |R47|, +INF , PT ;  /* 0x7f8000002f00780b */ /* 0x000fc80003f3c200 */
[----:B------:R-:W-:-:S13]  /*10a70*/  PLOP3.LUT P0, PT, P0, P1, PT, 0xf8, 0x8f ;  /* 0x00000000008f781c */ /* 0x000fda0000703f70 */
[----:B------:R-:W-:Y:S05]  /*10a80*/  @P0 BRA `(.L_x_285) ;  /* 0x00000004004c0947 */ /* 0x000fea0003800000 */
[----:B------:R-:W-:-:S13]  /*10a90*/  LOP3.LUT P0, RZ, R47, 0x7fffffff, R34, 0xc8, !PT ;  /* 0x7fffffff2fff7812 */ /* 0x000fda000780c822 */
[----:B------:R-:W-:Y:S05]  /*10aa0*/  @!P0 BRA `(.L_x_286) ;  /* 0x00000004003c8947 */ /* 0x000fea0003800000 */
[C---:B------:R-:W-:Y:S02]  /*10ab0*/  FSETP.NEU.FTZ.AND P0, PT, |R34|.reuse, +INF , PT ;  /* 0x7f8000002200780b */ /* 0x040fe40003f1d200 */
[----:B------:R-:W-:Y:S02]  /*10ac0*/  FSETP.NEU.FTZ.AND P3, PT, |R47|, +INF , PT ;  /* 0x7f8000002f00780b */ /* 0x000fe40003f7d200 */
[----:B------:R-:W-:-:S11]  /*10ad0*/  FSETP.NEU.FTZ.AND P1, PT, |R34|, +INF , PT ;  /* 0x7f8000002200780b */ /* 0x000fd60003f3d200 */
[----:B------:R-:W-:Y:S05]  /*10ae0*/  @!P3 BRA !P0, `(.L_x_286) ;  /* 0x00000004002cb947 */ /* 0x000fea0004000000 */
[----:B------:R-:W-:-:S04]  /*10af0*/  LOP3.LUT P0, RZ, R34, 0x7fffffff, RZ, 0xc0, !PT ;  /* 0x7fffffff22ff7812 */ /* 0x000fc8000780c0ff */
[----:B------:R-:W-:-:S13]  /*10b00*/  PLOP3.LUT P0, PT, P3, P0, PT, 0x2f, 0xf2 ;  /* 0x0000000000f2781c */ /* 0x000fda0001f00577 */
[----:B------:R-:W-:Y:S05]  /*10b10*/  @P0 BRA `(.L_x_287) ;  /* 0x0000000400180947 */ /* 0x000fea0003800000 */
[----:B------:R-:W-:-:S04]  /*10b20*/  LOP3.LUT P0, RZ, R47, 0x7fffffff, RZ, 0xc0, !PT ;  /* 0x7fffffff2fff7812 */ /* 0x000fc8000780c0ff */
[----:B------:R-:W-:-:S13]  /*10b30*/  PLOP3.LUT P0, PT, P1, P0, PT, 0x2f, 0xf2 ;  /* 0x0000000000f2781c */ /* 0x000fda0000f00577 */
[----:B------:R-:W-:Y:S05]  /*10b40*/  @P0 BRA `(.L_x_288) ;  /* 0x0000000400000947 */ /* 0x000fea0003800000 */
[----:B------:R-:W-:Y:S02]  /*10b50*/  ISETP.GE.AND P0, PT, R52, RZ, PT ;  /* 0x000000ff3400720c */ /* 0x000fe40003f06270 */
[----:B------:R-:W-:-:S11]  /*10b60*/  ISETP.GE.AND P1, PT, R51, RZ, PT ;  /* 0x000000ff3300720c */ /* 0x000fd60003f26270 */
[----:B------:R-:W-:Y:S01]  /*10b70*/  @P0 MOV R49, RZ ;  /* 0x000000ff00310202 */ /* 0x000fe20000000f00 */
[----:B------:R-:W-:Y:S01]  /*10b80*/  @!P0 FFMA R34, R34, 1.84467440737095516160e+19, RZ ;  /* 0x5f80000022228823 */ /* 0x000fe200000000ff */
[----:B------:R-:W-:Y:S01]  /*10b90*/  @!P0 MOV R49, 0xffffffc0 ;  /* 0xffffffc000318802 */ /* 0x000fe20000000f00 */
[----:B------:R-:W-:-:S03]  /*10ba0*/  @!P1 FFMA R47, R47, 1.84467440737095516160e+19, RZ ;  /* 0x5f8000002f2f9823 */ /* 0x000fc600000000ff */
[----:B------:R-:W-:-:S07]  /*10bb0*/  @!P1 IADD3 R49, PT, PT, R49, 0x40, RZ ;  /* 0x0000004031319810 */ /* 0x000fce0007ffe0ff */
.L_x_284:
[----:B------:R-:W-:Y:S01]  /*10bc0*/  LEA R52, R48, 0xc0800000, 0x17 ;  /* 0xc080000030347811 */ /* 0x000fe200078eb8ff */
[----:B------:R-:W-:Y:S01]  /*10bd0*/  BSSY.RECONVERGENT B1, `(.L_x_289) ;  /* 0x0000036000017945 */ /* 0x000fe20003800200 */
[----:B------:R-:W-:Y:S02]  /*10be0*/  IADD3 R51, PT, PT, R50, -0x7f, RZ ;  /* 0xffffff8132337810 */ /* 0x000fe40007ffe0ff */
[----:B------:R-:W-:-:S03]  /*10bf0*/  IADD3 R54, PT, PT, -R52, R47, RZ ;  /* 0x0000002f34367210 */ /* 0x000fc60007ffe1ff */
[----:B------:R-:W-:Y:S01]  /*10c00*/  IMAD R34, R51, -0x800000, R34 ;  /* 0xff80000033227824 */ /* 0x000fe200078e0222 */
[----:B------:R-:W0:Y:S01]  /*10c10*/  MUFU.RCP R52, R54 ;  /* 0x0000003600347308 */ /* 0x000e220000001000 */
[----:B------:R-:W-:-:S04]  /*10c20*/  FADD.FTZ R47, -R54, -RZ ;  /* 0x800000ff362f7221 */ /* 0x000fc80000010100 */
[----:B0-----:R-:W-:-:S04]  /*10c30*/  FFMA R53, R52, R47, 1 ;  /* 0x3f80000034357423 */ /* 0x001fc8000000002f */
[----:B------:R-:W-:-:S04]  /*10c40*/  FFMA R53, R52, R53, R52 ;  /* 0x0000003534357223 */ /* 0x000fc80000000034 */
[----:B------:R-:W-:-:S04]  /*10c50*/  FFMA R50, R34, R53, RZ ;  /* 0x0000003522327223 */ /* 0x000fc800000000ff */
[----:B------:R-:W-:-:S04]  /*10c60*/  FFMA R52, R47, R50, R34 ;  /* 0x000000322f347223 */ /* 0x000fc80000000022 */
[----:B------:R-:W-:Y:S01]  /*10c70*/  FFMA R52, R53, R52, R50 ;  /* 0x0000003435347223 */ /* 0x000fe20000000032 */
[----:B------:R-:W-:-:S03]  /*10c80*/  IADD3 R50, PT, PT, R51, 0x7f, -R48 ;  /* 0x0000007f33327810 */ /* 0x000fc60007ffe830 */
[----:B------:R-:W-:Y:S01]  /*10c90*/  FFMA R47, R47, R52, R34 ;  /* 0x000000342f2f7223 */ /* 0x000fe20000000022 */
[----:B------:R-:W-:-:S03]  /*10ca0*/  IADD3 R49, PT, PT, R50, R49, RZ ;  /* 0x0000003132317210 */ /* 0x000fc60007ffe0ff */
[----:B------:R-:W-:-:S05]  /*10cb0*/  FFMA R34, R53, R47, R52 ;  /* 0x0000002f35227223 */ /* 0x000fca0000000034 */
[----:B------:R-:W-:-:S04]  /*10cc0*/  SHF.R.U32.HI R48, RZ, 0x17, R34 ;  /* 0x00000017ff307819 */ /* 0x000fc80000011622 */
[----:B------:R-:W-:-:S04]  /*10cd0*/  LOP3.LUT R48, R48, 0xff, RZ, 0xc0, !PT ;  /* 0x000000ff30307812 */ /* 0x000fc800078ec0ff */
[----:B------:R-:W-:-:S04]  /*10ce0*/  IADD3 R48, PT, PT, R48, R49, RZ ;  /* 0x0000003130307210 */ /* 0x000fc80007ffe0ff */
[----:B------:R-:W-:-:S04]  /*10cf0*/  IADD3 R50, PT, PT, R48, -0x1, RZ ;  /* 0xffffffff30327810 */ /* 0x000fc80007ffe0ff */
[----:B------:R-:W-:-:S13]  /*10d00*/  ISETP.GE.U32.AND P0, PT, R50, 0xfe, PT ;  /* 0x000000fe3200780c */ /* 0x000fda0003f06070 */
[----:B------:R-:W-:Y:S05]  /*10d10*/  @!P0 BRA `(.L_x_290) ;  /* 0x0000000000808947 */ /* 0x000fea0003800000 */
[----:B------:R-:W-:-:S13]  /*10d20*/  ISETP.GT.AND P0, PT, R48, 0xfe, PT ;  /* 0x000000fe3000780c */ /* 0x000fda0003f04270 */
[----:B------:R-:W-:Y:S05]  /*10d30*/  @P0 BRA `(.L_x_291) ;  /* 0x00000000006c0947 */ /* 0x000fea0003800000 */
[----:B------:R-:W-:-:S13]  /*10d40*/  ISETP.GE.AND P0, PT, R48, 0x1, PT ;  /* 0x000000013000780c */ /* 0x000fda0003f06270 */
[----:B------:R-:W-:Y:S05]  /*10d50*/  @P0 BRA `(.L_x_292) ;  /* 0x0000000000740947 */ /* 0x000fea0003800000 */
[----:B------:R-:W-:Y:S02]  /*10d60*/  ISETP.GE.AND P0, PT, R48, -0x18, PT ;  /* 0xffffffe83000780c */ /* 0x000fe40003f06270 */
[----:B------:R-:W-:-:S11]  /*10d70*/  LOP3.LUT R34, R34, 0x80000000, RZ, 0xc0, !PT ;  /* 0x8000000022227812 */ /* 0x000fd600078ec0ff */
[----:B------:R-:W-:Y:S05]  /*10d80*/  @!P0 BRA `(.L_x_292) ;  /* 0x0000000000688947 */ /* 0x000fea0003800000 */
[CCC-:B------:R-:W-:Y:S01]  /*10d90*/  FFMA.RZ R50, R53.reuse, R47.reuse, R52.reuse ;  /* 0x0000002f35327223 */ /* 0x1c0fe2000000c034 */
[CCC-:B------:R-:W-:Y:S01]  /*10da0*/  FFMA.RP R49, R53.reuse, R47.reuse, R52.reuse ;  /* 0x0000002f35317223 */ /* 0x1c0fe20000008034 */
[----:B------:R-:W-:Y:S01]  /*10db0*/  FFMA.RM R52, R53, R47, R52 ;  /* 0x0000002f35347223 */ /* 0x000fe20000004034 */
[----:B------:R-:W-:Y:S02]  /*10dc0*/  IADD3 R47, PT, PT, R48, 0x20, RZ ;  /* 0x00000020302f7810 */ /* 0x000fe40007ffe0ff */
[----:B------:R-:W-:Y:S02]  /*10dd0*/  LOP3.LUT R50, R50, 0x7fffff, RZ, 0xc0, !PT ;  /* 0x007fffff32327812 */ /* 0x000fe400078ec0ff */
[----:B------:R-:W-:Y:S02]  /*10de0*/  ISETP.NE.AND P3, PT, R48, RZ, PT ;  /* 0x000000ff3000720c */ /* 0x000fe40003f65270 */
[----:B------:R-:W-:Y:S02]  /*10df0*/  LOP3.LUT R50, R50, 0x800000, RZ, 0xfc, !PT ;  /* 0x0080000032327812 */ /* 0x000fe400078efcff */
[----:B------:R-:W-:-:S02]  /*10e00*/  ISETP.NE.AND P1, PT, R48, RZ, PT ;  /* 0x000000ff3000720c */ /* 0x000fc40003f25270 */
[----:B------:R-:W-:Y:S02]  /*10e10*/  IADD3 R48, PT, PT, -R48, RZ, RZ ;  /* 0x000000ff30307210 */ /* 0x000fe40007ffe1ff */
[----:B------:R-:W-:Y:S02]  /*10e20*/  SHF.L.U32 R47, R50, R47, RZ ;  /* 0x0000002f322f7219 */ /* 0x000fe400000006ff */
[----:B------:R-:W-:Y:S02]  /*10e30*/  FSETP.NEU.FTZ.AND P0, PT, R49, R52, PT ;  /* 0x000000343100720b */ /* 0x000fe40003f1d000 */
[----:B------:R-:W-:Y:S02]  /*10e40*/  SEL R49, R48, RZ, P3 ;  /* 0x000000ff30317207 */ /* 0x000fe40001800000 */
[----:B------:R-:W-:Y:S02]  /*10e50*/  ISETP.NE.AND P1, PT, R47, RZ, P1 ;  /* 0x000000ff2f00720c */ /* 0x000fe40000f25270 */
[----:B------:R-:W-:-:S02]  /*10e60*/  SHF.R.U32.HI R49, RZ, R49, R50 ;  /* 0x00000031ff317219 */ /* 0x000fc40000011632 */
[----:B------:R-:W-:Y:S02]  /*10e70*/  PLOP3.LUT P0, PT, P0, P1, PT, 0xf8, 0x8f ;  /* 0x00000000008f781c */ /* 0x000fe40000703f70 */
[----:B------:R-:W-:Y:S02]  /*10e80*/  SHF.R.U32.HI R47, RZ, 0x1, R49 ;  /* 0x00000001ff2f7819 */ /* 0x000fe40000011631 */
[----:B------:R-:W-:-:S04]  /*10e90*/  SEL R48, RZ, 0x1, !P0 ;  /* 0x00000001ff307807 */ /* 0x000fc80004000000 */
[----:B------:R-:W-:-:S04]  /*10ea0*/  LOP3.LUT R48, R48, 0x1, R47, 0xf8, !PT ;  /* 0x0000000130307812 */ /* 0x000fc800078ef82f */
[----:B------:R-:W-:-:S04]  /*10eb0*/  LOP3.LUT R48, R48, R49, RZ, 0xc0, !PT ;  /* 0x0000003130307212 */ /* 0x000fc800078ec0ff */
[----:B------:R-:W-:-:S04]  /*10ec0*/  IADD3 R47, PT, PT, R47, R48, RZ ;  /* 0x000000302f2f7210 */ /* 0x000fc80007ffe0ff */
[----:B------:R-:W-:Y:S01]  /*10ed0*/  LOP3.LUT R34, R47, R34, RZ, 0xfc, !PT ;  /* 0x000000222f227212 */ /* 0x000fe200078efcff */
[----:B------:R-:W-:Y:S06]  /*10ee0*/  BRA `(.L_x_292) ;  /* 0x0000000000107947 */ /* 0x000fec0003800000 */
.L_x_291:
[----:B------:R-:W-:-:S04]  /*10ef0*/  LOP3.LUT R34, R34, 0x80000000, RZ, 0xc0, !PT ;  /* 0x8000000022227812 */ /* 0x000fc800078ec0ff */
[----:B------:R-:W-:Y:S01]  /*10f00*/  LOP3.LUT R34, R34, 0x7f800000, RZ, 0xfc, !PT ;  /* 0x7f80000022227812 */ /* 0x000fe200078efcff */
[----:B------:R-:W-:Y:S06]  /*10f10*/  BRA `(.L_x_292) ;  /* 0x0000000000047947 */ /* 0x000fec0003800000 */
.L_x_290:
[----:B------:R-:W-:-:S07]  /*10f20*/  LEA R34, R49, R34, 0x17 ;  /* 0x0000002231227211 */ /* 0x000fce00078eb8ff */
.L_x_292:
[----:B------:R-:W-:Y:S05]  /*10f30*/  BSYNC.RECONVERGENT B1 ;  /* 0x0000000000017941 */ /* 0x000fea0003800200 */
.L_x_289:
[----:B------:R-:W-:Y:S05]  /*10f40*/  BRA `(.L_x_293) ;  /* 0x0000000000207947 */ /* 0x000fea0003800000 */
.L_x_288:
[----:B------:R-:W-:-:S04]  /*10f50*/  LOP3.LUT R34, R47, 0x80000000, R34, 0x48, !PT ;  /* 0x800000002f227812 */ /* 0x000fc800078e4822 */
[----:B------:R-:W-:Y:S01]  /*10f60*/  LOP3.LUT R34, R34, 0x7f800000, RZ, 0xfc, !PT ;  /* 0x7f80000022227812 */ /* 0x000fe200078efcff */
[----:B------:R-:W-:Y:S06]  /*10f70*/  BRA `(.L_x_293) ;  /* 0x0000000000147947 */ /* 0x000fec0003800000 */
.L_x_287:
[----:B------:R-:W-:Y:S01]  /*10f80*/  LOP3.LUT R34, R47, 0x80000000, R34, 0x48, !PT ;  /* 0x800000002f227812 */ /* 0x000fe200078e4822 */
[----:B------:R-:W-:Y:S06]  /*10f90*/  BRA `(.L_x_293) ;  /* 0x00000000000c7947 */ /* 0x000fec0003800000 */
.L_x_286:
[----:B------:R-:W0:Y:S01]  /*10fa0*/  MUFU.RSQ R34, -QNAN ;  /* 0xffc0000000227908 */ /* 0x000e220000001400 */
[----:B------:R-:W-:Y:S05]  /*10fb0*/  BRA `(.L_x_293) ;  /* 0x0000000000047947 */ /* 0x000fea0003800000 */
.L_x_285:
[----:B------:R-:W-:-:S07]  /*10fc0*/  FADD.FTZ R34, R34, R47 ;  /* 0x0000002f22227221 */ /* 0x000fce0000010000 */
.L_x_293:
[----:B------:R-:W-:Y:S05]  /*10fd0*/  BSYNC.RECONVERGENT B0 ;  /* 0x0000000000007941 */ /* 0x000fea0003800200 */
.L_x_283:
[----:B------:R-:W-:-:S04]  /*10fe0*/  HFMA2 R47, -RZ, RZ, 0, 0 ;  /* 0x00000000ff2f7431 */ /* 0x000fc800000001ff */
[----:B0-----:R-:W-:Y:S05]  /*10ff0*/  RET.REL.NODEC R46 `(kernel_MLEFit_sigmaxy) ;  /* 0xfffffef02e007950 */ /* 0x001fea0003c3ffff */
        .type           $kernel_MLEFit_sigmaxy$__internal_accurate_pow,@function
        .size           $kernel_MLEFit_sigmaxy$__internal_accurate_pow,(.L_x_1086 - $kernel_MLEFit_sigmaxy$__internal_accurate_pow)
$kernel_MLEFit_sigmaxy$__internal_accurate_pow:
[----:B------:R-:W-:Y:S01]  /*11000*/  ISETP.GT.U32.AND P0, PT, R73, 0xfffff, PT ;  /* 0x000fffff4900780c */ /* 0x000fe20003f04070 */
[----:B------:R-:W-:Y:S01]  /*11010*/  UMOV UR16, 0x7d2cafe2 ;  /* 0x7d2cafe200107882 */ /* 0x000fe20000000000 */
[----:B------:R-:W-:Y:S01]  /*11020*/  MOV R46, R73 ;  /* 0x00000049002e7202 */ /* 0x000fe20000000f00 */
[----:B------:R-:W-:Y:S01]  /*11030*/  UMOV UR17, 0x3eb0f5ff ;  /* 0x3eb0f5ff00117882 */ /* 0x000fe20000000000 */
[----:B------:R-:W-:Y:S01]  /*11040*/  MOV R48, RZ ;  /* 0x000000ff00307202 */ /* 0x000fe20000000f00 */
[----:B------:R-:W-:Y:S01]  /*11050*/  UMOV UR18, 0x3b39803f ;  /* 0x3b39803f00127882 */ /* 0x000fe20000000000 */
[----:B------:R-:W-:-:S07]  /*11060*/  UMOV UR19, 0x3c7abc9e ;  /* 0x3c7abc9e00137882 */ /* 0x000fce0000000000 */
[----:B------:R-:W-:-:S10]  /*11070*/  @!P0 DMUL R68, R72, 1.80143985094819840000e+16 ;  /* 0x4350000048448828 */ /* 0x000fd40000000000 */
[----:B------:R-:W-:Y:S02]  /*11080*/  @!P0 MOV R46, R69 ;  /* 0x00000045002e8202 */ /* 0x000fe40000000f00 */
[----:B------:R-:W-:Y:S02]  /*11090*/  @!P0 MOV R72, R68 ;  /* 0x0000004400488202 */ /* 0x000fe40000000f00 */
[----:B------:R-:W-:Y:S02]  /*110a0*/  LOP3.LUT R47, R46, 0x800fffff, RZ, 0xc0, !PT ;  /* 0x800fffff2e2f7812 */ /* 0x000fe400078ec0ff */
[----:B------:R-:W-:Y:S02]  /*110b0*/  MOV R52, R72 ;  /* 0x0000004800347202 */ /* 0x000fe40000000f00 */
[----:B------:R-:W-:-:S04]  /*110c0*/  LOP3.LUT R47, R47, 0x3ff00000, RZ, 0xfc, !PT ;  /* 0x3ff000002f2f7812 */ /* 0x000fc800078efcff */
[----:B------:R-:W-:Y:S02]  /*110d0*/  ISETP.GE.U32.AND P1, PT, R47, 0x3ff6a09f, PT ;  /* 0x3ff6a09f2f00780c */ /* 0x000fe40003f26070 */
[----:B------:R-:W-:-:S11]  /*110e0*/  MOV R53, R47 ;  /* 0x0000002f00357202 */ /* 0x000fd60000000f00 */
[----:B------:R-:W-:-:S04]  /*110f0*/  @P1 IADD3 R46, PT, PT, R53, -0x100000, RZ ;  /* 0xfff00000352e1810 */ /* 0x000fc80007ffe0ff */
[----:B------:R-:W-:-:S06]  /*11100*/  @P1 MOV R53, R46 ;  /* 0x0000002e00351202 */ /* 0x000fcc0000000f00 */
[C---:B------:R-:W-:Y:S02]  /*11110*/  DADD R62, R52.reuse, 1 ;  /* 0x3ff00000343e7429 */ /* 0x040fe40000000000 */
[----:B------:R-:W-:-:S04]  /*11120*/  DADD R52, R52, -1 ;  /* 0xbff0000034347429 */ /* 0x000fc80000000000 */
[----:B------:R-:W0:Y:S02]  /*11130*/  MUFU.RCP64H R49, R63 ;  /* 0x0000003f00317308 */ /* 0x000e240000001800 */
[----:B0-----:R-:W-:-:S08]  /*11140*/  DFMA R46, -R62, R48, 1 ;  /* 0x3ff000003e2e742b */ /* 0x001fd00000000130 */
[----:B------:R-:W-:-:S08]  /*11150*/  DFMA R46, R46, R46, R46 ;  /* 0x0000002e2e2e722b */ /* 0x000fd0000000002e */
[----:B------:R-:W-:Y:S01]  /*11160*/  DFMA R46, R48, R46, R48 ;  /* 0x0000002e302e722b */ /* 0x000fe20000000030 */
[----:B------:R-:W-:Y:S01]  /*11170*/  HFMA2 R49, -RZ, RZ, 1.703125, -23840 ;  /* 0x3ed0f5d2ff317431 */ /* 0x000fe200000001ff */
[----:B------:R-:W-:-:S06]  /*11180*/  MOV R48, 0x41ad3b5a ;  /* 0x41ad3b5a00307802 */ /* 0x000fcc0000000f00 */
[----:B------:R-:W-:-:S08]  /*11190*/  DMUL R66, R52, R46 ;  /* 0x0000002e34427228 */ /* 0x000fd00000000000 */
[----:B------:R-:W-:-:S08]  /*111a0*/  DFMA R66, R52, R46, R66 ;  /* 0x0000002e3442722b */ /* 0x000fd00000000042 */
[----:B------:R-:W-:Y:S02]  /*111b0*/  DMUL R50, R66, R66 ;  /* 0x0000004242327228 */ /* 0x000fe40000000000 */
[----:B------:R-:W-:-:S06]  /*111c0*/  DADD R64, R52, -R66 ;  /* 0x0000000034407229 */ /* 0x000fcc0000000842 */
[----:B------:R-:W-:Y:S01]  /*111d0*/  DFMA R48, R50, UR16, R48 ;  /* 0x0000001032307c2b */ /* 0x000fe20008000030 */
[----:B------:R-:W-:Y:S01]  /*111e0*/  UMOV UR16, 0x75488a3f ;  /* 0x75488a3f00107882 */ /* 0x000fe20000000000 */
[----:B------:R-:W-:Y:S01]  /*111f0*/  UMOV UR17, 0x3ef3b20a ;  /* 0x3ef3b20a00117882 */ /* 0x000fe20000000000 */
[----:B------:R-:W-:-:S05]  /*11200*/  DADD R64, R64, R64 ;  /* 0x0000000040407229 */ /* 0x000fca0000000040 */
[----:B------:R-:W-:Y:S01]  /*11210*/  DFMA R48, R50, R48, UR16 ;  /* 0x0000001032307e2b */ /* 0x000fe20008000030 */
[----:B------:R-:W-:Y:S01]  /*11220*/  UMOV UR16, 0xe4faecd5 ;  /* 0xe4faecd500107882 */ /* 0x000fe20000000000 */
[----:B------:R-:W-:Y:S01]  /*11230*/  UMOV UR17, 0x3f1745cd ;  /* 0x3f1745cd00117882 */ /* 0x000fe20000000000 */
[----:B------:R-:W-:-:S05]  /*11240*/  DFMA R64, R52, -R66, R64 ;  /* 0x800000423440722b */ /* 0x000fca0000000040 */
[----:B------:R-:W-:Y:S01]  /*11250*/  DFMA R48, R50, R48, UR16 ;  /* 0x0000001032307e2b */ /* 0x000fe20008000030 */
[----:B------:R-:W-:Y:S01]  /*11260*/  UMOV UR16, 0x258a578b ;  /* 0x258a578b00107882 */ /* 0x000fe20000000000 */
[----:B------:R-:W-:Y:S01]  /*11270*/  UMOV UR17, 0x3f3c71c7 ;  /* 0x3f3c71c700117882 */ /* 0x000fe20000000000 */
[----:B------:R-:W-:-:S05]  /*11280*/  DMUL R64, R46, R64 ;  /* 0x000000402e407228 */ /* 0x000fca0000000000 */
[----:B------:R-:W-:Y:S01]  /*11290*/  DFMA R48, R50, R48, UR16 ;  /* 0x0000001032307e2b */ /* 0x000fe20008000030 */
[----:B------:R-:W-:Y:S01]  /*112a0*/  UMOV UR16, 0x9242b910 ;  /* 0x9242b91000107882 */ /* 0x000fe20000000000 */
[----:B------:R-:W-:-:S03]  /*112b0*/  UMOV UR17, 0x3f624924 ;  /* 0x3f62492400117882 */ /* 0x000fc60000000000 */
[----:B------:R-:W-:Y:S02]  /*112c0*/  IADD3 R47, PT, PT, R65, 0x100000, RZ ;  /* 0x00100000412f7810 */ /* 0x000fe40007ffe0ff */
[----:B------:R-:W-:Y:S01]  /*112d0*/  MOV R46, R64 ;  /* 0x00000040002e7202 */ /* 0x000fe20000000f00 */
[----:B------:R-:W-:Y:S01]  /*112e0*/  DFMA R48, R50, R48, UR16 ;  /* 0x0000001032307e2b */ /* 0x000fe20008000030 */
[----:B------:R-:W-:Y:S01]  /*112f0*/  UMOV UR16, 0x99999dfb ;  /* 0x99999dfb00107882 */ /* 0x000fe20000000000 */
[----:B------:R-:W-:-:S06]  /*11300*/  UMOV UR17, 0x3f899999 ;  /* 0x3f89999900117882 */ /* 0x000fcc0000000000 */
[----:B------:R-:W-:Y:S01]  /*11310*/  DFMA R48, R50, R48, UR16 ;  /* 0x0000001032307e2b */ /* 0x000fe20008000030 */
[----:B------:R-:W-:Y:S01]  /*11320*/  UMOV UR16, 0x55555555 ;  /* 0x5555555500107882 */ /* 0x000fe20000000000 */
[----:B------:R-:W-:-:S06]  /*11330*/  UMOV UR17, 0x3fb55555 ;  /* 0x3fb5555500117882 */ /* 0x000fcc0000000000 */
[----:B------:R-:W-:-:S08]  /*11340*/  DFMA R62, R50, R48, UR16 ;  /* 0x00000010323e7e2b */ /* 0x000fd00008000030 */
[----:B------:R-:W-:Y:S01]  /*11350*/  DADD R52, -R62, UR16 ;  /* 0x000000103e347e29 */ /* 0x000fe20008000100 */
[----:B------:R-:W-:Y:S01]  /*11360*/  UMOV UR16, 0xb9e7b0 ;  /* 0x00b9e7b000107882 */ /* 0x000fe20000000000 */
[----:B------:R-:W-:-:S06]  /*11370*/  UMOV UR17, 0x3c46a4cb ;  /* 0x3c46a4cb00117882 */ /* 0x000fcc0000000000 */
[----:B------:R-:W-:Y:S02]  /*11380*/  DFMA R52, R50, R48, R52 ;  /* 0x000000303234722b */ /* 0x000fe40000000034 */
[----:B------:R-:W-:-:S08]  /*11390*/  DMUL R50, R66, R66 ;  /* 0x0000004242327228 */ /* 0x000fd00000000000 */
[----:B------:R-:W-:-:S08]  /*113a0*/  DFMA R48, R66, R66, -R50 ;  /* 0x000000424230722b */ /* 0x000fd00000000832 */
[----:B------:R-:W-:Y:S01]  /*113b0*/  DFMA R48, R66, R46, R48 ;  /* 0x0000002e4230722b */ /* 0x000fe20000000030 */
[----:B------:R-:W-:Y:S01]  /*113c0*/  SHF.R.U32.HI R46, RZ, 0x14, R73 ;  /* 0x00000014ff2e7819 */ /* 0x000fe20000011649 */
[----:B------:R-:W-:Y:S01]  /*113d0*/  DADD R72, R52, -UR16 ;  /* 0x8000001034487e29 */ /* 0x000fe20008000000 */
[----:B------:R-:W-:Y:S01]  /*113e0*/  @!P0 LEA.HI R46, R69, 0xffffffca, RZ, 0xc ;  /* 0xffffffca452e8811 */ /* 0x000fe200078f60ff */
[----:B------:R-:W-:Y:S01]  /*113f0*/  DMUL R68, R66, R50 ;  /* 0x0000003242447228 */ /* 0x000fe20000000000 */
[----:B------:R-:W-:Y:S01]  /*11400*/  UMOV UR16, 0x80000000 ;  /* 0x8000000000107882 */ /* 0x000fe20000000000 */
[----:B------:R-:W-:Y:S01]  /*11410*/  UMOV UR17, 0x43300000 ;  /* 0x4330000000117882 */ /* 0x000fe20000000000 */
[C---:B------:R-:W-:Y:S02]  /*11420*/  IADD3 R47, PT, PT, R46.reuse, -0x3ff, RZ ;  /* 0xfffffc012e2f7810 */ /* 0x040fe40007ffe0ff */
[----:B------:R-:W-:-:S03]  /*11430*/  @P1 IADD3 R47, PT, PT, R46, -0x3fe, RZ ;  /* 0xfffffc022e2f1810 */ /* 0x000fc60007ffe0ff */
[----:B------:R-:W-:-:S08]  /*11440*/  DFMA R52, R66, R50, -R68 ;  /* 0x000000324234722b */ /* 0x000fd00000000844 */
[----:B------:R-:W-:Y:S02]  /*11450*/  DFMA R52, R64, R50, R52 ;  /* 0x000000324034722b */ /* 0x000fe40000000034 */
[----:B------:R-:W-:-:S06]  /*11460*/  DADD R50, R62, R72 ;  /* 0x000000003e327229 */ /* 0x000fcc0000000048 */
[----:B------:R-:W-:Y:S02]  /*11470*/  DFMA R48, R66, R48, R52 ;  /* 0x000000304230722b */ /* 0x000fe40000000034 */
[----:B------:R-:W-:-:S08]  /*11480*/  DADD R62, R62, -R50 ;  /* 0x000000003e3e7229 */ /* 0x000fd00000000832 */
[----:B------:R-:W-:Y:S02]  /*11490*/  DADD R72, R72, R62 ;  /* 0x0000000048487229 */ /* 0x000fe4000000003e */
[----:B------:R-:W-:-:S08]  /*114a0*/  DMUL R62, R50, R68 ;  /* 0x00000044323e7228 */ /* 0x000fd00000000000 */
[----:B------:R-:W-:-:S08]  /*114b0*/  DFMA R52, R50, R68, -R62 ;  /* 0x000000443234722b */ /* 0x000fd0000000083e */
[----:B------:R-:W-:-:S08]  /*114c0*/  DFMA R48, R50, R48, R52 ;  /* 0x000000303230722b */ /* 0x000fd00000000034 */
[----:B------:R-:W-:-:S08]  /*114d0*/  DFMA R72, R72, R68, R48 ;  /* 0x000000444848722b */ /* 0x000fd00000000030 */
[----:B------:R-:W-:-:S08]  /*114e0*/  DADD R50, R62, R72 ;  /* 0x000000003e327229 */ /* 0x000fd00000000048 */
[--C-:B------:R-:W-:Y:S02]  /*114f0*/  DADD R48, R66, R50.reuse ;  /* 0x0000000042307229 */ /* 0x100fe40000000032 */
[----:B------:R-:W-:-:S06]  /*11500*/  DADD R62, R62, -R50 ;  /* 0x000000003e3e7229 */ /* 0x000fcc0000000832 */
[----:B------:R-:W-:Y:S02]  /*11510*/  DADD R66, R66, -R48 ;  /* 0x0000000042427229 */ /* 0x000fe40000000830 */
[----:B------:R-:W-:-:S06]  /*11520*/  DADD R62, R72, R62 ;  /* 0x00000000483e7229 */ /* 0x000fcc000000003e */
[----:B------:R-:W-:Y:S01]  /*11530*/  DADD R66, R50, R66 ;  /* 0x0000000032427229 */ /* 0x000fe20000000042 */
[----:B------:R-:W-:Y:S01]  /*11540*/  HFMA2 R51, -RZ, RZ, 3.59375, 0 ;  /* 0x43300000ff337431 */ /* 0x000fe200000001ff */
[----:B------:R-:W-:-:S06]  /*11550*/  LOP3.LUT R50, R47, 0x80000000, RZ, 0x3c, !PT ;  /* 0x800000002f327812 */ /* 0x000fcc00078e3cff */
[----:B------:R-:W-:Y:S02]  /*11560*/  DADD R62, R62, R66 ;  /* 0x000000003e3e7229 */ /* 0x000fe40000000042 */
[----:B------:R-:W-:Y:S01]  /*11570*/  DADD R50, R50, -UR16 ;  /* 0x8000001032327e29 */ /* 0x000fe20008000000 */
[----:B------:R-:W-:Y:S01]  /*11580*/  UMOV UR16, 0xfefa39ef ;  /* 0xfefa39ef00107882 */ /* 0x000fe20000000000 */
[----:B------:R-:W-:-:S04]  /*11590*/  UMOV UR17, 0x3fe62e42 ;  /* 0x3fe62e4200117882 */ /* 0x000fc80000000000 */
[----:B------:R-:W-:-:S08]  /*115a0*/  DADD R64, R64, R62 ;  /* 0x0000000040407229 */ /* 0x000fd0000000003e */
[----:B------:R-:W-:-:S08]  /*115b0*/  DADD R52, R48, R64 ;  /* 0x0000000030347229 */ /* 0x000fd00000000040 */
[--C-:B------:R-:W-:Y:S02]  /*115c0*/  DFMA R46, R50, UR16, R52.reuse ;  /* 0x00000010322e7c2b */ /* 0x100fe40008000034 */
[----:B------:R-:W-:-:S06]  /*115d0*/  DADD R62, R48, -R52 ;  /* 0x00000000303e7229 */ /* 0x000fcc0000000834 */
[----:B------:R-:W-:Y:S02]  /*115e0*/  DFMA R48, R50, -UR16, R46 ;  /* 0x8000001032307c2b */ /* 0x000fe4000800002e */
[----:B------:R-:W-:-:S06]  /*115f0*/  DADD R62, R64, R62 ;  /* 0x00000000403e7229 */ /* 0x000fcc000000003e */
[----:B------:R-:W-:-:S08]  /*11600*/  DADD R48, -R52, R48 ;  /* 0x0000000034307229 */ /* 0x000fd00000000130 */
[----:B------:R-:W-:Y:S01]  /*11610*/  DADD R48, R62, -R48 ;  /* 0x000000003e307229 */ /* 0x000fe20000000830 */
[----:B------:R-:W-:Y:S01]  /*11620*/  HFMA2 R63, -RZ, RZ, 1.9912109375, 0.00128841400146484375 ;  /* 0x3ff71547ff3f7431 */ /* 0x000fe200000001ff */
[----:B------:R-:W-:-:S06]  /*11630*/  MOV R62, 0x652b82fe ;  /* 0x652b82fe003e7802 */ /* 0x000fcc0000000f00 */
[----:B------:R-:W-:-:S08]  /*11640*/  DFMA R50, R50, UR18, R48 ;  /* 0x0000001232327c2b */ /* 0x000fd00008000030 */
[----:B------:R-:W-:-:S08]  /*11650*/  DADD R48, R46, R50 ;  /* 0x000000002e307229 */ /* 0x000fd00000000032 */
[----:B------:R-:W-:Y:S02]  /*11660*/  DADD R52, R46, -R48 ;  /* 0x000000002e347229 */ /* 0x000fe40000000830 */
[----:B------:R-:W-:-:S06]  /*11670*/  DMUL R46, R48, 2 ;  /* 0x40000000302e7828 */ /* 0x000fcc0000000000 */
[----:B------:R-:W-:Y:S02]  /*11680*/  DADD R50, R50, R52 ;  /* 0x0000000032327229 */ /* 0x000fe40000000034 */
[----:B------:R-:W-:-:S08]  /*11690*/  DFMA R48, R48, 2, -R46 ;  /* 0x400000003030782b */ /* 0x000fd0000000082e */
[----:B------:R-:W-:-:S08]  /*116a0*/  DFMA R50, R50, 2, R48 ;  /* 0x400000003232782b */ /* 0x000fd00000000030 */
[----:B------:R-:W-:-:S08]  /*116b0*/  DADD R64, R46, R50 ;  /* 0x000000002e407229 */ /* 0x000fd00000000032 */
[----:B------:R-:W-:Y:S02]  /*116c0*/  DFMA R62, R64, R62, 6.75539944105574400000e+15 ;  /* 0x43380000403e742b */ /* 0x000fe4000000003e */
[----:B------:R-:W-:Y:S01]  /*116d0*/  FSETP.GEU.AND P0, PT, |R65|, 4.1917929649353027344, PT ;  /* 0x4086232b4100780b */ /* 0x000fe20003f0e200 */
[----:B------:R-:W-:-:S05]  /*116e0*/  DADD R46, R46, -R64 ;  /* 0x000000002e2e7229 */ /* 0x000fca0000000840 */
[----:B------:R-:W-:-:S03]  /*116f0*/  DADD R48, R62, -6.75539944105574400000e+15 ;  /* 0xc33800003e307429 */ /* 0x000fc60000000000 */
[----:B------:R-:W-:-:S05]  /*11700*/  DADD R50, R50, R46 ;  /* 0x0000000032327229 */ /* 0x000fca000000002e */
[----:B------:R-:W-:Y:S01]  /*11710*/  DFMA R52, R48, -UR16, R64 ;  /* 0x8000001030347c2b */ /* 0x000fe20008000040 */
[----:B------:R-:W-:Y:S01]  /*11720*/  UMOV UR16, 0x3b39803f ;  /* 0x3b39803f00107882 */ /* 0x000fe20000000000 */
[----:B------:R-:W-:-:S06]  /*11730*/  UMOV UR17, 0x3c7abc9e ;  /* 0x3c7abc9e00117882 */ /* 0x000fcc0000000000 */
[----:B------:R-:W-:Y:S01]  /*11740*/  DFMA R52, R48, -UR16, R52 ;  /* 0x8000001030347c2b */ /* 0x000fe20008000034 */
[----:B------:R-:W-:Y:S01]  /*11750*/  UMOV UR16, 0x69ce2bdf ;  /* 0x69ce2bdf00107882 */ /* 0x000fe20000000000 */
[----:B------:R-:W-:Y:S01]  /*11760*/  HFMA2 R49, -RZ, RZ, 1.642578125, -0.00021207332611083984375 ;  /* 0x3e928af3ff317431 */ /* 0x000fe200000001ff */
[----:B------:R-:W-:Y:S01]  /*11770*/  MOV R48, 0xfca213ea ;  /* 0xfca213ea00307802 */ /* 0x000fe20000000f00 */
[----:B------:R-:W-:-:S05]  /*11780*/  UMOV UR17, 0x3e5ade15 ;  /* 0x3e5ade1500117882 */ /* 0x000fca0000000000 */
[----:B------:R-:W-:Y:S01]  /*11790*/  DFMA R48, R52, UR16, R48 ;  /* 0x0000001034307c2b */ /* 0x000fe20008000030 */
[----:B------:R-:W-:Y:S01]  /*117a0*/  UMOV UR16, 0x62401315 ;  /* 0x6240131500107882 */ /* 0x000fe20000000000 */
[----:B------:R-:W-:-:S06]  /*117b0*/  UMOV UR17, 0x3ec71dee ;  /* 0x3ec71dee00117882 */ /* 0x000fcc0000000000 */
[----:B------:R-:W-:Y:S01]  /*117c0*/  DFMA R48, R52, R48, UR16 ;  /* 0x0000001034307e2b */ /* 0x000fe20008000030 */
        /* <DEDUP_REMOVED lines=20> */
[----:B------:R-:W-:-:S08]  /*11910*/  DFMA R48, R52, R48, UR16 ;  /* 0x0000001034307e2b */ /* 0x000fd00008000030 */
[----:B------:R-:W-:-:S08]  /*11920*/  DFMA R48, R52, R48, 1 ;  /* 0x3ff000003430742b */ /* 0x000fd00000000030 */
[----:B------:R-:W-:-:S10]  /*11930*/  DFMA R48, R52, R48, 1 ;  /* 0x3ff000003430742b */ /* 0x000fd40000000030 */
[----:B------:R-:W-:Y:S02]  /*11940*/  LEA R53, R62, R49, 0x14 ;  /* 0x000000313e357211 */ /* 0x000fe400078ea0ff */
[----:B------:R-:W-:Y:S01]  /*11950*/  MOV R52, R48 ;  /* 0x0000003000347202 */ /* 0x000fe20000000f00 */
[----:B------:R-:W-:Y:S06]  /*11960*/  @!P0 BRA `(.L_x_294) ;  /* 0x0000000000308947 */ /* 0x000fec0003800000 */
[----:B------:R-:W-:Y:S01]  /*11970*/  FSETP.GEU.AND P1, PT, |R65|, 4.2275390625, PT ;  /* 0x408748004100780b */ /* 0x000fe20003f2e200 */
[C---:B------:R-:W-:Y:S02]  /*11980*/  DADD R52, R64.reuse, +INF ;  /* 0x7ff0000040347429 */ /* 0x040fe40000000000 */
[----:B------:R-:W-:-:S08]  /*11990*/  DSETP.GEU.AND P0, PT, R64, RZ, PT ;  /* 0x000000ff4000722a */ /* 0x000fd00003f0e000 */
[----:B------:R-:W-:Y:S02]  /*119a0*/  FSEL R52, R52, RZ, P0 ;  /* 0x000000ff34347208 */ /* 0x000fe40000000000 */
[----:B------:R-:W-:Y:S02]  /*119b0*/  @!P1 LEA.HI R46, R62, R62, RZ, 0x1 ;  /* 0x0000003e3e2e9211 */ /* 0x000fe400078f08ff */
[----:B------:R-:W-:Y:S02]  /*119c0*/  FSEL R53, R53, RZ, P0 ;  /* 0x000000ff35357208 */ /* 0x000fe40000000000 */
[----:B------:R-:W-:-:S04]  /*119d0*/  @!P1 SHF.R.S32.HI R46, RZ, 0x1, R46 ;  /* 0x00000001ff2e9819 */ /* 0x000fc8000001142e */
[----:B------:R-:W-:Y:S02]  /*119e0*/  @!P1 IADD3 R47, PT, PT, R62, -R46, RZ ;  /* 0x8000002e3e2f9210 */ /* 0x000fe40007ffe0ff */
[----:B------:R-:W-:Y:S02]  /*119f0*/  @!P1 LEA R49, R46, R49, 0x14 ;  /* 0x000000312e319211 */ /* 0x000fe400078ea0ff */
[----:B------:R-:W-:Y:S02]  /*11a00*/  @!P1 LEA R47, R47, 0x3ff00000, 0x14 ;  /* 0x3ff000002f2f9811 */ /* 0x000fe400078ea0ff */
[----:B------:R-:W-:-:S06]  /*11a10*/  @!P1 MOV R46, RZ ;  /* 0x000000ff002e9202 */ /* 0x000fcc0000000f00 */
[----:B------:R-:W-:-:S11]  /*11a20*/  @!P1 DMUL R52, R48, R46 ;  /* 0x0000002e30349228 */ /* 0x000fd60000000000 */
.L_x_294:
[----:B------:R-:W-:Y:S01]  /*11a30*/  DFMA R50, R50, R52, R52 ;  /* 0x000000343232722b */ /* 0x000fe20000000034 */
[----:B------:R-:W-:Y:S01]  /*11a40*/  MOV R48, R34 ;  /* 0x0000002200307202 */ /* 0x000fe20000000f00 */
[----:B------:R-:W-:Y:S01]  /*11a50*/  DSETP.NEU.AND P0, PT, |R52|, +INF , PT ;  /* 0x7ff000003400742a */ /* 0x000fe20003f0d200 */
[----:B------:R-:W-:-:S07]  /*11a60*/  MOV R49, 0x0 ;  /* 0x0000000000317802 */ /* 0x000fce0000000f00 */
[----:B------:R-:W-:Y:S02]  /*11a70*/  FSEL R46, R52, R50, !P0 ;  /* 0x00000032342e7208 */ /* 0x000fe40004000000 */
[----:B------:R-:W-:Y:S01]  /*11a80*/  FSEL R47, R53, R51, !P0 ;  /* 0x00000033352f7208 */ /* 0x000fe20004000000 */
[----:B------:R-:W-:Y:S06]  /*11a90*/  RET.REL.NODEC R48 `(kernel_MLEFit_sigmaxy) ;  /* 0xfffffee430587950 */ /* 0x000fec0003c3ffff */
.L_x_295:
[----:B------:R-:W-:-:S00]  /*11aa0*/  BRA `(.L_x_295) ;  /* 0xfffffffc00fc7947 */ /* 0x000fc0000383ffff */
[----:B------:R-:W-:-:S00]  /*11ab0*/  NOP ;  /* 0x0000000000007918 */ /* 0x000fc00000000000 */
        /* <DEDUP_REMOVED lines=12> */
.L_x_1086:


//--------------------- .text.kernel_MLEFit_z     --------------------------
	.section	.text.kernel_MLEFit_z,"ax",@progbits
	.align	128
        .global         kernel_MLEFit_z
        .type           kernel_MLEFit_z,@function
        .size           kernel_MLEFit_z,(.L_x_1091 - kernel_MLEFit_z)
        .other          kernel_MLEFit_z,@"STO_CUDA_ENTRY STV_DEFAULT"
kernel_MLEFit_z:
.text.kernel_MLEFit_z:
[----:B------:R-:W0:Y:S01]  /*0000*/  LDC R1, c[0x0][0x37c] ;  /* 0x0000df00ff017b82 */ /* 0x000e220000000800 */
[----:B------:R-:W1:Y:S07]  /*0010*/  S2R R4, SR_TID.X ;  /* 0x0000000000047919 */ /* 0x000e6e0000002100 */
[----:B------:R-:W2:Y:S01]  /*0020*/  S2UR UR4, SR_CTAID.X ;  /* 0x00000000000479c3 */ /* 0x000ea20000002500 */
[----:B------:R-:W2:Y:S01]  /*0030*/  LDCU UR5, c[0x0][0x360] ;  /* 0x00006c00ff0577ac */ /* 0x000ea20008000800 */
[----:B0-----:R-:W-:Y:S01]  /*0040*/  IADD3 R1, PT, PT, R1, -0x200070, RZ ;  /* 0xffdfff9001017810 */ /* 0x001fe20007ffe0ff */
[----:B------:R-:W0:Y:S01]  /*0050*/  LDCU UR6, c[0x0][0x3c8] ;  /* 0x00007900ff0677ac */ /* 0x000e220008000800 */
[----:B--2---:R-:W-:-:S06]  /*0060*/  UIMAD UR4, UR4, UR5, URZ ;  /* 0x00000005040472a4 */ /* 0x004fcc000f8e02ff */
[----:B-1----:R-:W-:-:S04]  /*0070*/  IADD3 R0, PT, PT, R4, UR4, RZ ;  /* 0x0000000404007c10 */ /* 0x002fc8000fffe0ff */
[----:B0-----:R-:W-:-:S13]  /*0080*/  ISETP.GE.AND P0, PT, R0, UR6, PT ;  /* 0x0000000600007c0c */ /* 0x001fda000bf06270 */
[----:B------:R-:W-:Y:S05]  /*0090*/  @P0 EXIT ;  /* 0x000000000000094d */ /* 0x000fea0003800000 */
[----:B------:R-:W0:Y:S01]  /*00a0*/  LDCU UR5, c[0x0][0x3a8] ;  /* 0x00007500ff0577ac */ /* 0x000e220008000800 */
[----:B------:R1:W-:Y:S01]  /*00b0*/  STL.128 [R1+0x200000], RZ ;  /* 0x200000ff01007387 */ /* 0x0003e20000100c00 */
[----:B------:R-:W-:Y:S01]  /*00c0*/  MOV R74, R1 ;  /* 0x00000001004a7202 */ /* 0x000fe20000000f00 */
[----:B------:R-:W2:Y:S02]  /*00d0*/  LDCU.64 UR8, c[0x0][0x358] ;  /* 0x00006b00ff0877ac */ /* 0x000ea40008000a00 */
[----:B------:R1:W-:Y:S01]  /*00e0*/  STL.128 [R1+0x200010], RZ ;  /* 0x200010ff01007387 */ /* 0x0003e20000100c00 */
[----:B------:R-:W-:-:S03]  /*00f0*/  IADD3 R0, PT, PT, R1, 0x200000, RZ ;  /* 0x0020000001007810 */ /* 0x000fc60007ffe0ff */
[----:B------:R1:W-:Y:S04]  /*0100*/  STL.128 [R1+0x200020], RZ ;  /* 0x200020ff01007387 */ /* 0x0003e80000100c00 */
[----:B------:R1:W-:Y:S04]  /*0110*/  STL.128 [R1+0x200030], RZ ;  /* 0x200030ff01007387 */ /* 0x0003e80000100c00 */
[----:B------:R1:W-:Y:S01]  /*0120*/  STL.128 [R1+0x200040], RZ ;  /* 0x200040ff01007387 */ /* 0x0003e20000100c00 */
[----:B0-----:R-:W-:-:S03]  /*0130*/  MOV R2, UR5 ;  /* 0x0000000500027c02 */ /* 0x001fc60008000f00 */
[----:B------:R1:W-:Y:S01]  /*0140*/  STL.128 [R1+0x200050], RZ ;  /* 0x200050ff01007387 */ /* 0x0003e20000100c00 */
[----:B------:R-:W-:-:S03]  /*0150*/  ISETP.GE.AND P0, PT, R2, 0x1, PT ;  /* 0x000000010200780c */ /* 0x000fc60003f06270 */
[----:B------:R1:W-:Y:S10]  /*0160*/  STL [R1+0x200060], RZ ;  /* 0x200060ff01007387 */ /* 0x0003f40000100800 */
[----:B-12---:R-:W-:Y:S05]  /*0170*/  @!P0 BRA `(.L_x_296) ;  /* 0x0000000800c08947 */ /* 0x006fea0003800000 */
        /* <DEDUP_REMOVED lines=9> */
[----:B------:R-:W-:Y:S01]  /*0210*/  ISETP.GE.U32.AND P1, PT, R7, 0x3, PT ;  /* 0x000000030700780c */ /* 0x000fe20003f26070 */
[----:B------:R-:W-:Y:S01]  /*0220*/  IMAD R6, R6, UR4, R3 ;  /* 0x0000000406067c24 */ /* 0x000fe2000f8e0203 */
[C---:B------:R-:W-:Y:S01]  /*0230*/  LOP3.LUT R42, R2.reuse, 0x3, RZ, 0xc0, !PT ;  /* 0x00000003022a7812 */ /* 0x040fe200078ec0ff */
[----:B------:R-:W-:Y:S01]  /*0240*/  UMOV UR4, URZ ;  /* 0x000000ff00047c82 */ /* 0x000fe20008000000 */
[----:B------:R-:W-:-:S09]  /*0250*/  LOP3.LUT R5, R2, 0x7ffffff0, RZ, 0xc0, !PT ;  /* 0x7ffffff002057812 */ /* 0x000fd200078ec0ff */
.L_x_302:
[----:B0-----:R-:W0:Y:S01]  /*0260*/  LDC R2, c[0x0][0x3a8] ;  /* 0x0000ea00ff027b82 */ /* 0x001e220000000800 */
[----:B------:R-:W-:Y:S01]  /*0270*/  IADD3 R9, PT, PT, R6, UR4, RZ ;  /* 0x0000000406097c10 */ /* 0x000fe2000fffe0ff */
[----:B------:R-:W-:Y:S01]  /*0280*/  HFMA2 R26, -RZ, RZ, 0, 0 ;  /* 0x00000000ff1a7431 */ /* 0x000fe200000001ff */
[----:B--2-4-:R-:W-:Y:S01]  /*0290*/  IADD3 R7, PT, PT, R3, UR4, RZ ;  /* 0x0000000403077c10 */ /* 0x014fe2000fffe0ff */
[----:B------:R-:W-:-:S06]  /*02a0*/  UIADD3 UR4, UPT, UPT, UR4, 0x1, URZ ;  /* 0x0000000104047890 */ /* 0x000fcc000fffe0ff */
[----:B0-----:R-:W-:Y:S01]  /*02b0*/  ISETP.NE.AND P0, PT, R2, UR4, PT ;  /* 0x0000000402007c0c */ /* 0x001fe2000bf05270 */
[----:B-1----:R-:W-:-:S12]  /*02c0*/  @!P3 BRA `(.L_x_297) ;  /* 0x000000040020b947 */ /* 0x002fd80003800000 */
[----:B------:R-:W-:-:S05]  /*02d0*/  UMOV UR5, URZ ;  /* 0x000000ff00057c82 */ /* 0x000fca0008000000 */
.L_x_298:
[----:B-1----:R-:W0:Y:S01]  /*02e0*/  LDC.64 R10, c[0x0][0x380] ;  /* 0x0000e000ff0a7b82 */ /* 0x002e220000000a00 */
[----:B------:R-:W-:-:S04]  /*02f0*/  IMAD R13, R2, UR5, R9 ;  /* 0x00000005020d7c24 */ /* 0x000fc8000f8e0209 */
[----:B0-----:R-:W-:-:S05]  /*0300*/  IMAD.WIDE R10, R13, 0x4, R10 ;  /* 0x000000040d0a7825 */ /* 0x001fca00078e020a */
[----:B------:R0:W2:Y:S01]  /*0310*/  LDG.E R8, desc[UR8][R10.64] ;  /* 0x000000080a087981 */ /* 0x0000a2000c1e1900 */
[----:B------:R-:W-:-:S04]  /*0320*/  IMAD.WIDE.U32 R12, R2, 0x4, R10 ;  /* 0x00000004020c7825 */ /* 0x000fc800078e000a */
[C---:B------:R-:W-:Y:S02]  /*0330*/  IMAD.WIDE.U32 R14, R2.reuse, 0x4, R12 ;  /* 0x00000004020e7825 */ /* 0x040fe400078e000c */
[----:B------:R1:W3:Y:S02]  /*0340*/  LDG.E R12, desc[UR8][R12.64] ;  /* 0x000000080c0c7981 */ /* 0x0002e4000c1e1900 */
[C---:B------:R-:W-:Y:S02]  /*0350*/  IMAD.WIDE.U32 R16, R2.reuse, 0x4, R14 ;  /* 0x0000000402107825 */ /* 0x040fe400078e000e */
[----:B------:R4:W5:Y:S02]  /*0360*/  LDG.E R14, desc[UR8][R14.64] ;  /* 0x000000080e0e7981 */ /* 0x000964000c1e1900 */
[C---:B------:R-:W-:Y:S02]  /*0370*/  IMAD.WIDE.U32 R18, R2.reuse, 0x4, R16 ;  /* 0x0000000402127825 */ /* 0x040fe400078e0010 */
[----:B------:R4:W5:Y:S02]  /*0380*/  LDG.E R16, desc[UR8][R16.64] ;  /* 0x0000000810107981 */ /* 0x000964000c1e1900 */
[----:B------:R-:W-:-:S02]  /*0390*/  IMAD.WIDE.U32 R20, R2, 0x4, R18 ;  /* 0x0000000402147825 */ /* 0x000fc400078e0012 */
[----:B------:R4:W5:Y:S02]  /*03a0*/  LDG.E R18, desc[UR8][R18.64] ;  /* 0x0000000812127981 */ /* 0x000964000c1e1900 */
        /* <DEDUP_REMOVED lines=11> */
[----:B------:R-:W5:Y:S02]  /*0460*/  LDG.E R30, desc[UR8][R30.64] ;  /* 0x000000081e1e7981 */ /* 0x000f64000c1e1900 */
[C---:B------:R-:W-:Y:S02]  /*0470*/  IMAD.WIDE.U32 R34, R2.reuse, 0x4, R32 ;  /* 0x0000000402227825 */ /* 0x040fe400078e0020 */
[----:B------:R-:W5:Y:S02]  /*0480*/  LDG.E R32, desc[UR8][R32.64] ;  /* 0x0000000820207981 */ /* 0x000f64000c1e1900 */
[C---:B------:R-:W-:Y:S02]  /*0490*/  IMAD.WIDE.U32 R36, R2.reuse, 0x4, R34 ;  /* 0x0000000402247825 */ /* 0x040fe400078e0022 */
[----:B------:R-:W5:Y:S02]  /*04a0*/  LDG.E R34, desc[UR8][R34.64] ;  /* 0x0000000822227981 */ /* 0x000f64000c1e1900 */
[----:B------:R-:W-:-:S02]  /*04b0*/  IMAD.WIDE.U32 R38, R2, 0x4, R36 ;  /* 0x0000000402267825 */ /* 0x000fc400078e0024 */
[----:B------:R-:W5:Y:S02]  /*04c0*/  LDG.E R36, desc[UR8][R36.64] ;  /* 0x0000000824247981 */ /* 0x000f64000c1e1900 */
[C---:B0-----:R-:W-:Y:S02]  /*04d0*/  IMAD.WIDE.U32 R10, R2.reuse, 0x4, R38 ;  /* 0x00000004020a7825 */ /* 0x041fe400078e0026 */
[----:B------:R-:W5:Y:S04]  /*04e0*/  LDG.E R38, desc[UR8][R38.64] ;  /* 0x0000000826267981 */ /* 0x000f68000c1e1900 */
[----:B------:R0:W5:Y:S01]  /*04f0*/  LDG.E R10, desc[UR8][R10.64] ;  /* 0x000000080a0a7981 */ /* 0x000162000c1e1900 */
[----:B-1----:R-:W-:-:S05]  /*0500*/  IMAD R13, R2, UR5, R7 ;  /* 0x00000005020d7c24 */ /* 0x002fca000f8e0207 */
[----:B------:R-:W-:-:S04]  /*0510*/  LEA R13, R13, R74, 0x2 ;  /* 0x0000004a0d0d7211 */ /* 0x000fc800078e10ff */
[----:B----4-:R-:W-:-:S04]  /*0520*/  LEA R15, R2, R13, 0x2 ;  /* 0x0000000d020f7211 */ /* 0x010fc800078e10ff */
[----:B------:R-:W-:-:S04]  /*0530*/  LEA R17, R2, R15, 0x2 ;  /* 0x0000000f02117211 */ /* 0x000fc800078e10ff */
[----:B------:R-:W-:-:S04]  /*0540*/  LEA R19, R2, R17, 0x2 ;  /* 0x0000001102137211 */ /* 0x000fc800078e10ff */
        /* <DEDUP_REMOVED lines=14> */
[----:B---3--:R1:W-:Y:S04]  /*0630*/  STL [R15], R12 ;  /* 0x0000000c0f007387 */ /* 0x0083e80000100800 */
[----:B-----5:R1:W-:Y:S04]  /*0640*/  STL [R17], R14 ;  /* 0x0000000e11007387 */ /* 0x0203e80000100800 */
        /* <DEDUP_REMOVED lines=15> */
[----:B-1----:R-:W-:-:S07]  /*0740*/  MOV R26, R5 ;  /* 0x00000005001a7202 */ /* 0x002fce0000000f00 */
.L_x_297:
[----:B------:R-:W-:-:S13]  /*0750*/  ISETP.NE.AND P4, PT, R40, RZ, PT ;  /* 0x000000ff2800720c */ /* 0x000fda0003f85270 */
[----:B------:R-:W-:Y:S05]  /*0760*/  @!P4 BRA `(.L_x_299) ;  /* 0x000000040040c947 */ /* 0x000fea0003800000 */
[----:B------:R-:W-:Y:S01]  /*0770*/  ISETP.NE.AND P4, PT, R41, RZ, PT ;  /* 0x000000ff2900720c */ /* 0x000fe20003f85270 */
[----:B------:R-:W-:-:S12]  /*0780*/  @!P2 BRA `(.L_x_300) ;  /* 0x000000000090a947 */ /* 0x000fd80003800000 */
[----:B------:R-:W0:Y:S01]  /*0790*/  LDC.64 R10, c[0x0][0x380] ;  /* 0x0000e000ff0a7b82 */ /* 0x000e220000000a00 */
[----:B------:R-:W-:-:S04]  /*07a0*/  IMAD R13, R26, R2, R9 ;  /* 0x000000021a0d7224 */ /* 0x000fc800078e0209 */
[----:B0-----:R-:W-:-:S04]  /*07b0*/  IMAD.WIDE R10, R13, 0x4, R10 ;  /* 0x000000040d0a7825 */ /* 0x001fc800078e020a */
[C---:B------:R-:W-:Y:S02]  /*07c0*/  IMAD.WIDE.U32 R12, R2.reuse, 0x4, R10 ;  /* 0x00000004020c7825 */ /* 0x040fe400078e000a */
[----:B------:R0:W2:Y:S02]  /*07d0*/  LDG.E R10, desc[UR8][R10.64] ;  /* 0x000000080a0a7981 */ /* 0x0000a4000c1e1900 */
[C---:B------:R-:W-:Y:S02]  /*07e0*/  IMAD.WIDE.U32 R14, R2.reuse, 0x4, R12 ;  /* 0x00000004020e7825 */ /* 0x040fe400078e000c */
[----:B------:R1:W3:Y:S02]  /*07f0*/  LDG.E R12, desc[UR8][R12.64] ;  /* 0x000000080c0c7981 */ /* 0x0002e4000c1e1900 */
        /* <DEDUP_REMOVED lines=9> */
[----:B------:R-:W5:Y:S04]  /*0890*/  LDG.E R22, desc[UR8][R22.64] ;  /* 0x0000000816167981 */ /* 0x000f68000c1e1900 */
[----:B------:R-:W5:Y:S01]  /*08a0*/  LDG.E R24, desc[UR8][R24.64] ;  /* 0x0000000818187981 */ /* 0x000f62000c1e1900 */
[----:B------:R-:W-:-:S05]  /*08b0*/  IMAD R27, R26, R2, R7 ;  /* 0x000000021a1b7224 */ /* 0x000fca00078e0207 */
[----:B------:R-:W-:-:S04]  /*08c0*/  LEA R27, R27, R74, 0x2 ;  /* 0x0000004a1b1b7211 */ /* 0x000fc800078e10ff */
[----:B0-----:R-:W-:-:S04]  /*08d0*/  LEA R11, R2, R27, 0x2 ;  /* 0x0000001b020b7211 */ /* 0x001fc800078e10ff */
[----:B-1----:R-:W-:-:S04]  /*08e0*/  LEA R13, R2, R11, 0x2 ;  /* 0x0000000b020d7211 */ /* 0x002fc800078e10ff */
[----:B----4-:R-:W-:-:S04]  /*08f0*/  LEA R15, R2, R13, 0x2 ;  /* 0x0000000d020f7211 */ /* 0x010fc800078e10ff */
[----:B------:R-:W-:-:S04]  /*0900*/  LEA R29, R2, R15, 0x2 ;  /* 0x0000000f021d7211 */ /* 0x000fc800078e10ff */
[----:B------:R-:W-:-:S04]  /*0910*/  LEA R17, R2, R29, 0x2 ;  /* 0x0000001d02117211 */ /* 0x000fc800078e10ff */
[----:B------:R-:W-:-:S04]  /*0920*/  LEA R19, R2, R17, 0x2 ;  /* 0x0000001102137211 */ /* 0x000fc800078e10ff */
[----:B------:R-:W-:Y:S02]  /*0930*/  LEA R21, R2, R19, 0x2 ;  /* 0x0000001302157211 */ /* 0x000fe400078e10ff */
[----:B------:R-:W-:Y:S01]  /*0940*/  IADD3 R26, PT, PT, R26, 0x8, RZ ;  /* 0x000000081a1a7810 */ /* 0x000fe20007ffe0ff */
[----:B--2---:R0:W-:Y:S04]  /*0950*/  STL [R27], R10 ;  /* 0x0000000a1b007387 */ /* 0x0041e80000100800 */
[----:B---3--:R0:W-:Y:S04]  /*0960*/  STL [R11], R12 ;  /* 0x0000000c0b007387 */ /* 0x0081e80000100800 */
[----:B-----5:R0:W-:Y:S04]  /*0970*/  STL [R13], R14 ;  /* 0x0000000e0d007387 */ /* 0x0201e80000100800 */
[----:B------:R0:W-:Y:S04]  /*0980*/  STL [R15], R16 ;  /* 0x000000100f007387 */ /* 0x0001e80000100800 */
[----:B------:R0:W-:Y:S04]  /*0990*/  STL [R29], R18 ;  /* 0x000000121d007387 */ /* 0x0001e80000100800 */
[----:B------:R0:W-:Y:S04]  /*09a0*/  STL [R17], R20 ;  /* 0x0000001411007387 */ /* 0x0001e80000100800 */
[----:B------:R0:W-:Y:S04]  /*09b0*/  STL [R19], R22 ;  /* 0x0000001613007387 */ /* 0x0001e80000100800 */
[----:B------:R0:W-:Y:S02]  /*09c0*/  STL [R21], R24 ;  /* 0x0000001815007387 */ /* 0x0001e40000100800 */
.L_x_300:
[----:B------:R-:W-:Y:S05]  /*09d0*/  @!P4 BRA `(.L_x_299) ;  /* 0x0000000000a4c947 */ /* 0x000fea0003800000 */
[----:B------:R-:W-:Y:S01]  /*09e0*/  ISETP.NE.AND P4, PT, R42, RZ, PT ;  /* 0x000000ff2a00720c */ /* 0x000fe20003f85270 */
[----:B------:R-:W-:-:S12]  /*09f0*/  @!P1 BRA `(.L_x_301) ;  /* 0x0000000000509947 */ /* 0x000fd80003800000 */
[----:B0-----:R-:W0:Y:S01]  /*0a00*/  LDC.64 R10, c[0x0][0x380] ;  /* 0x0000e000ff0a7b82 */ /* 0x001e220000000a00 */
        /* <DEDUP_REMOVED lines=19> */
.L_x_301:
[----:B------:R-:W-:Y:S05]  /*0b40*/  @!P4 BRA `(.L_x_299) ;  /* 0x000000000048c947 */ /* 0x000fea0003800000 */
[----:B01----:R-:W0:Y:S01]  /*0b50*/  LDC.64 R10, c[0x0][0x380] ;  /* 0x0000e000ff0a7b82 */ /* 0x003e220000000a00 */
        /* <DEDUP_REMOVED lines=9> */
[----:B--2---:R-:W-:-:S12]  /*0bf0*/  IMAD.WIDE.U32 R10, R2, 0x4, R8 ;  /* 0x00000004020a7825 */ /* 0x004fd800078e0008 */
[C---:B------:R-:W-:Y:S02]  /*0c00*/  @P4 IMAD.WIDE.U32 R8, R2.reuse, 0x4, R10 ;  /* 0x0000000402084825 */ /* 0x040fe400078e000a */
[----:B------:R-:W2:Y:S04]  /*0c10*/  LDG.E R10, desc[UR8][R10.64] ;  /* 0x000000080a0a7981 */ /* 0x000ea8000c1e1900 */
[----:B------:R-:W3:Y:S01]  /*0c20*/  @P4 LDG.E R8, desc[UR8][R8.64] ;  /* 0x0000000808084981 */ /* 0x000ee2000c1e1900 */
[----:B------:R-:W-:-:S04]  /*0c30*/  LEA R13, R2, R7, 0x2 ;  /* 0x00000007020d7211 */ /* 0x000fc800078e10ff */
[----:B------:R-:W-:Y:S01]  /*0c40*/  @P4 LEA R7, R2, R13, 0x2 ;  /* 0x0000000d02074211 */ /* 0x000fe200078e10ff */
[----:B--2---:R4:W-:Y:S04]  /*0c50*/  STL [R13], R10 ;  /* 0x0000000a0d007387 */ /* 0x0049e80000100800 */
[----:B---3--:R4:W-:Y:S02]  /*0c60*/  @P4 STL [R7], R8 ;  /* 0x0000000807004387 */ /* 0x0089e40000100800 */
.L_x_299:
[----:B------:R-:W-:Y:S05]  /*0c70*/  @P0 BRA `(.L_x_302) ;  /* 0xfffffff400780947 */ /* 0x000fea000383ffff */
.L_x_296:
[C---:B------:R-:W-:Y:S01]  /*0c80*/  ISETP.GE.AND P0, PT, R2.reuse, 0x1, PT ;  /* 0x000000010200780c */ /* 0x040fe20003f06270 */
[----:B-1----:R-:W-:Y:S02]  /*0c90*/  IMAD R25, R2, R2, RZ ;  /* 0x0000000202197224 */ /* 0x002fe400078e02ff */
[----:B------:R-:W-:Y:S01]  /*0ca0*/  HFMA2 R79, -RZ, RZ, 0, 0 ;  /* 0x00000000ff4f7431 */ /* 0x000fe200000001ff */
[----:B------:R-:W-:Y:S01]  /*0cb0*/  MOV R5, RZ ;  /* 0x000000ff00057202 */ /* 0x000fe20000000f00 */
[----:B------:R-:W-:Y:S02]  /*0cc0*/  HFMA2 R66, -RZ, RZ, 0, 0 ;  /* 0x00000000ff427431 */ /* 0x000fe400000001ff */
[----:B0-----:R-:W-:-:S05]  /*0cd0*/  IMAD R19, R25, R4, RZ ;  /* 0x0000000419137224 */ /* 0x001fca00078e02ff */
[----:B------:R-:W-:Y:S01]  /*0ce0*/  LEA R24, R19, R74, 0x2 ;  /* 0x0000004a13187211 */ /* 0x000fe200078e10ff */
[----:B------:R-:W-:Y:S06]  /*0cf0*/  @!P0 BRA `(.L_x_303) ;  /* 0x00000010007c8947 */ /* 0x000fec0003800000 */
[C---:B------:R-:W-:Y:S02]  /*0d00*/  LOP3.LUT R29, R2.reuse, 0x7, RZ, 0xc0, !PT ;  /* 0x00000007021d7812 */ /* 0x040fe400078ec0ff */
[C---:B------:R-:W-:Y:S02]  /*0d10*/  LOP3.LUT R27, R2.reuse, 0xf, RZ, 0xc0, !PT ;  /* 0x0000000f021b7812 */ /* 0x040fe400078ec0ff */
[----:B------:R-:W-:Y:S02]  /*0d20*/  IADD3 R3, PT, PT, R2, -0x1, RZ ;  /* 0xffffffff02037810 */ /* 0x000fe40007ffe0ff */
[----:B------:R-:W-:Y:S02]  /*0d30*/  IADD3 R5, PT, PT, R29, -0x1, RZ ;  /* 0xffffffff1d057810 */ /* 0x000fe40007ffe0ff */
[----:B------:R-:W-:Y:S02]  /*0d40*/  IADD3 R4, PT, PT, R27, -0x1, RZ ;  /* 0xffffffff1b047810 */ /* 0x000fe40007ffe0ff */
[----:B------:R-:W-:-:S02]  /*0d50*/  ISETP.GE.U32.AND P2, PT, R3, 0xf, PT ;  /* 0x0000000f0300780c */ /* 0x000fc40003f46070 */
[----:B------:R-:W-:Y:S02]  /*0d60*/  ISETP.GE.U32.AND P0, PT, R5, 0x3, PT ;  /* 0x000000030500780c */ /* 0x000fe40003f06070 */
[----:B------:R-:W-:Y:S02]  /*0d70*/  ISETP.GE.U32.AND P1, PT, R4, 0x7, PT ;  /* 0x000000070400780c */ /* 0x000fe40003f26070 */
[C---:B------:R-:W-:Y:S02]  /*0d80*/  LOP3.LUT R30, R2.reuse, 0x3, RZ, 0xc0, !PT ;  /* 0x00000003021e7812 */ /* 0x040fe400078ec0ff */
[----:B------:R-:W-:Y:S02]  /*0d90*/  LOP3.LUT R3, R2, 0x7ffffff0, RZ, 0xc0, !PT ;  /* 0x7ffffff002037812 */ /* 0x000fe400078ec0ff */
[----:B------:R-:W-:Y:S02]  /*0da0*/  MOV R66, RZ ;  /* 0x000000ff00427202 */ /* 0x000fe40000000f00 */
[----:B--2-4-:R-:W-:-:S02]  /*0db0*/  MOV R7, RZ ;  /* 0x000000ff00077202 */ /* 0x014fc40000000f00 */
[----:B------:R-:W-:Y:S02]  /*0dc0*/  MOV R5, RZ ;  /* 0x000000ff00057202 */ /* 0x000fe40000000f00 */
[----:B------:R-:W-:-:S07]  /*0dd0*/  MOV R79, RZ ;  /* 0x000000ff004f7202 */ /* 0x000fce0000000f00 */
.L_x_309:
[----:B------:R-:W-:Y:S02]  /*0de0*/  I2FP.F32.U32 R2, R7 ;  /* 0x0000000700027245 */ /* 0x000fe40000201000 */
[----:B------:R-:W-:Y:S01]  /*0df0*/  MOV R4, RZ ;  /* 0x000000ff00047202 */ /* 0x000fe20000000f00 */
[----:B------:R-:W-:Y:S06]  /*0e00*/  @!P2 BRA `(.L_x_304) ;  /* 0x000000080014a947 */ /* 0x000fec0003800000 */
[----:B------:R-:W0:Y:S01]  /*0e10*/  LDC R4, c[0x0][0x3a8] ;  /* 0x0000ea00ff047b82 */ /* 0x000e220000000800 */
[----:B------:R-:W-:-:S05]  /*0e20*/  UMOV UR4, URZ ;  /* 0x000000ff00047c82 */ /* 0x000fca0008000000 */
.L_x_305:
[----:B0-----:R-:W-:-:S05]  /*0e30*/  IMAD R9, R4, UR4, R7 ;  /* 0x0000000404097c24 */ /* 0x001fca000f8e0207 */
[C---:B------:R-:W-:Y:S02]  /*0e40*/  LEA R6, R9.reuse, R24, 0x2 ;  /* 0x0000001809067211 */ /* 0x040fe400078e10ff */
[----:B------:R-:W-:-:S04]  /*0e50*/  IADD3 R9, PT, PT, R9, R4, RZ ;  /* 0x0000000409097210 */ /* 0x000fc80007ffe0ff */
[C---:B------:R-:W-:Y:S01]  /*0e60*/  IADD3 R11, PT, PT, R9.reuse, R4, RZ ;  /* 0x00000004090b7210 */ /* 0x040fe20007ffe0ff */
[----:B------:R-:W2:Y:S01]  /*0e70*/  LDL R6, [R6] ;  /* 0x0000000006067983 */ /* 0x000ea20000100800 */
[-C--:B------:R-:W-:Y:S02]  /*0e80*/  LEA R9, R9, R24.reuse, 0x2 ;  /* 0x0000001809097211 */ /* 0x080fe400078e10ff */
[C---:B------:R-:W-:Y:S02]  /*0e90*/  LEA R8, R11.reuse, R24, 0x2 ;  /* 0x000000180b087211 */ /* 0x040fe400078e10ff */
[----:B------:R-:W-:Y:S02]  /*0ea0*/  IADD3 R11, PT, PT, R11, R4, RZ ;  /* 0x000000040b0b7210 */ /* 0x000fe40007ffe0ff */
[----:B------:R-:W3:Y:S02]  /*0eb0*/  LDL R9, [R9] ;  /* 0x0000000009097983 */ /* 0x000ee40000100800 */
[----:B------:R-:W-:-:S02]  /*0ec0*/  LEA R12, R11, R24, 0x2 ;  /* 0x000000180b0c7211 */ /* 0x000fc400078e10ff */
[----:B------:R-:W-:Y:S01]  /*0ed0*/  IADD3 R11, PT, PT, R11, R4, RZ ;  /* 0x000000040b0b7210 */ /* 0x000fe20007ffe0ff */
[----:B------:R0:W4:Y:S03]  /*0ee0*/  LDL R10, [R8] ;  /* 0x00000000080a7983 */ /* 0x0001260000100800 */
[C---:B------:R-:W-:Y:S01]  /*0ef0*/  LEA R13, R11.reuse, R24, 0x2 ;  /* 0x000000180b0d7211 */ /* 0x040fe200078e10ff */
[----:B------:R-:W5:Y:S01]  /*0f00*/  LDL R12, [R12] ;  /* 0x000000000c0c7983 */ /* 0x000f620000100800 */
[----:B------:R-:W-:-:S03]  /*0f10*/  IADD3 R11, PT, PT, R11, R4, RZ ;  /* 0x000000040b0b7210 */ /* 0x000fc60007ffe0ff */
[----:B------:R1:W5:Y:S01]  /*0f20*/  LDL R14, [R13] ;  /* 0x000000000d0e7983 */ /* 0x0003620000100800 */
[C---:B------:R-:W-:Y:S02]  /*0f30*/  IADD3 R15, PT, PT, R11.reuse, R4, RZ ;  /* 0x000000040b0f7210 */ /* 0x040fe40007ffe0ff */
[-C--:B------:R-:W-:Y:S02]  /*0f40*/  LEA R11, R11, R24.reuse, 0x2 ;  /* 0x000000180b0b7211 */ /* 0x080fe400078e10ff */
[C---:B------:R-:W-:Y:S02]  /*0f50*/  LEA R17, R15.reuse, R24, 0x2 ;  /* 0x000000180f117211 */ /* 0x040fe400078e10ff */
[-C--:B------:R-:W-:Y:S01]  /*0f60*/  IADD3 R15, PT, PT, R15, R4.reuse, RZ ;  /* 0x000000040f0f7210 */ /* 0x080fe20007ffe0ff */
[----:B------:R1:W5:Y:S03]  /*0f70*/  LDL R16, [R11] ;  /* 0x000000000b107983 */ /* 0x0003660000100800 */
[C---:B------:R-:W-:Y:S01]  /*0f80*/  IADD3 R21, PT, PT, R15.reuse, R4, RZ ;  /* 0x000000040f157210 */ /* 0x040fe20007ffe0ff */
[----:B------:R1:W5:Y:S01]  /*0f90*/  LDL R18, [R17] ;  /* 0x0000000011127983 */ /* 0x0003620000100800 */
[----:B------:R-:W-:-:S02]  /*0fa0*/  LEA R15, R15, R24, 0x2 ;  /* 0x000000180f0f7211 */ /* 0x000fc400078e10ff */
[C---:B0-----:R-:W-:Y:S02]  /*0fb0*/  LEA R8, R21.reuse, R24, 0x2 ;  /* 0x0000001815087211 */ /* 0x041fe400078e10ff */
[----:B------:R-:W-:Y:S01]  /*0fc0*/  IADD3 R21, PT, PT, R21, R4, RZ ;  /* 0x0000000415157210 */ /* 0x000fe20007ffe0ff */
[----:B------:R0:W5:Y:S03]  /*0fd0*/  LDL R20, [R15] ;  /* 0x000000000f147983 */ /* 0x0001660000100800 */
[C---:B-1----:R-:W-:Y:S01]  /*0fe0*/  LEA R13, R21.reuse, R24, 0x2 ;  /* 0x00000018150d7211 */ /* 0x042fe200078e10ff */
[----:B------:R-:W5:Y:S01]  /*0ff0*/  LDL R22, [R8] ;  /* 0x0000000008167983 */ /* 0x000f620000100800 */
[----:B------:R-:W-:-:S03]  /*1000*/  IADD3 R21, PT, PT, R21, R4, RZ ;  /* 0x0000000415157210 */ /* 0x000fc60007ffe0ff */
[----:B------:R1:W5:Y:S01]  /*1010*/  LDL R26, [R13] ;  /* 0x000000000d1a7983 */ /* 0x0003620000100800 */
[C---:B------:R-:W-:Y:S02]  /*1020*/  LEA R23, R21.reuse, R24, 0x2 ;  /* 0x0000001815177211 */ /* 0x040fe400078e10ff */
[----:B------:R-:W-:-:S03]  /*1030*/  IADD3 R21, PT, PT, R21, R4, RZ ;  /* 0x0000000415157210 */ /* 0x000fc60007ffe0ff */
[----:B------:R-:W5:Y:S01]  /*1040*/  LDL R28, [R23] ;  /* 0x00000000171c7983 */ /* 0x000f620000100800 */
[C---:B------:R-:W-:Y:S02]  /*1050*/  LEA R11, R21.reuse, R24, 0x2 ;  /* 0x00000018150b7211 */ /* 0x040fe400078e10ff */
[----:B------:R-:W-:-:S03]  /*1060*/  IADD3 R21, PT, PT, R21, R4, RZ ;  /* 0x0000000415157210 */ /* 0x000fc60007ffe0ff */
[----:B------:R1:W5:Y:S01]  /*1070*/  LDL R32, [R11] ;  /* 0x000000000b207983 */ /* 0x0003620000100800 */
[C---:B------:R-:W-:Y:S02]  /*1080*/  LEA R17, R21.reuse, R24, 0x2 ;  /* 0x0000001815117211 */ /* 0x040fe400078e10ff */
[----:B------:R-:W-:-:S03]  /*1090*/  IADD3 R21, PT, PT, R21, R4, RZ ;  /* 0x0000000415157210 */ /* 0x000fc60007ffe0ff */
[----:B------:R-:W5:Y:S01]  /*10a0*/  LDL R34, [R17] ;  /* 0x0000000011227983 */ /* 0x000f620000100800 */
[C---:B0-----:R-:W-:Y:S02]  /*10b0*/  LEA R15, R21.reuse, R24, 0x2 ;  /* 0x00000018150f7211 */ /* 0x041fe400078e10ff */
[----:B------:R-:W-:-:S03]  /*10c0*/  IADD3 R21, PT, PT, R21, R4, RZ ;  /* 0x0000000415157210 */ /* 0x000fc60007ffe0ff */
[----:B------:R-:W5:Y:S01]  /*10d0*/  LDL R36, [R15] ;  /* 0x000000000f247983 */ /* 0x000f620000100800 */
[C---:B-1----:R-:W-:Y:S02]  /*10e0*/  LEA R13, R21.reuse, R24, 0x2 ;  /* 0x00000018150d7211 */ /* 0x042fe400078e10ff */
[----:B------:R-:W-:-:S03]  /*10f0*/  IADD3 R21, PT, PT, R21, R4, RZ ;  /* 0x0000000415157210 */ /* 0x000fc60007ffe0ff */
[----:B------:R-:W5:Y:S01]  /*1100*/  LDL R38, [R13] ;  /* 0x000000000d267983 */ /* 0x000f620000100800 */
[----:B------:R-:W-:-:S05]  /*1110*/  LEA R21, R21, R24, 0x2 ;  /* 0x0000001815157211 */ /* 0x000fca00078e10ff */
[----:B------:R-:W5:Y:S01]  /*1120*/  LDL R40, [R21] ;  /* 0x0000000015287983 */ /* 0x000f620000100800 */
[----:B------:R-:W-:Y:S02]  /*1130*/  UIADD3 UR5, UPT, UPT, UR4, 0x1, URZ ;  /* 0x0000000104057890 */ /* 0x000fe4000fffe0ff */
[----:B------:R-:W-:Y:S01]  /*1140*/  I2FP.F32.U32 R8, UR4 ;  /* 0x0000000400087c45 */ /* 0x000fe20008201000 */
[----:B------:R-:W-:-:S06]  /*1150*/  UIADD3 UR6, UPT, UPT, UR4, 0x2, URZ ;  /* 0x0000000204067890 */ /* 0x000fcc000fffe0ff */
[----:B------:R-:W-:Y:S01]  /*1160*/  I2FP.F32.U32 R11, UR6 ;  /* 0x00000006000b7c45 */ /* 0x000fe20008201000 */
[----:B------:R-:W-:Y:S01]  /*1170*/  UIADD3 UR6, UPT, UPT, UR4, 0x4, URZ ;  /* 0x0000000404067890 */ /* 0x000fe2000fffe0ff */
[----:B--2---:R-:W-:Y:S01]  /*1180*/  FFMA R8, R6, R8, R5 ;  /* 0x0000000806087223 */ /* 0x004fe20000000005 */
[----:B------:R-:W-:Y:S01]  /*1190*/  I2FP.F32.U32 R5, UR5 ;  /* 0x0000000500057c45 */ /* 0x000fe20008201000 */
[----:B------:R-:W-:Y:S01]  /*11a0*/  UIADD3 UR5, UPT, UPT, UR4, 0x3, URZ ;  /* 0x0000000304057890 */ /* 0x000fe2000fffe0ff */
[----:B------:R-:W-:Y:S01]  /*11b0*/  FFMA R79, R2, R6, R79 ;  /* 0x00000006024f7223 */ /* 0x000fe2000000004f */
[----:B------:R-:W-:Y:S02]  /*11c0*/  FADD R6, R6, R66 ;  /* 0x0000004206067221 */ /* 0x000fe40000000000 */
[----:B---3--:R-:W-:Y:S02]  /*11d0*/  FFMA R5, R9, R5, R8 ;  /* 0x0000000509057223 */ /* 0x008fe40000000008 */
[----:B------:R-:W-:Y:S01]  /*11e0*/  I2FP.F32.U32 R8, UR5 ;  /* 0x0000000500087c45 */ /* 0x000fe20008201000 */
[----:B------:R-:W-:Y:S01]  /*11f0*/  UIADD3 UR5, UPT, UPT, UR4, 0x5, URZ ;  /* 0x0000000504057890 */ /* 0x000fe2000fffe0ff */
[----:B------:R-:W-:Y:S01]  /*1200*/  FFMA R79, R2, R9, R79 ;  /* 0x00000009024f7223 */ /* 0x000fe2000000004f */
[----:B----4-:R-:W-:Y:S01]  /*1210*/  FFMA R5, R10, R11, R5 ;  /* 0x0000000b0a057223 */ /* 0x010fe20000000005 */
[----:B------:R-:W-:Y:S01]  /*1220*/  FADD R6, R6, R9 ;  /* 0x0000000906067221 */ /* 0x000fe20000000000 */
[----:B------:R-:W-:Y:S01]  /*1230*/  I2FP.F32.U32 R9, UR6 ;  /* 0x0000000600097c45 */ /* 0x000fe20008201000 */
[----:B------:R-:W-:Y:S01]  /*1240*/  UIADD3 UR6, UPT, UPT, UR4, 0x6, URZ ;  /* 0x0000000604067890 */ /* 0x000fe2000fffe0ff */
[----:B-----5:R-:W-:Y:S01]  /*1250*/  FFMA R5, R12, R8, R5 ;  /* 0x000000080c057223 */ /* 0x020fe20000000005 */
[----:B------:R-:W-:Y:S01]  /*1260*/  I2FP.F32.U32 R8, UR5 ;  /* 0x0000000500087c45 */ /* 0x000fe20008201000 */
[----:B------:R-:W-:Y:S01]  /*1270*/  FFMA R79, R2, R10, R79 ;  /* 0x0000000a024f7223 */ /* 0x000fe2000000004f */
[----:B------:R-:W-:Y:S01]  /*1280*/  FADD R6, R6, R10 ;  /* 0x0000000a06067221 */ /* 0x000fe20000000000 */
[----:B------:R-:W-:Y:S01]  /*1290*/  FFMA R5, R14, R9, R5 ;  /* 0x000000090e057223 */ /* 0x000fe20000000005 */
[----:B------:R-:W-:Y:S01]  /*12a0*/  UIADD3 UR5, UPT, UPT, UR4, 0x7, URZ ;  /* 0x0000000704057890 */ /* 0x000fe2000fffe0ff */
[----:B------:R-:W-:Y:S01]  /*12b0*/  I2FP.F32.U32 R9, UR6 ;  /* 0x0000000600097c45 */ /* 0x000fe20008201000 */
[----:B------:R-:W-:Y:S01]  /*12c0*/  FFMA R79, R2, R12, R79 ;  /* 0x0000000c024f7223 */ /* 0x000fe2000000004f */
[----:B------:R-:W-:Y:S01]  /*12d0*/  FADD R6, R6, R12 ;  /* 0x0000000c06067221 */ /* 0x000fe20000000000 */
[----:B------:R-:W-:Y:S01]  /*12e0*/  UIADD3 UR6, UPT, UPT, UR4, 0x8, URZ ;  /* 0x0000000804067890 */ /* 0x000fe2000fffe0ff */
[----:B------:R-:W-:Y:S01]  /*12f0*/  FFMA R5, R16, R8, R5 ;  /* 0x0000000810057223 */ /* 0x000fe20000000005 */
        /* <DEDUP_REMOVED lines=18> */
[----:B------:R-:W-:Y:S01]  /*1420*/  FFMA R5, R26, R8, R5 ;  /* 0x000000081a057223 */ /* 0x000fe20000000005 */
[----:B------:R-:W-:Y:S01]  /*1430*/  UIADD3 UR6, UPT, UPT, UR4, 0xc, URZ ;  /* 0x0000000c04067890 */ /* 0x000fe2000fffe0ff */
[----:B------:R-:W-:Y:S01]  /*1440*/  I2FP.F32.U32 R8, UR5 ;  /* 0x0000000500087c45 */ /* 0x000fe20008201000 */
[----:B------:R-:W-:Y:S01]  /*1450*/  UIADD3 UR5, UPT, UPT, UR4, 0xd, URZ ;  /* 0x0000000d04057890 */ /* 0x000fe2000fffe0ff */
[----:B------:R-:W-:Y:S01]  /*1460*/  FFMA R79, R2, R22, R79 ;  /* 0x00000016024f7223 */ /* 0x000fe2000000004f */
[----:B------:R-:W-:Y:S01]  /*1470*/  FADD R6, R6, R22 ;  /* 0x0000001606067221 */ /* 0x000fe20000000000 */
[----:B------:R-:W-:Y:S01]  /*1480*/  FFMA R5, R28, R9, R5 ;  /* 0x000000091c057223 */ /* 0x000fe20000000005 */
[----:B------:R-:W-:Y:S01]  /*1490*/  I2FP.F32.U32 R9, UR6 ;  /* 0x0000000600097c45 */ /* 0x000fe20008201000 */
[----:B------:R-:W-:Y:S01]  /*14a0*/  FFMA R79, R2, R26, R79 ;  /* 0x0000001a024f7223 */ /* 0x000fe2000000004f */
[----:B------:R-:W-:Y:S01]  /*14b0*/  FADD R6, R6, R26 ;  /* 0x0000001a06067221 */ /* 0x000fe20000000000 */
[----:B------:R-:W-:Y:S01]  /*14c0*/  FFMA R5, R32, R8, R5 ;  /* 0x0000000820057223 */ /* 0x000fe20000000005 */
[----:B------:R-:W-:Y:S01]  /*14d0*/  I2FP.F32.U32 R8, UR5 ;  /* 0x0000000500087c45 */ /* 0x000fe20008201000 */
[----:B------:R-:W-:-:S02]  /*14e0*/  UIADD3 UR5, UPT, UPT, UR4, 0xe, URZ ;  /* 0x0000000e04057890 */ /* 0x000fc4000fffe0ff */
[----:B------:R-:W-:Y:S01]  /*14f0*/  UIADD3 UR6, UPT, UPT, UR4, 0xf, URZ ;  /* 0x0000000f04067890 */ /* 0x000fe2000fffe0ff */
[----:B------:R-:W-:Y:S01]  /*1500*/  FFMA R79, R2, R28, R79 ;  /* 0x0000001c024f7223 */ /* 0x000fe2000000004f */
[----:B------:R-:W-:Y:S01]  /*1510*/  UIADD3 UR4, UPT, UPT, UR4, 0x10, URZ ;  /* 0x0000001004047890 */ /* 0x000fe2000fffe0ff */
[----:B------:R-:W-:Y:S01]  /*1520*/  FADD R6, R6, R28 ;  /* 0x0000001c06067221 */ /* 0x000fe20000000000 */
[----:B------:R-:W-:Y:S01]  /*1530*/  FFMA R5, R34, R9, R5 ;  /* 0x0000000922057223 */ /* 0x000fe20000000005 */
[----:B------:R-:W-:Y:S02]  /*1540*/  FFMA R79, R2, R32, R79 ;  /* 0x00000020024f7223 */ /* 0x000fe4000000004f */
[----:B------:R-:W-:Y:S01]  /*1550*/  FADD R6, R6, R32 ;  /* 0x0000002006067221 */ /* 0x000fe20000000000 */
[----:B------:R-:W-:Y:S01]  /*1560*/  ISETP.NE.AND P3, PT, R3, UR4, PT ;  /* 0x0000000403007c0c */ /* 0x000fe2000bf65270 */
[----:B------:R-:W-:Y:S01]  /*1570*/  FFMA R79, R2, R34, R79 ;  /* 0x00000022024f7223 */ /* 0x000fe2000000004f */
[----:B------:R-:W-:Y:S01]  /*1580*/  FFMA R5, R36, R8, R5 ;  /* 0x0000000824057223 */ /* 0x000fe20000000005 */
[----:B------:R-:W-:Y:S01]  /*1590*/  FADD R6, R6, R34 ;  /* 0x0000002206067221 */ /* 0x000fe20000000000 */
[----:B------:R-:W-:Y:S01]  /*15a0*/  I2FP.F32.U32 R8, UR5 ;  /* 0x0000000500087c45 */ /* 0x000fe20008201000 */
[----:B------:R-:W-:-:S02]  /*15b0*/  FFMA R79, R2, R36, R79 ;  /* 0x00000024024f7223 */ /* 0x000fc4000000004f */
[----:B------:R-:W-:Y:S02]  /*15c0*/  FADD R6, R6, R36 ;  /* 0x0000002406067221 */ /* 0x000fe40000000000 */
[----:B------:R-:W-:Y:S01]  /*15d0*/  FFMA R5, R38, R8, R5 ;  /* 0x0000000826057223 */ /* 0x000fe20000000005 */
[----:B------:R-:W-:Y:S01]  /*15e0*/  I2FP.F32.U32 R8, UR6 ;  /* 0x0000000600087c45 */ /* 0x000fe20008201000 */
[----:B------:R-:W-:Y:S01]  /*15f0*/  FFMA R79, R2, R38, R79 ;  /* 0x00000026024f7223 */ /* 0x000fe2000000004f */
[----:B------:R-:W-:-:S03]  /*1600*/  FADD R6, R6, R38 ;  /* 0x0000002606067221 */ /* 0x000fc60000000000 */
[----:B------:R-:W-:Y:S01]  /*1610*/  FFMA R5, R40, R8, R5 ;  /* 0x0000000828057223 */ /* 0x000fe20000000005 */
[----:B------:R-:W-:Y:S01]  /*1620*/  FFMA R79, R2, R40, R79 ;  /* 0x00000028024f7223 */ /* 0x000fe2000000004f */
[----:B------:R-:W-:Y:S01]  /*1630*/  FADD R66, R6, R40 ;  /* 0x0000002806427221 */ /* 0x000fe20000000000 */
[----:B------:R-:W-:Y:S06]  /*1640*/  @P3 BRA `(.L_x_305) ;  /* 0xfffffff400f83947 */ /* 0x000fec000383ffff */
[----:B------:R-:W-:-:S07]  /*1650*/  MOV R4, R3 ;  /* 0x0000000300047202 */ /* 0x000fce0000000f00 */
.L_x_304:
[----:B------:R-:W-:-:S13]  /*1660*/  ISETP.NE.AND P3, PT, R27, RZ, PT ;  /* 0x000000ff1b00720c */ /* 0x000fda0003f65270 */
[----:B------:R-:W-:Y:S05]  /*1670*/  @!P3 BRA `(.L_x_306) ;  /* 0x00000008000cb947 */ /* 0x000fea0003800000 */
[----:B------:R-:W-:Y:S01]  /*1680*/  ISETP.NE.AND P3, PT, R29, RZ, PT ;  /* 0x000000ff1d00720c */ /* 0x000fe20003f65270 */
[----:B------:R-:W-:-:S12]  /*1690*/  @!P1 BRA `(.L_x_307) ;  /* 0x0000000400049947 */ /* 0x000fd80003800000 */
[----:B------:R-:W0:Y:S02]  /*16a0*/  LDC R14, c[0x0][0x3a8] ;  /* 0x0000ea00ff0e7b82 */ /* 0x000e240000000800 */
[----:B0-----:R-:W-:-:S05]  /*16b0*/  IMAD R9, R4, R14, R7 ;  /* 0x0000000e04097224 */ /* 0x001fca00078e0207 */
[C---:B------:R-:W-:Y:S02]  /*16c0*/  LEA R6, R9.reuse, R24, 0x2 ;  /* 0x0000001809067211 */ /* 0x040fe400078e10ff */
[----:B------:R-:W-:-:S04]  /*16d0*/  IADD3 R9, PT, PT, R9, R14, RZ ;  /* 0x0000000e09097210 */ /* 0x000fc80007ffe0ff */
[C---:B------:R-:W-:Y:S01]  /*16e0*/  LEA R8, R9.reuse, R24, 0x2 ;  /* 0x0000001809087211 */ /* 0x040fe200078e10ff */
[----:B------:R-:W2:Y:S01]  /*16f0*/  LDL R6, [R6] ;  /* 0x0000000006067983 */ /* 0x000ea20000100800 */
[----:B------:R-:W-:-:S03]  /*1700*/  IADD3 R9, PT, PT, R9, R14, RZ ;  /* 0x0000000e09097210 */ /* 0x000fc60007ffe0ff */
[----:B------:R0:W3:Y:S01]  /*1710*/  LDL R11, [R8] ;  /* 0x00000000080b7983 */ /* 0x0000e20000100800 */
[C---:B------:R-:W-:Y:S02]  /*1720*/  IADD3 R13, PT, PT, R9.reuse, R14, RZ ;  /* 0x0000000e090d7210 */ /* 0x040fe40007ffe0ff */
[----:B------:R-:W-:Y:S02]  /*1730*/  LEA R9, R9, R24, 0x2 ;  /* 0x0000001809097211 */ /* 0x000fe400078e10ff */
[C---:B------:R-:W-:Y:S02]  /*1740*/  IADD3 R15, PT, PT, R13.reuse, R14, RZ ;  /* 0x0000000e0d0f7210 */ /* 0x040fe40007ffe0ff */
[-C--:B------:R-:W-:Y:S02]  /*1750*/  LEA R10, R13, R24.reuse, 0x2 ;  /* 0x000000180d0a7211 */ /* 0x080fe400078e10ff */
[----:B------:R1:W4:Y:S01]  /*1760*/  LDL R13, [R9] ;  /* 0x00000000090d7983 */ /* 0x0003220000100800 */
[----:B------:R-:W-:-:S02]  /*1770*/  LEA R12, R15, R24, 0x2 ;  /* 0x000000180f0c7211 */ /* 0x000fc400078e10ff */
[-C--:B------:R-:W-:Y:S01]  /*1780*/  IADD3 R15, PT, PT, R15, R14.reuse, RZ ;  /* 0x0000000e0f0f7210 */ /* 0x080fe20007ffe0ff */
[----:B------:R-:W5:Y:S03]  /*1790*/  LDL R10, [R10] ;  /* 0x000000000a0a7983 */ /* 0x000f660000100800 */
[C---:B------:R-:W-:Y:S01]  /*17a0*/  IADD3 R17, PT, PT, R15.reuse, R14, RZ ;  /* 0x0000000e0f117210 */ /* 0x040fe20007ffe0ff */
[----:B------:R-:W5:Y:S01]  /*17b0*/  LDL R12, [R12] ;  /* 0x000000000c0c7983 */ /* 0x000f620000100800 */
[----:B------:R-:W-:Y:S02]  /*17c0*/  LEA R15, R15, R24, 0x2 ;  /* 0x000000180f0f7211 */ /* 0x000fe400078e10ff */
[C---:B------:R-:W-:Y:S02]  /*17d0*/  IADD3 R21, PT, PT, R17.reuse, R14, RZ ;  /* 0x0000000e11157210 */ /* 0x040fe40007ffe0ff */
[-C--:B------:R-:W-:Y:S01]  /*17e0*/  LEA R17, R17, R24.reuse, 0x2 ;  /* 0x0000001811117211 */ /* 0x080fe200078e10ff */
[----:B------:R-:W5:Y:S01]  /*17f0*/  LDL R14, [R15] ;  /* 0x000000000f0e7983 */ /* 0x000f620000100800 */
[----:B------:R-:W-:-:S03]  /*1800*/  LEA R21, R21, R24, 0x2 ;  /* 0x0000001815157211 */ /* 0x000fc600078e10ff */
[----:B------:R-:W5:Y:S04]  /*1810*/  LDL R16, [R17] ;  /* 0x0000000011107983 */ /* 0x000f680000100800 */
[----:B------:R-:W5:Y:S01]  /*1820*/  LDL R18, [R21] ;  /* 0x0000000015127983 */ /* 0x000f620000100800 */
[----:B0-----:R-:W-:Y:S02]  /*1830*/  I2FP.F32.U32 R8, R4 ;  /* 0x0000000400087245 */ /* 0x001fe40000201000 */
[----:B-1----:R-:W-:-:S04]  /*1840*/  IADD3 R9, PT, PT, R4, 0x1, RZ ;  /* 0x0000000104097810 */ /* 0x002fc80007ffe0ff */
[----:B------:R-:W-:Y:S01]  /*1850*/  I2FP.F32.U32 R9, R9 ;  /* 0x0000000900097245 */ /* 0x000fe20000201000 */
[----:B--2---:R-:W-:Y:S01]  /*1860*/  FFMA R8, R6, R8, R5 ;  /* 0x0000000806087223 */ /* 0x004fe20000000005 */
[----:B------:R-:W-:Y:S01]  /*1870*/  IADD3 R5, PT, PT, R4, 0x2, RZ ;  /* 0x0000000204057810 */ /* 0x000fe20007ffe0ff */
[----:B------:R-:W-:Y:S01]  /*1880*/  FFMA R79, R2, R6, R79 ;  /* 0x00000006024f7223 */ /* 0x000fe2000000004f */
[----:B------:R-:W-:Y:S01]  /*1890*/  FADD R6, R66, R6 ;  /* 0x0000000642067221 */ /* 0x000fe20000000000 */
[----:B---3--:R-:W-:Y:S01]  /*18a0*/  FFMA R8, R11, R9, R8 ;  /* 0x000000090b087223 */ /* 0x008fe20000000008 */
[----:B------:R-:W-:Y:S01]  /*18b0*/  IADD3 R9, PT, PT, R4, 0x3, RZ ;  /* 0x0000000304097810 */ /* 0x000fe20007ffe0ff */
[----:B------:R-:W-:Y:S01]  /*18c0*/  FFMA R79, R2, R11, R79 ;  /* 0x0000000b024f7223 */ /* 0x000fe2000000004f */
[----:B------:R-:W-:Y:S01]  /*18d0*/  I2FP.F32.U32 R5, R5 ;  /* 0x0000000500057245 */ /* 0x000fe20000201000 */
[----:B------:R-:W-:Y:S01]  /*18e0*/  FADD R6, R6, R11 ;  /* 0x0000000b06067221 */ /* 0x000fe20000000000 */
[----:B------:R-:W-:-:S02]  /*18f0*/  IADD3 R11, PT, PT, R4, 0x4, RZ ;  /* 0x00000004040b7810 */ /* 0x000fc40007ffe0ff */
[----:B------:R-:W-:Y:S01]  /*1900*/  I2FP.F32.U32 R9, R9 ;  /* 0x0000000900097245 */ /* 0x000fe20000201000 */
[----:B----4-:R-:W-:Y:S01]  /*1910*/  FFMA R5, R13, R5, R8 ;  /* 0x000000050d057223 */ /* 0x010fe20000000008 */
[----:B------:R-:W-:Y:S01]  /*1920*/  FFMA R79, R2, R13, R79 ;  /* 0x0000000d024f7223 */ /* 0x000fe2000000004f */
[----:B------:R-:W-:Y:S01]  /*1930*/  FADD R6, R6, R13 ;  /* 0x0000000d06067221 */ /* 0x000fe20000000000 */
[----:B------:R-:W-:Y:S01]  /*1940*/  I2FP.F32.U32 R11, R11 ;  /* 0x0000000b000b7245 */ /* 0x000fe20000201000 */
[----:B-----5:R-:W-:Y:S01]  /*1950*/  FFMA R5, R10, R9, R5 ;  /* 0x000000090a057223 */ /* 0x020fe20000000005 */
[----:B------:R-:W-:Y:S01]  /*1960*/  IADD3 R8, PT, PT, R4, 0x5, RZ ;  /* 0x0000000504087810 */ /* 0x000fe20007ffe0ff */
[----:B------:R-:W-:Y:S01]  /*1970*/  FFMA R79, R2, R10, R79 ;  /* 0x0000000a024f7223 */ /* 0x000fe2000000004f */
[----:B------:R-:W-:Y:S01]  /*1980*/  FADD R6, R6, R10 ;  /* 0x0000000a06067221 */ /* 0x000fe20000000000 */
[----:B------:R-:W-:Y:S01]  /*1990*/  IADD3 R9, PT, PT, R4, 0x6, RZ ;  /* 0x0000000604097810 */ /* 0x000fe20007ffe0ff */
[----:B------:R-:W-:Y:S01]  /*19a0*/  FFMA R5, R12, R11, R5 ;  /* 0x0000000b0c057223 */ /* 0x000fe20000000005 */
[----:B------:R-:W-:Y:S01]  /*19b0*/  I2FP.F32.U32 R8, R8 ;  /* 0x0000000800087245 */ /* 0x000fe20000201000 */
[----:B------:R-:W-:Y:S01]  /*19c0*/  FFMA R79, R2, R12, R79 ;  /* 0x0000000c024f7223 */ /* 0x000fe2000000004f */
[----:B------:R-:W-:Y:S01]  /*19d0*/  FADD R6, R6, R12 ;  /* 0x0000000c06067221 */ /* 0x000fe20000000000 */
[----:B------:R-:W-:-:S02]  /*19e0*/  IADD3 R10, PT, PT, R4, 0x7, RZ ;  /* 0x00000007040a7810 */ /* 0x000fc40007ffe0ff */
[----:B------:R-:W-:Y:S01]  /*19f0*/  I2FP.F32.U32 R9, R9 ;  /* 0x0000000900097245 */ /* 0x000fe20000201000 */
[----:B------:R-:W-:Y:S01]  /*1a00*/  FFMA R5, R14, R8, R5 ;  /* 0x000000080e057223 */ /* 0x000fe20000000005 */
[----:B------:R-:W-:Y:S01]  /*1a10*/  FFMA R79, R2, R14, R79 ;  /* 0x0000000e024f7223 */ /* 0x000fe2000000004f */
[----:B------:R-:W-:Y:S01]  /*1a20*/  FADD R6, R6, R14 ;  /* 0x0000000e06067221 */ /* 0x000fe20000000000 */
[----:B------:R-:W-:Y:S01]  /*1a30*/  I2FP.F32.U32 R10, R10 ;  /* 0x0000000a000a7245 */ /* 0x000fe20000201000 */
[----:B------:R-:W-:Y:S01]  /*1a40*/  FFMA R5, R16, R9, R5 ;  /* 0x0000000910057223 */ /* 0x000fe20000000005 */
[----:B------:R-:W-:Y:S01]  /*1a50*/  FFMA R79, R2, R16, R79 ;  /* 0x00000010024f7223 */ /* 0x000fe2000000004f */
[----:B------:R-:W-:Y:S01]  /*1a60*/  FADD R6, R6, R16 ;  /* 0x0000001006067221 */ /* 0x000fe20000000000 */
[----:B------:R-:W-:Y:S01]  /*1a70*/  IADD3 R4, PT, PT, R4, 0x8, RZ ;  /* 0x0000000804047810 */ /* 0x000fe20007ffe0ff */
[----:B------:R-:W-:Y:S01]  /*1a80*/  FFMA R5, R18, R10, R5 ;  /* 0x0000000a12057223 */ /* 0x000fe20000000005 */
[----:B------:R-:W-:Y:S01]  /*1a90*/  FFMA R79, R2, R18, R79 ;  /* 0x00000012024f7223 */ /* 0x000fe2000000004f */
[----:B------:R-:W-:-:S07]  /*1aa0*/  FADD R66, R6, R18 ;  /* 0x0000001206427221 */ /* 0x000fce0000000000 */
.L_x_307:
[----:B------:R-:W-:Y:S05]  /*1ab0*/  @!P3 BRA `(.L_x_306) ;  /* 0x0000000000fcb947 */ /* 0x000fea0003800000 */
[----:B------:R-:W-:Y:S01]  /*1ac0*/  ISETP.NE.AND P3, PT, R30, RZ, PT ;  /* 0x000000ff1e00720c */ /* 0x000fe20003f65270 */
[----:B------:R-:W-:-:S12]  /*1ad0*/  @!P0 BRA `(.L_x_308) ;  /* 0x0000000000848947 */ /* 0x000fd80003800000 */
[----:B------:R-:W0:Y:S02]  /*1ae0*/  LDC R6, c[0x0][0x3a8] ;  /* 0x0000ea00ff067b82 */ /* 0x000e240000000800 */
[----:B0-----:R-:W-:-:S05]  /*1af0*/  IMAD R9, R4, R6, R7 ;  /* 0x0000000604097224 */ /* 0x001fca00078e0207 */
[C---:B------:R-:W-:Y:S02]  /*1b00*/  LEA R8, R9.reuse, R24, 0x2 ;  /* 0x0000001809087211 */ /* 0x040fe400078e10ff */
[----:B------:R-:W-:-:S04]  /*1b10*/  IADD3 R9, PT, PT, R9, R6, RZ ;  /* 0x0000000609097210 */ /* 0x000fc80007ffe0ff */
[----:B------:R-:W2:Y:S01]  /*1b20*/  LDL R8, [R8] ;  /* 0x0000000008087983 */ /* 0x000ea20000100800 */
[C---:B------:R-:W-:Y:S02]  /*1b30*/  IADD3 R11, PT, PT, R9.reuse, R6, RZ ;  /* 0x00000006090b7210 */ /* 0x040fe40007ffe0ff */
[----:B------:R-:W-:Y:S02]  /*1b40*/  LEA R10, R9, R24, 0x2 ;  /* 0x00000018090a7211 */ /* 0x000fe400078e10ff */
[C---:B------:R-:W-:Y:S02]  /*1b50*/  IADD3 R9, PT, PT, R11.reuse, R6, RZ ;  /* 0x000000060b097210 */ /* 0x040fe40007ffe0ff */
[-C--:B------:R-:W-:Y:S02]  /*1b60*/  LEA R12, R11, R24.reuse, 0x2 ;  /* 0x000000180b0c7211 */ /* 0x080fe400078e10ff */
[----:B------:R0:W3:Y:S01]  /*1b70*/  LDL R11, [R10] ;  /* 0x000000000a0b7983 */ /* 0x0000e20000100800 */
[----:B------:R-:W-:-:S03]  /*1b80*/  LEA R14, R9, R24, 0x2 ;  /* 0x00000018090e7211 */ /* 0x000fc600078e10ff */
[----:B------:R-:W4:Y:S04]  /*1b90*/  LDL R13, [R12] ;  /* 0x000000000c0d7983 */ /* 0x000f280000100800 */
[----:B------:R-:W5:Y:S01]  /*1ba0*/  LDL R14, [R14] ;  /* 0x000000000e0e7983 */ /* 0x000f620000100800 */
[----:B------:R-:W-:Y:S02]  /*1bb0*/  I2FP.F32.U32 R6, R4 ;  /* 0x0000000400067245 */ /* 0x000fe40000201000 */
[C---:B------:R-:W-:Y:S02]  /*1bc0*/  IADD3 R9, PT, PT, R4.reuse, 0x1, RZ ;  /* 0x0000000104097810 */ /* 0x040fe40007ffe0ff */
[----:B0-----:R-:W-:Y:S02]  /*1bd0*/  IADD3 R10, PT, PT, R4, 0x3, RZ ;  /* 0x00000003040a7810 */ /* 0x001fe40007ffe0ff */
[----:B------:R-:W-:-:S02]  /*1be0*/  I2FP.F32.U32 R9, R9 ;  /* 0x0000000900097245 */ /* 0x000fc40000201000 */
        /* <DEDUP_REMOVED lines=9> */
[----:B------:R-:W-:-:S02]  /*1c80*/  FADD R8, R8, R11 ;  /* 0x0000000b08087221 */ /* 0x000fc40000000000 */
[----:B----4-:R-:W-:Y:S01]  /*1c90*/  FFMA R5, R13, R5, R6 ;  /* 0x000000050d057223 */ /* 0x010fe20000000006 */
[----:B------:R-:W-:Y:S01]  /*1ca0*/  FFMA R79, R2, R13, R79 ;  /* 0x0000000d024f7223 */ /* 0x000fe2000000004f */
[----:B------:R-:W-:Y:S02]  /*1cb0*/  FADD R8, R8, R13 ;  /* 0x0000000d08087221 */ /* 0x000fe40000000000 */
[----:B-----5:R-:W-:Y:S01]  /*1cc0*/  FFMA R5, R14, R10, R5 ;  /* 0x0000000a0e057223 */ /* 0x020fe20000000005 */
[----:B------:R-:W-:Y:S01]  /*1cd0*/  FFMA R79, R2, R14, R79 ;  /* 0x0000000e024f7223 */ /* 0x000fe2000000004f */
[----:B------:R-:W-:-:S07]  /*1ce0*/  FADD R66, R8, R14 ;  /* 0x0000000e08427221 */ /* 0x000fce0000000000 */
.L_x_308:
[----:B------:R-:W-:Y:S05]  /*1cf0*/  @!P3 BRA `(.L_x_306) ;  /* 0x00000000006cb947 */ /* 0x000fea0003800000 */
[----:B------:R-:W0:Y:S02]  /*1d00*/  LDC R10, c[0x0][0x3a8] ;  /* 0x0000ea00ff0a7b82 */ /* 0x000e240000000800 */
[----:B0-----:R-:W-:-:S05]  /*1d10*/  IMAD R9, R4, R10, R7 ;  /* 0x0000000a04097224 */ /* 0x001fca00078e0207 */
[----:B------:R-:W-:-:S06]  /*1d20*/  LEA R6, R9, R24, 0x2 ;  /* 0x0000001809067211 */ /* 0x000fcc00078e10ff */
[----:B------:R-:W2:Y:S01]  /*1d30*/  LDL R6, [R6] ;  /* 0x0000000006067983 */ /* 0x000ea20000100800 */
[----:B------:R-:W-:Y:S02]  /*1d40*/  ISETP.NE.AND P3, PT, R30, 0x1, PT ;  /* 0x000000011e00780c */ /* 0x000fe40003f65270 */
[----:B------:R-:W-:-:S05]  /*1d50*/  I2FP.F32.U32 R8, R4 ;  /* 0x0000000400087245 */ /* 0x000fca0000201000 */
[----:B--2---:R-:W-:Y:S01]  /*1d60*/  FFMA R5, R6, R8, R5 ;  /* 0x0000000806057223 */ /* 0x004fe20000000005 */
[----:B------:R-:W-:Y:S01]  /*1d70*/  FFMA R79, R2, R6, R79 ;  /* 0x00000006024f7223 */ /* 0x000fe2000000004f */
[----:B------:R-:W-:-:S04]  /*1d80*/  FADD R66, R66, R6 ;  /* 0x0000000642427221 */ /* 0x000fc80000000000 */
[----:B------:R-:W-:Y:S05]  /*1d90*/  @!P3 BRA `(.L_x_306) ;  /* 0x000000000044b947 */ /* 0x000fea0003800000 */
[----:B------:R-:W-:Y:S02]  /*1da0*/  ISETP.NE.AND P3, PT, R30, 0x2, PT ;  /* 0x000000021e00780c */ /* 0x000fe40003f65270 */
[----:B------:R-:W-:-:S04]  /*1db0*/  IADD3 R11, PT, PT, R9, R10, RZ ;  /* 0x0000000a090b7210 */ /* 0x000fc80007ffe0ff */
[----:B------:R-:W-:-:S06]  /*1dc0*/  LEA R8, R11, R24, 0x2 ;  /* 0x000000180b087211 */ /* 0x000fcc00078e10ff */
[----:B------:R-:W2:Y:S01]  /*1dd0*/  LDL R8, [R8] ;  /* 0x0000000008087983 */ /* 0x000ea20000100800 */
[----:B------:R-:W-:-:S04]  /*1de0*/  @P3 IADD3 R9, PT, PT, R11, R10, RZ ;  /* 0x0000000a0b093210 */ /* 0x000fc80007ffe0ff */
[----:B------:R-:W-:-:S05]  /*1df0*/  @P3 LEA R9, R9, R24, 0x2 ;  /* 0x0000001809093211 */ /* 0x000fca00078e10ff */
[----:B------:R-:W3:Y:S01]  /*1e00*/  @P3 LDL R10, [R9] ;  /* 0x00000000090a3983 */ /* 0x000ee20000100800 */
[C---:B------:R-:W-:Y:S02]  /*1e10*/  IADD3 R6, PT, PT, R4.reuse, 0x1, RZ ;  /* 0x0000000104067810 */ /* 0x040fe40007ffe0ff */
[----:B------:R-:W-:Y:S02]  /*1e20*/  @P3 IADD3 R4, PT, PT, R4, 0x2, RZ ;  /* 0x0000000204043810 */ /* 0x000fe40007ffe0ff */
[----:B------:R-:W-:Y:S02]  /*1e30*/  I2FP.F32.U32 R6, R6 ;  /* 0x0000000600067245 */ /* 0x000fe40000201000 */
[----:B------:R-:W-:Y:S01]  /*1e40*/  @P3 I2FP.F32.U32 R4, R4 ;  /* 0x0000000400043245 */ /* 0x000fe20000201000 */
[----:B--2---:R-:W-:Y:S02]  /*1e50*/  FFMA R79, R2, R8, R79 ;  /* 0x00000008024f7223 */ /* 0x004fe4000000004f */
[----:B------:R-:W-:Y:S01]  /*1e60*/  FFMA R5, R8, R6, R5 ;  /* 0x0000000608057223 */ /* 0x000fe20000000005 */
[----:B------:R-:W-:Y:S01]  /*1e70*/  FADD R66, R66, R8 ;  /* 0x0000000842427221 */ /* 0x000fe20000000000 */
[----:B---3--:R-:W-:-:S02]  /*1e80*/  @P3 FFMA R79, R2, R10, R79 ;  /* 0x0000000a024f3223 */ /* 0x008fc4000000004f */
[----:B------:R-:W-:Y:S01]  /*1e90*/  @P3 FFMA R5, R10, R4, R5 ;  /* 0x000000040a053223 */ /* 0x000fe20000000005 */
[----:B------:R-:W-:-:S07]  /*1ea0*/  @P3 FADD R66, R66, R10 ;  /* 0x0000000a42423221 */ /* 0x000fce0000000000 */
.L_x_306:
[----:B------:R-:W0:Y:S01]  /*1eb0*/  LDC R2, c[0x0][0x3a8] ;  /* 0x0000ea00ff027b82 */ /* 0x000e220000000800 */
[----:B------:R-:W-:-:S04]  /*1ec0*/  IADD3 R7, PT, PT, R7, 0x1, RZ ;  /* 0x0000000107077810 */ /* 0x000fc80007ffe0ff */
[----:B0-----:R-:W-:-:S13]  /*1ed0*/  ISETP.NE.AND P3, PT, R7, R2, PT ;  /* 0x000000020700720c */ /* 0x001fda0003f65270 */
[----:B------:R-:W-:Y:S05]  /*1ee0*/  @P3 BRA `(.L_x_309) ;  /* 0xffffffec00bc3947 */ /* 0x000fea000383ffff */
.L_x_303:
[----:B------:R-:W0:Y:S01]  /*1ef0*/  MUFU.RCP R3, R66 ;  /* 0x0000004200037308 */ /* 0x000e220000001000 */
[----:B------:R-:W-:Y:S01]  /*1f00*/  BSSY.RECONVERGENT B2, `(.L_x_310) ;  /* 0x000000b000027945 */ /* 0x000fe20003800200 */
[----:B------:R-:W-:-:S06]  /*1f10*/  ISETP.GE.AND P2, PT, R2, 0x1, PT ;  /* 0x000000010200780c */ /* 0x000fcc0003f46270 */
[----:B------:R-:W1:Y:S01]  /*1f20*/  FCHK P0, R79, R66 ;  /* 0x000000424f007302 */ /* 0x000e620000000000 */
[----:B0-----:R-:W-:-:S04]  /*1f30*/  FFMA R4, R3, -R66, 1 ;  /* 0x3f80000003047423 */ /* 0x001fc80000000842 */
[----:B------:R-:W-:-:S04]  /*1f40*/  FFMA R3, R3, R4, R3 ;  /* 0x0000000403037223 */ /* 0x000fc80000000003 */
[----:B------:R-:W-:-:S04]  /*1f50*/  FFMA R4, R3, R79, RZ ;  /* 0x0000004f03047223 */ /* 0x000fc800000000ff */
[----:B--2-4-:R-:W-:-:S04]  /*1f60*/  FFMA R7, R4, -R66, R79 ;  /* 0x8000004204077223 */ /* 0x014fc8000000004f */
[----:B------:R-:W-:Y:S01]  /*1f70*/  FFMA R16, R3, R7, R4 ;  /* 0x0000000703107223 */ /* 0x000fe20000000004 */
[----:B-1----:R-:W-:Y:S06]  /*1f80*/  @!P0 BRA `(.L_x_311) ;  /* 0x0000000000088947 */ /* 0x002fec0003800000 */
[----:B------:R-:W-:-:S07]  /*1f90*/  MOV R15, 0x1fb0 ;  /* 0x00001fb0000f7802 */ /* 0x000fce0000000f00 */
[----:B------:R-:W-:Y:S05]  /*1fa0*/  CALL.REL.NOINC `($__internal_7_$__cuda_sm3x_div_rn_noftz_f32_slowpath) ;  /* 0x00000148007c7944 */ /* 0x000fea0003c00000 */
.L_x_311:
[----:B------:R-:W-:Y:S05]  /*1fb0*/  BSYNC.RECONVERGENT B2 ;  /* 0x0000000000027941 */ /* 0x000fea0003800200 */
.L_x_310:
[----:B------:R-:W0:Y:S01]  /*1fc0*/  MUFU.RCP R3, R66 ;  /* 0x0000004200037308 */ /* 0x000e220000001000 */
[----:B------:R-:W-:Y:S01]  /*1fd0*/  BSSY.RECONVERGENT B2, `(.L_x_312) ;  /* 0x000000c000027945 */ /* 0x000fe20003800200 */
[----:B------:R-:W-:-:S06]  /*1fe0*/  MOV R20, R16 ;  /* 0x0000001000147202 */ /* 0x000fcc0000000f00 */
[----:B------:R-:W1:Y:S01]  /*1ff0*/  FCHK P0, R5, R66 ;  /* 0x0000004205007302 */ /* 0x000e620000000000 */
[----:B0-----:R-:W-:-:S04]  /*2000*/  FFMA R2, R3, -R66, 1 ;  /* 0x3f80000003027423 */ /* 0x001fc80000000842 */
[----:B------:R-:W-:-:S04]  /*2010*/  FFMA R2, R3, R2, R3 ;  /* 0x0000000203027223 */ /* 0x000fc80000000003 */
[----:B------:R-:W-:-:S04]  /*2020*/  FFMA R4, R2, R5, RZ ;  /* 0x0000000502047223 */ /* 0x000fc800000000ff */
[----:B------:R-:W-:-:S04]  /*2030*/  FFMA R3, R4, -R66, R5 ;  /* 0x8000004204037223 */ /* 0x000fc80000000005 */
[----:B------:R-:W-:Y:S01]  /*2040*/  FFMA R16, R2, R3, R4 ;  /* 0x0000000302107223 */ /* 0x000fe20000000004 */
[----:B-1----:R-:W-:Y:S06]  /*2050*/  @!P0 BRA `(.L_x_313) ;  /* 0x00000000000c8947 */ /* 0x002fec0003800000 */
[----:B------:R-:W-:Y:S02]  /*2060*/  MOV R79, R5 ;  /* 0x00000005004f7202 */ /* 0x000fe40000000f00 */
[----:B------:R-:W-:-:S07]  /*2070*/  MOV R15, 0x2090 ;  /* 0x00002090000f7802 */ /* 0x000fce0000000f00 */
[----:B------:R-:W-:Y:S05]  /*2080*/  CALL.REL.NOINC `($__internal_7_$__cuda_sm3x_div_rn_noftz_f32_slowpath) ;  /* 0x0000014800447944 */ /* 0x000fea0003c00000 */
.L_x_313:
[----:B------:R-:W-:Y:S05]  /*2090*/  BSYNC.RECONVERGENT B2 ;  /* 0x0000000000027941 */ /* 0x000fea0003800200 */
.L_x_312:
        /* <DEDUP_REMOVED lines=8> */
[----:B------:R-:W1:Y:S01]  /*2120*/  FCHK P0, R6, R5 ;  /* 0x0000000506007302 */ /* 0x000e620000000000 */
[----:B0-----:R-:W-:-:S04]  /*2130*/  FFMA R3, R2, -R5, 1 ;  /* 0x3f80000002037423 */ /* 0x001fc80000000805 */
[----:B------:R-:W-:-:S04]  /*2140*/  FFMA R2, R2, R3, R2 ;  /* 0x0000000302027223 */ /* 0x000fc80000000002 */
[----:B------:R-:W-:-:S04]  /*2150*/  FFMA R3, R2, 0.5, RZ ;  /* 0x3f00000002037823 */ /* 0x000fc800000000ff */
[----:B------:R-:W-:-:S04]  /*2160*/  FFMA R4, R3, -R5, 0.5 ;  /* 0x3f00000003047423 */ /* 0x000fc80000000805 */
[----:B------:R-:W-:Y:S01]  /*2170*/  FFMA R79, R2, R4, R3 ;  /* 0x00000004024f7223 */ /* 0x000fe20000000003 */
[----:B-1----:R-:W-:Y:S06]  /*2180*/  @!P0 BRA `(.L_x_315) ;  /* 0x0000000000188947 */ /* 0x002fec0003800000 */
[----:B------:R-:W0:Y:S01]  /*2190*/  LDCU UR4, c[0x0][0x388] ;  /* 0x00007100ff0477ac */ /* 0x000e220008000800 */
[----:B------:R-:W-:Y:S01]  /*21a0*/  HFMA2 R79, -RZ, RZ, 1.75, 0 ;  /* 0x3f000000ff4f7431 */ /* 0x000fe200000001ff */
[----:B------:R-:W-:Y:S02]  /*21b0*/  MOV R15, 0x21e0 ;  /* 0x000021e0000f7802 */ /* 0x000fe40000000f00 */
[----:B0-----:R-:W-:-:S07]  /*21c0*/  MOV R66, UR4 ;  /* 0x0000000400427c02 */ /* 0x001fce0008000f00 */
[----:B------:R-:W-:Y:S05]  /*21d0*/  CALL.REL.NOINC `($__internal_7_$__cuda_sm3x_div_rn_noftz_f32_slowpath) ;  /* 0x0000014400f07944 */ /* 0x000fea0003c00000 */
[----:B------:R-:W-:-:S07]  /*21e0*/  MOV R79, R16 ;  /* 0x00000010004f7202 */ /* 0x000fce0000000f00 */
.L_x_315:
[----:B------:R-:W0:Y:S01]  /*21f0*/  LDC R6, c[0x0][0x388] ;  /* 0x0000e200ff067b82 */ /* 0x000e220000000800 */
[----:B------:R-:W-:Y:S01]  /*2200*/  BSSY.RECONVERGENT B2, `(.L_x_316) ;  /* 0x000000d000027945 */ /* 0x000fe20003800200 */
[----:B0-----:R-:W0:Y:S08]  /*2210*/  MUFU.RCP R3, R6 ;  /* 0x0000000600037308 */ /* 0x001e300000001000 */
[----:B------:R-:W1:Y:S01]  /*2220*/  FCHK P0, R79, R6 ;  /* 0x000000064f007302 */ /* 0x000e620000000000 */
[----:B0-----:R-:W-:-:S04]  /*2230*/  FFMA R2, R3, -R6, 1 ;  /* 0x3f80000003027423 */ /* 0x001fc80000000806 */
[----:B------:R-:W-:-:S04]  /*2240*/  FFMA R2, R3, R2, R3 ;  /* 0x0000000203027223 */ /* 0x000fc80000000003 */
[----:B------:R-:W-:-:S04]  /*2250*/  FFMA R4, R2, R79, RZ ;  /* 0x0000004f02047223 */ /* 0x000fc800000000ff */
[----:B------:R-:W-:-:S04]  /*2260*/  FFMA R3, R4, -R6, R79 ;  /* 0x8000000604037223 */ /* 0x000fc8000000004f */
[----:B------:R-:W-:Y:S01]  /*2270*/  FFMA R16, R2, R3, R4 ;  /* 0x0000000302107223 */ /* 0x000fe20000000004 */
[----:B-1----:R-:W-:Y:S06]  /*2280*/  @!P0 BRA `(.L_x_317) ;  /* 0x0000000000108947 */ /* 0x002fec0003800000 */
[----:B------:R-:W0:Y:S01]  /*2290*/  LDCU UR4, c[0x0][0x388] ;  /* 0x00007100ff0477ac */ /* 0x000e220008000800 */
[----:B------:R-:W-:Y:S02]  /*22a0*/  MOV R15, 0x22d0 ;  /* 0x000022d0000f7802 */ /* 0x000fe40000000f00 */
[----:B0-----:R-:W-:-:S07]  /*22b0*/  MOV R66, UR4 ;  /* 0x0000000400427c02 */ /* 0x001fce0008000f00 */
[----:B------:R-:W-:Y:S05]  /*22c0*/  CALL.REL.NOINC `($__internal_7_$__cuda_sm3x_div_rn_noftz_f32_slowpath) ;  /* 0x0000014400b47944 */ /* 0x000fea0003c00000 */
.L_x_317:
[----:B------:R-:W-:Y:S05]  /*22d0*/  BSYNC.RECONVERGENT B2 ;  /* 0x0000000000027941 */ /* 0x000fea0003800200 */
.L_x_316:
[----:B------:R-:W0:Y:S01]  /*22e0*/  LDCU UR6, c[0x0][0x3a8] ;  /* 0x00007500ff0677ac */ /* 0x000e220008000800 */
[----:B------:R1:W2:Y:S01]  /*22f0*/  F2F.F64.F32 R36, R16 ;  /* 0x0000001000247310 */ /* 0x0002a20000201800 */
[----:B------:R-:W-:Y:S01]  /*2300*/  HFMA2 R27, -RZ, RZ, 0, 0 ;  /* 0x00000000ff1b7431 */ /* 0x000fe200000001ff */
[----:B------:R-:W-:Y:S01]  /*2310*/  MOV R22, 0x51ba43b7 ;  /* 0x51ba43b700167802 */ /* 0x000fe20000000f00 */
[----:B------:R-:W-:Y:S01]  /*2320*/  UMOV UR4, URZ ;  /* 0x000000ff00047c82 */ /* 0x000fe20008000000 */
[----:B0-----:R-:W-:Y:S02]  /*2330*/  ULOP3.LUT UR16, UR6, 0x3, URZ, 0xc0, !UPT ;  /* 0x0000000306107892 */ /* 0x001fe4000f8ec0ff */
[----:B------:R-:W-:Y:S02]  /*2340*/  UIADD3 UR11, UPT, UPT, UR6, -0x1, URZ ;  /* 0xffffffff060b7890 */ /* 0x000fe4000fffe0ff */
[----:B------:R-:W-:Y:S02]  /*2350*/  ULOP3.LUT UR10, UR6, 0x7ffffffc, URZ, 0xc0, !UPT ;  /* 0x7ffffffc060a7892 */ /* 0x000fe4000f8ec0ff */
[----:B------:R-:W-:-:S02]  /*2360*/  ULOP3.LUT UR6, UR6, 0x1, URZ, 0xc0, !UPT ;  /* 0x0000000106067892 */ /* 0x000fc4000f8ec0ff */
[----:B-12---:R-:W-:-:S12]  /*2370*/  UIADD3 UR7, UPT, UPT, UR16, -0x1, URZ ;  /* 0xffffffff10077890 */ /* 0x006fd8000fffe0ff */
.L_x_345:
[----:B------:R-:W-:-:S05]  /*2380*/  UMOV UR5, URZ ;  /* 0x000000ff00057c82 */ /* 0x000fca0008000000 */
.L_x_344:
[----:B------:R-:W-:Y:S01]  /*2390*/  HFMA2 R28, -RZ, RZ, 0, 0 ;  /* 0x00000000ff1c7431 */ /* 0x000fe200000001ff */
[----:B------:R-:W-:Y:S01]  /*23a0*/  MOV R34, RZ ;  /* 0x000000ff00227202 */ /* 0x000fe20000000f00 */
[----:B------:R-:W-:-:S07]  /*23b0*/  HFMA2 R23, -RZ, RZ, 0, 0 ;  /* 0x00000000ff177431 */ /* 0x000fce00000001ff */
.L_x_341:
[----:B------:R-:W-:Y:S01]  /*23c0*/  IADD3 R26, PT, PT, R28, -UR4, RZ ;  /* 0x800000041c1a7c10 */ /* 0x000fe2000fffe0ff */
[----:B------:R-:W-:Y:S01]  /*23d0*/  BSSY.RECONVERGENT B0, `(.L_x_318) ;  /* 0x0000006000007945 */ /* 0x000fe20003800200 */
[----:B------:R-:W-:Y:S02]  /*23e0*/  MOV R18, 0x2430 ;  /* 0x0000243000127802 */ /* 0x000fe40000000f00 */
[----:B------:R-:W-:-:S06]  /*23f0*/  I2FP.F32.S32 R2, R26 ;  /* 0x0000001a00027245 */ /* 0x000fcc0000201400 */
[----:B------:R-:W0:Y:S02]  /*2400*/  F2F.F64.F32 R2, R2 ;  /* 0x0000000200027310 */ /* 0x000e240000201800 */
[----:B0-----:R-:W-:-:S11]  /*2410*/  DADD R14, -RZ, |R2| ;  /* 0x00000000ff0e7229 */ /* 0x001fd60000000502 */
[----:B------:R-:W-:Y:S05]  /*2420*/  CALL.REL.NOINC `($kernel_MLEFit_z$__internal_accurate_pow) ;  /* 0x0000014c00047944 */ /* 0x000fea0003c00000 */
[----:B------:R-:W-:Y:S05]  /*2430*/  BSYNC.RECONVERGENT B0 ;  /* 0x0000000000007941 */ /* 0x000fea0003800200 */
.L_x_318:
[----:B------:R-:W0:Y:S01]  /*2440*/  LDCU UR12, c[0x0][0x3a8] ;  /* 0x00007500ff0c77ac */ /* 0x000e220008000800 */
[----:B------:R-:W-:Y:S02]  /*2450*/  ISETP.NE.AND P0, PT, R26, RZ, PT ;  /* 0x000000ff1a00720c */ /* 0x000fe40003f05270 */
[----:B------:R-:W-:Y:S02]  /*2460*/  MOV R38, R2 ;  /* 0x0000000200267202 */ /* 0x000fe40000000f00 */
[----:B------:R-:W-:Y:S01]  /*2470*/  MOV R39, R3 ;  /* 0x0000000300277202 */ /* 0x000fe20000000f00 */
[----:B0-----:R-:W-:-:S08]  /*2480*/  IMAD R29, R28, UR12, R19 ;  /* 0x0000000c1c1d7c24 */ /* 0x001fd0000f8e0213 */
[----:B------:R-:W-:Y:S05]  /*2490*/  @P0 BRA `(.L_x_319) ;  /* 0x0000000c00940947 */ /* 0x000fea0003800000 */
[----:B------:R-:W-:Y:S01]  /*24a0*/  UISETP.GE.U32.AND UP0, UPT, UR11, 0x3, UPT ;  /* 0x000000030b00788c */ /* 0x000fe2000bf06070 */
[----:B------:R-:W-:-:S08]  /*24b0*/  HFMA2 R32, -RZ, RZ, 0, 0 ;  /* 0x00000000ff207431 */ /* 0x000fd000000001ff */
[----:B------:R-:W-:Y:S05]  /*24c0*/  BRA.U !UP0, `(.L_x_320) ;  /* 0x0000000508dc7547 */ /* 0x000fea000b800000 */
[----:B------:R-:W-:Y:S01]  /*24d0*/  DMUL R2, RZ, R36 ;  /* 0x00000024ff027228 */ /* 0x000fe20000000000 */
[----:B------:R-:W-:-:S09]  /*24e0*/  MOV R32, RZ ;  /* 0x000000ff00207202 */ /* 0x000fd20000000f00 */
[----:B------:R-:W0:Y:S02]  /*24f0*/  F2F.F32.F64 R2, R2 ;  /* 0x0000000200027310 */ /* 0x000e240000301000 */
[----:B0-----:R-:W-:-:S05]  /*2500*/  FMUL R4, R2, -1.4426950216293334961 ;  /* 0xbfb8aa3b02047820 */ /* 0x001fca0000400000 */
[----:B------:R-:W-:-:S13]  /*2510*/  FSETP.GEU.AND P0, PT, R4, -126, PT ;  /* 0xc2fc00000400780b */ /* 0x000fda0003f0e000 */
[----:B------:R-:W-:-:S04]  /*2520*/  @!P0 FMUL R4, R4, 0.5 ;  /* 0x3f00000004048820 */ /* 0x000fc80000400000 */
[----:B------:R-:W0:Y:S02]  /*2530*/  MUFU.EX2 R33, R4 ;  /* 0x0000000400217308 */ /* 0x000e240000000800 */
[----:B0-----:R-:W-:-:S07]  /*2540*/  @!P0 FMUL R33, R33, R33 ;  /* 0x0000002121218220 */ /* 0x001fce0000400000 */
.L_x_325:
[----:B------:R-:W-:Y:S01]  /*2550*/  IADD3 R30, PT, PT, -R32, UR5, RZ ;  /* 0x00000005201e7c10 */ /* 0x000fe2000fffe1ff */
[----:B------:R-:W-:Y:S01]  /*2560*/  BSSY.RECONVERGENT B0, `(.L_x_321) ;  /* 0x0000006000007945 */ /* 0x000fe20003800200 */
[----:B------:R-:W-:Y:S02]  /*2570*/  MOV R18, 0x25c0 ;  /* 0x000025c000127802 */ /* 0x000fe40000000f00 */
[----:B------:R-:W-:-:S06]  /*2580*/  I2FP.F32.S32 R2, R30 ;  /* 0x0000001e00027245 */ /* 0x000fcc0000201400 */
[----:B------:R-:W0:Y:S02]  /*2590*/  F2F.F64.F32 R2, R2 ;  /* 0x0000000200027310 */ /* 0x000e240000201800 */
[----:B0-----:R-:W-:-:S11]  /*25a0*/  DADD R14, -RZ, |R2| ;  /* 0x00000000ff0e7229 */ /* 0x001fd60000000502 */
[----:B------:R-:W-:Y:S05]  /*25b0*/  CALL.REL.NOINC `($kernel_MLEFit_z$__internal_accurate_pow) ;  /* 0x0000014800a07944 */ /* 0x000fea0003c00000 */
[----:B------:R-:W-:Y:S05]  /*25c0*/  BSYNC.RECONVERGENT B0 ;  /* 0x0000000000007941 */ /* 0x000fea0003800200 */
.L_x_321:
[----:B------:R-:W-:-:S04]  /*25d0*/  IADD3 R31, PT, PT, R29, R32, RZ ;  /* 0x000000201d1f7210 */ /* 0x000fc80007ffe0ff */
[----:B------:R-:W-:-:S05]  /*25e0*/  LEA R31, R31, R74, 0x2 ;  /* 0x0000004a1f1f7211 */ /* 0x000fca00078e10ff */
[----:B------:R-:W2:Y:S01]  /*25f0*/  LDL R7, [R31] ;  /* 0x000000001f077983 */ /* 0x000ea20000100800 */
[----:B------:R-:W-:Y:S01]  /*2600*/  ISETP.NE.AND P0, PT, R30, RZ, PT ;  /* 0x000000ff1e00720c */ /* 0x000fe20003f05270 */
[----:B------:R-:W-:Y:S01]  /*2610*/  BSSY.RECONVERGENT B0, `(.L_x_322) ;  /* 0x0000018000007945 */ /* 0x000fe20003800200 */
[----:B------:R-:W-:Y:S02]  /*2620*/  LOP3.LUT R26, RZ, R32, RZ, 0x33, !PT ;  /* 0x00000020ff1a7212 */ /* 0x000fe400078e33ff */
[----:B------:R-:W-:Y:S02]  /*2630*/  FSEL R2, R2, RZ, P0 ;  /* 0x000000ff02027208 */ /* 0x000fe40000000000 */
[----:B------:R-:W-:Y:S02]  /*2640*/  FSEL R3, R3, RZ, P0 ;  /* 0x000000ff03037208 */ /* 0x000fe40000000000 */
[----:B------:R-:W-:Y:S02]  /*2650*/  ISETP.NE.AND P0, PT, R30, 0x1, PT ;  /* 0x000000011e00780c */ /* 0x000fe40003f05270 */
        /* <DEDUP_REMOVED lines=18> */
[----:B------:R-:W-:Y:S05]  /*2780*/  CALL.REL.NOINC `($kernel_MLEFit_z$__internal_accurate_pow) ;  /* 0x00000148002c7944 */ /* 0x000fea0003c00000 */
[----:B------:R-:W-:Y:S05]  /*2790*/  BSYNC.RECONVERGENT B0 ;  /* 0x0000000000007941 */ /* 0x000fea0003800200 */
.L_x_322:
[----:B------:R-:W2:Y:S01]  /*27a0*/  LDL R7, [R31+0x4] ;  /* 0x000004001f077983 */ /* 0x000ea20000100800 */
[----:B------:R-:W-:Y:S01]  /*27b0*/  ISETP.NE.AND P0, PT, R26, RZ, PT ;  /* 0x000000ff1a00720c */ /* 0x000fe20003f05270 */
[----:B------:R-:W-:Y:S01]  /*27c0*/  BSSY.RECONVERGENT B0, `(.L_x_323) ;  /* 0x0000017000007945 */ /* 0x000fe20003800200 */
[----:B------:R-:W-:Y:S02]  /*27d0*/  MOV R18, 0x2930 ;  /* 0x0000293000127802 */ /* 0x000fe40000000f00 */
[----:B------:R-:W-:Y:S02]  /*27e0*/  FSEL R2, R2, RZ, P0 ;  /* 0x000000ff02027208 */ /* 0x000fe40000000000 */
[----:B------:R-:W-:Y:S02]  /*27f0*/  FSEL R3, R3, RZ, P0 ;  /* 0x000000ff03037208 */ /* 0x000fe40000000000 */
[----:B------:R-:W-:Y:S02]  /*2800*/  ISETP.NE.AND P0, PT, R26, 0x1, PT ;  /* 0x000000011a00780c */ /* 0x000fe40003f05270 */
[----:B------:R-:W-:-:S02]  /*2810*/  IADD3 R26, PT, PT, R30, -0x2, RZ ;  /* 0xfffffffe1e1a7810 */ /* 0x000fc40007ffe0ff */
[----:B------:R-:W-:Y:S02]  /*2820*/  DADD R2, -RZ, -R2 ;  /* 0x00000000ff027229 */ /* 0x000fe40000000902 */
[----:B------:R-:W-:-:S06]  /*2830*/  I2FP.F32.S32 R4, R26 ;  /* 0x0000001a00047245 */ /* 0x000fcc0000201400 */
[----:B------:R-:W0:Y:S02]  /*2840*/  F2F.F64.F32 R4, R4 ;  /* 0x0000000400047310 */ /* 0x000e240000201800 */
        /* <DEDUP_REMOVED lines=13> */
[----:B------:R-:W-:Y:S05]  /*2920*/  CALL.REL.NOINC `($kernel_MLEFit_z$__internal_accurate_pow) ;  /* 0x0000014400c47944 */ /* 0x000fea0003c00000 */
[----:B------:R-:W-:Y:S05]  /*2930*/  BSYNC.RECONVERGENT B0 ;  /* 0x0000000000007941 */ /* 0x000fea0003800200 */
.L_x_323:
[----:B------:R-:W2:Y:S01]  /*2940*/  LDL R7, [R31+0x8] ;  /* 0x000008001f077983 */ /* 0x000ea20000100800 */
[----:B------:R-:W-:Y:S01]  /*2950*/  ISETP.NE.AND P0, PT, R26, RZ, PT ;  /* 0x000000ff1a00720c */ /* 0x000fe20003f05270 */
[----:B------:R-:W-:Y:S01]  /*2960*/  BSSY.RECONVERGENT B0, `(.L_x_324) ;  /* 0x0000017000007945 */ /* 0x000fe20003800200 */
[----:B------:R-:W-:Y:S02]  /*2970*/  IADD3 R30, PT, PT, R30, -0x3, RZ ;  /* 0xfffffffd1e1e7810 */ /* 0x000fe40007ffe0ff */
[----:B------:R-:W-:Y:S02]  /*2980*/  FSEL R2, R2, RZ, P0 ;  /* 0x000000ff02027208 */ /* 0x000fe40000000000 */
[----:B------:R-:W-:Y:S02]  /*2990*/  FSEL R3, R3, RZ, P0 ;  /* 0x000000ff03037208 */ /* 0x000fe40000000000 */
[----:B------:R-:W-:Y:S02]  /*29a0*/  ISETP.NE.AND P0, PT, R26, 0x1, PT ;  /* 0x000000011a00780c */ /* 0x000fe40003f05270 */
[----:B------:R-:W-:-:S02]  /*29b0*/  I2FP.F32.S32 R4, R30 ;  /* 0x0000001e00047245 */ /* 0x000fc40000201400 */
        /* <DEDUP_REMOVED lines=18> */
.L_x_324:
        /* <DEDUP_REMOVED lines=15> */
[----:B0-----:R-:W-:Y:S01]  /*2bd0*/  @!P0 FMUL R6, R6, R6 ;  /* 0x0000000606068220 */ /* 0x001fe20000400000 */
[----:B------:R-:W-:-:S03]  /*2be0*/  ISETP.NE.AND P0, PT, R32, UR10, PT ;  /* 0x0000000a20007c0c */ /* 0x000fc6000bf05270 */
[----:B------:R-:W-:-:S04]  /*2bf0*/  FMUL R6, R33, R6 ;  /* 0x0000000621067220 */ /* 0x000fc80000400000 */
[----:B------:R-:W-:Y:S01]  /*2c00*/  FADD R34, R34, R6 ;  /* 0x0000000622227221 */ /* 0x000fe20000000000 */
[----:B--2---:R-:W-:-:S05]  /*2c10*/  FFMA R23, R6, R31, R23 ;  /* 0x0000001f06177223 */ /* 0x004fca0000000017 */
[----:B------:R-:W-:Y:S05]  /*2c20*/  @P0 BRA `(.L_x_325) ;  /* 0xfffffff800480947 */ /* 0x000fea000383ffff */
[----:B------:R-:W-:-:S07]  /*2c30*/  MOV R32, UR10 ;  /* 0x0000000a00207c02 */ /* 0x000fce0008000f00 */
.L_x_320:
        /* <DEDUP_REMOVED lines=17> */
[----:B------:R-:W-:Y:S05]  /*2d50*/  CALL.REL.NOINC `($kernel_MLEFit_z$__internal_accurate_pow) ;  /* 0x0000014000b87944 */ /* 0x000fea0003c00000 */
[----:B------:R-:W-:Y:S05]  /*2d60*/  BSYNC.RECONVERGENT B0 ;  /* 0x0000000000007941 */ /* 0x000fea0003800200 */
.L_x_328:
[----:B------:R-:W-:-:S04]  /*2d70*/  IADD3 R5, PT, PT, R29, R32, RZ ;  /* 0x000000201d057210 */ /* 0x000fc80007ffe0ff */
[----:B------:R-:W-:-:S05]  /*2d80*/  LEA R5, R5, R74, 0x2 ;  /* 0x0000004a05057211 */ /* 0x000fca00078e10ff */
[----:B------:R0:W2:Y:S01]  /*2d90*/  LDL R8, [R5] ;  /* 0x0000000005087983 */ /* 0x0000a20000100800 */
        /* <DEDUP_REMOVED lines=12> */
[----:B0-----:R-:W0:Y:S05]  /*2e60*/  F2F.F64.F32 R4, R4 ;  /* 0x0000000400047310 */ /* 0x001e2a0000201800 */
        /* <DEDUP_REMOVED lines=13> */
.L_x_329:
[----:B------:R-:W-:-:S04]  /*2f40*/  IADD3 R4, PT, PT, R29, R32, RZ ;  /* 0x000000201d047210 */ /* 0x000fc80007ffe0ff */
        /* <DEDUP_REMOVED lines=20> */
.L_x_327:
        /* <DEDUP_REMOVED lines=17> */
.L_x_330:
[----:B------:R-:W-:-:S04]  /*31a0*/  IADD3 R29, PT, PT, R29, R32, RZ ;  /* 0x000000201d1d7210 */ /* 0x000fc80007ffe0ff */
[----:B------:R-:W-:-:S06]  /*31b0*/  LEA R29, R29, R74, 0x2 ;  /* 0x0000004a1d1d7211 */ /* 0x000fcc00078e10ff */
[----:B------:R-:W2:Y:S01]  /*31c0*/  LDL R29, [R29] ;  /* 0x000000001d1d7983 */ /* 0x000ea20000100800 */
        /* <DEDUP_REMOVED lines=16> */
[----:B--2---:R-:W-:Y:S01]  /*32d0*/  FFMA R23, R26, R29, R23 ;  /* 0x0000001d1a177223 */ /* 0x004fe20000000017 */
[----:B------:R-:W-:Y:S06]  /*32e0*/  BRA `(.L_x_326) ;  /* 0x0000000c00c07947 */ /* 0x000fec0003800000 */
.L_x_319:
[----:B------:R-:W-:Y:S01]  /*32f0*/  UISETP.GE.U32.AND UP0, UPT, UR11, 0x3, UPT ;  /* 0x000000030b00788c */ /* 0x000fe2000bf06070 */
[----:B------:R-:W-:-:S08]  /*3300*/  MOV R32, RZ ;  /* 0x000000ff00207202 */ /* 0x000fd00000000f00 */
[----:B------:R-:W-:Y:S05]  /*3310*/  BRA.U !UP0, `(.L_x_331) ;  /* 0x0000000508ec7547 */ /* 0x000fea000b800000 */
[----:B------:R-:W-:Y:S01]  /*3320*/  DADD R2, -RZ, -R2 ;  /* 0x00000000ff027229 */ /* 0x000fe20000000902 */
[----:B------:R-:W-:Y:S02]  /*3330*/  ISETP.NE.AND P0, PT, R26, 0x1, PT ;  /* 0x000000011a00780c */ /* 0x000fe40003f05270 */
[----:B------:R-:W-:-:S07]  /*3340*/  MOV R32, RZ ;  /* 0x000000ff00207202 */ /* 0x000fce0000000f00 */
        /* <DEDUP_REMOVED lines=9> */
.L_x_336:
        /* <DEDUP_REMOVED lines=8> */
.L_x_332:
        /* <DEDUP_REMOVED lines=29> */
.L_x_333:
        /* <DEDUP_REMOVED lines=26> */
.L_x_334:
        /* <DEDUP_REMOVED lines=26> */
.L_x_335:
        /* <DEDUP_REMOVED lines=22> */
.L_x_331:
[----:B------:R-:W-:-:S09]  /*3ad0*/  UISETP.NE.AND UP0, UPT, UR16, URZ, UPT ;  /* 0x000000ff1000728c */ /* 0x000fd2000bf05270 */
[----:B------:R-:W-:Y:S05]  /*3ae0*/  BRA.U !UP0, `(.L_x_326) ;  /* 0x0000000508c07547 */ /* 0x000fea000b800000 */
[----:B------:R-:W-:-:S09]  /*3af0*/  UISETP.NE.AND UP0, UPT, UR7, URZ, UPT ;  /* 0x000000ff0700728c */ /* 0x000fd2000bf05270 */
[----:B------:R-:W-:Y:S05]  /*3b00*/  BRA.U !UP0, `(.L_x_337) ;  /* 0x0000000508147547 */ /* 0x000fea000b800000 */
[----:B------:R-:W-:Y:S01]  /*3b10*/  DADD R2, -RZ, -R38 ;  /* 0x00000000ff027229 */ /* 0x000fe20000000926 */
[----:B------:R-:W-:Y:S01]  /*3b20*/  ISETP.NE.AND P0, PT, R26, 0x1, PT ;  /* 0x000000011a00780c */ /* 0x000fe20003f05270 */
[----:B------:R-:W-:Y:S01]  /*3b30*/  BSSY.RECONVERGENT B0, `(.L_x_338) ;  /* 0x0000010000007945 */ /* 0x000fe20003800200 */
[----:B------:R-:W-:Y:S02]  /*3b40*/  IADD3 R30, PT, PT, -R32, UR5, RZ ;  /* 0x00000005201e7c10 */ /* 0x000fe4000fffe1ff */
[----:B------:R-:W-:-:S05]  /*3b50*/  MOV R18, 0x3c30 ;  /* 0x00003c3000127802 */ /* 0x000fca0000000f00 */
[----:B------:R-:W-:Y:S02]  /*3b60*/  FSEL R2, R2, RZ, P0 ;  /* 0x000000ff02027208 */ /* 0x000fe40000000000 */
[----:B------:R-:W-:-:S06]  /*3b70*/  FSEL R3, R3, -1.875, P0 ;  /* 0xbff0000003037808 */ /* 0x000fcc0000000000 */
[----:B------:R-:W-:Y:S01]  /*3b80*/  DMUL R4, R36, R2 ;  /* 0x0000000224047228 */ /* 0x000fe20000000000 */
[----:B------:R-:W-:-:S06]  /*3b90*/  I2FP.F32.S32 R2, R30 ;  /* 0x0000001e00027245 */ /* 0x000fcc0000201400 */
        /* <DEDUP_REMOVED lines=8> */
[----:B------:R-:W-:Y:S05]  /*3c20*/  CALL.REL.NOINC `($kernel_MLEFit_z$__internal_accurate_pow) ;  /* 0x0000013400047944 */ /* 0x000fea0003c00000 */
[----:B------:R-:W-:Y:S05]  /*3c30*/  BSYNC.RECONVERGENT B0 ;  /* 0x0000000000007941 */ /* 0x000fea0003800200 */
.L_x_338:
        /* <DEDUP_REMOVED lines=29> */
.L_x_339:
        /* <DEDUP_REMOVED lines=21> */
.L_x_337:
        /* <DEDUP_REMOVED lines=21> */
.L_x_340:
        /* <DEDUP_REMOVED lines=20> */
.L_x_326:
[----:B------:R-:W0:Y:S01]  /*41f0*/  LDCU UR12, c[0x0][0x3a8] ;  /* 0x00007500ff0c77ac */ /* 0x000e220008000800 */
[----:B------:R-:W-:-:S04]  /*4200*/  IADD3 R28, PT, PT, R28, 0x1, RZ ;  /* 0x000000011c1c7810 */ /* 0x000fc80007ffe0ff */
[----:B0-----:R-:W-:-:S13]  /*4210*/  ISETP.NE.AND P0, PT, R28, UR12, PT ;  /* 0x0000000c1c007c0c */ /* 0x001fda000bf05270 */
[----:B------:R-:W-:Y:S05]  /*4220*/  @P0 BRA `(.L_x_341) ;  /* 0xffffffe000640947 */ /* 0x000fea000383ffff */
        /* <DEDUP_REMOVED lines=12> */
[----:B------:R-:W-:Y:S05]  /*42f0*/  CALL.REL.NOINC `($__internal_7_$__cuda_sm3x_div_rn_noftz_f32_slowpath) ;  /* 0x0000012400a87944 */ /* 0x000fea0003c00000 */
.L_x_343:
[----:B------:R-:W-:Y:S05]  /*4300*/  BSYNC.RECONVERGENT B2 ;  /* 0x0000000000027941 */ /* 0x000fea0003800200 */
.L_x_342:
        /* <DEDUP_REMOVED lines=9> */
.L_x_314:
[----:B------:R-:W0:Y:S01]  /*43a0*/  LDCU UR6, c[0x0][0x3a8] ;  /* 0x00007500ff0677ac */ /* 0x000e220008000800 */
[----:B------:R-:W-:Y:S01]  /*43b0*/  FADD R27, -R22, R27 ;  /* 0x0000001b161b7221 */ /* 0x000fe20000000100 */
[----:B------:R-:W-:Y:S01]  /*43c0*/  MOV R79, RZ ;  /* 0x000000ff004f7202 */ /* 0x000fe20000000f00 */
[----:B------:R-:W1:Y:S02]  /*43d0*/  LDCU UR5, c[0x0][0x388] ;  /* 0x00007100ff0577ac */ /* 0x000e640008000800 */
[----:B------:R-:W-:Y:S01]  /*43e0*/  FADD R27, R27, R27 ;  /* 0x0000001b1b1b7221 */ /* 0x000fe20000000000 */
[----:B------:R-:W2:Y:S03]  /*43f0*/  LDCU UR4, c[0x0][0x3a4] ;  /* 0x00007480ff0477ac */ /* 0x000ea60008000800 */
[----:B------:R-:W-:Y:S01]  /*4400*/  FMUL R27, R27, 3.1415927410125732422 ;  /* 0x40490fdb1b1b7820 */ /* 0x000fe20000400000 */
[----:B0-----:R-:W-:-:S04]  /*4410*/  MOV R5, UR6 ;  /* 0x0000000600057c02 */ /* 0x001fc80008000f00 */
[----:B------:R-:W-:Y:S01]  /*4420*/  ISETP.GE.AND P0, PT, R5, 0x1, PT ;  /* 0x000000010500780c */ /* 0x000fe20003f06270 */
[----:B-1----:R-:W-:Y:S01]  /*4430*/  FMUL R27, R27, UR5 ;  /* 0x000000051b1b7c20 */ /* 0x002fe20008400000 */
[----:B------:R-:W-:-:S03]  /*4440*/  IADD3 R8, PT, PT, R5, -0x1, RZ ;  /* 0xffffffff05087810 */ /* 0x000fc60007ffe0ff */
[----:B--2---:R-:W-:-:S04]  /*4450*/  FMUL R27, R27, UR4 ;  /* 0x000000041b1b7c20 */ /* 0x004fc80008400000 */
[----:B------:R-:W-:-:S05]  /*4460*/  FMUL R27, R27, 1.4142135381698608398 ;  /* 0x3fb504f31b1b7820 */ /* 0x000fca0000400000 */
[----:B------:R-:W-:Y:S01]  /*4470*/  FMNMX R23, RZ, R27, !PT ;  /* 0x0000001bff177209 */ /* 0x000fe20007800000 */
[----:B------:R-:W-:Y:S06]  /*4480*/  @!P0 BRA `(.L_x_346) ;  /* 0x00000008008c8947 */ /* 0x000fec0003800000 */
[C---:B------:R-:W-:Y:S01]  /*4490*/  LOP3.LUT R32, R5.reuse, 0xf, RZ, 0xc0, !PT ;  /* 0x0000000f05207812 */ /* 0x040fe200078ec0ff */
[----:B------:R-:W-:Y:S01]  /*44a0*/  HFMA2 R4, -RZ, RZ, 0, 0 ;  /* 0x00000000ff047431 */ /* 0x000fe200000001ff */
[----:B------:R-:W-:Y:S02]  /*44b0*/  LOP3.LUT R34, R5, 0x7, RZ, 0xc0, !PT ;  /* 0x0000000705227812 */ /* 0x000fe400078ec0ff */
[----:B------:R-:W-:Y:S02]  /*44c0*/  IADD3 R2, PT, PT, R32, -0x1, RZ ;  /* 0xffffffff20027810 */ /* 0x000fe40007ffe0ff */
[----:B------:R-:W-:Y:S02]  /*44d0*/  IADD3 R3, PT, PT, R34, -0x1, RZ ;  /* 0xffffffff22037810 */ /* 0x000fe40007ffe0ff */
[----:B------:R-:W-:Y:S02]  /*44e0*/  ISETP.GE.U32.AND P1, PT, R2, 0x7, PT ;  /* 0x000000070200780c */ /* 0x000fe40003f26070 */
[----:B------:R-:W-:-:S02]  /*44f0*/  ISETP.GE.U32.AND P0, PT, R3, 0x3, PT ;  /* 0x000000030300780c */ /* 0x000fc40003f06070 */
[C---:B------:R-:W-:Y:S02]  /*4500*/  LOP3.LUT R2, R5.reuse, 0x7ffffff0, RZ, 0xc0, !PT ;  /* 0x7ffffff005027812 */ /* 0x040fe400078ec0ff */
[----:B------:R-:W-:Y:S02]  /*4510*/  LOP3.LUT R3, R5, 0x3, RZ, 0xc0, !PT ;  /* 0x0000000305037812 */ /* 0x000fe400078ec0ff */
[----:B------:R-:W-:-:S07]  /*4520*/  MOV R79, RZ ;  /* 0x000000ff004f7202 */ /* 0x000fce0000000f00 */
.L_x_352:
[----:B------:R-:W-:Y:S02]  /*4530*/  ISETP.GE.U32.AND P2, PT, R8, 0xf, PT ;  /* 0x0000000f0800780c */ /* 0x000fe40003f46070 */
[----:B------:R-:W-:-:S11]  /*4540*/  MOV R5, RZ ;  /* 0x000000ff00057202 */ /* 0x000fd60000000f00 */
[----:B------:R-:W-:Y:S05]  /*4550*/  @!P2 BRA `(.L_x_347) ;  /* 0x000000040018a947 */ /* 0x000fea0003800000 */
[----:B------:R-:W0:Y:S01]  /*4560*/  LDC R36, c[0x0][0x3a8] ;  /* 0x0000ea00ff247b82 */ /* 0x000e220000000800 */
[----:B------:R-:W-:-:S05]  /*4570*/  UMOV UR4, URZ ;  /* 0x000000ff00047c82 */ /* 0x000fca0008000000 */
.L_x_348:
[----:B0-----:R-:W-:-:S05]  /*4580*/  IMAD R5, R36, UR4, R4 ;  /* 0x0000000424057c24 */ /* 0x001fca000f8e0204 */
[C---:B------:R-:W-:Y:S02]  /*4590*/  IADD3 R7, PT, PT, R5.reuse, R36, RZ ;  /* 0x0000002405077210 */ /* 0x040fe40007ffe0ff */
[----:B------:R-:W-:Y:S02]  /*45a0*/  LEA R5, R5, R24, 0x2 ;  /* 0x0000001805057211 */ /* 0x000fe400078e10ff */
[C---:B------:R-:W-:Y:S02]  /*45b0*/  IADD3 R9, PT, PT, R7.reuse, R36, RZ ;  /* 0x0000002407097210 */ /* 0x040fe40007ffe0ff */
[----:B------:R-:W-:Y:S01]  /*45c0*/  LEA R7, R7, R24, 0x2 ;  /* 0x0000001807077211 */ /* 0x000fe200078e10ff */
[----:B------:R0:W2:Y:S01]  /*45d0*/  LDL R6, [R5] ;  /* 0x0000000005067983 */ /* 0x0000a20000100800 */
[C---:B------:R-:W-:Y:S02]  /*45e0*/  IADD3 R11, PT, PT, R9.reuse, R36, RZ ;  /* 0x00000024090b7210 */ /* 0x040fe40007ffe0ff */
[----:B------:R-:W-:-:S02]  /*45f0*/  LEA R9, R9, R24, 0x2 ;  /* 0x0000001809097211 */ /* 0x000fc400078e10ff */
[----:B------:R-:W3:Y:S01]  /*4600*/  LDL R7, [R7] ;  /* 0x0000000007077983 */ /* 0x000ee20000100800 */
[C---:B------:R-:W-:Y:S02]  /*4610*/  IADD3 R13, PT, PT, R11.reuse, R36, RZ ;  /* 0x000000240b0d7210 */ /* 0x040fe40007ffe0ff */
[----:B------:R-:W-:Y:S01]  /*4620*/  LEA R11, R11, R24, 0x2 ;  /* 0x000000180b0b7211 */ /* 0x000fe200078e10ff */
[----:B------:R-:W4:Y:S01]  /*4630*/  LDL R9, [R9] ;  /* 0x0000000009097983 */ /* 0x000f220000100800 */
[C---:B------:R-:W-:Y:S02]  /*4640*/  IADD3 R15, PT, PT, R13.reuse, R36, RZ ;  /* 0x000000240d0f7210 */ /* 0x040fe40007ffe0ff */
[----:B------:R-:W-:Y:S02]  /*4650*/  LEA R13, R13, R24, 0x2 ;  /* 0x000000180d0d7211 */ /* 0x000fe400078e10ff */
[----:B------:R-:W5:Y:S01]  /*4660*/  LDL R11, [R11] ;  /* 0x000000000b0b7983 */ /* 0x000f620000100800 */
[----:B------:R-:W-:-:S02]  /*4670*/  IADD3 R17, PT, PT, R15, R36, RZ ;  /* 0x000000240f117210 */ /* 0x000fc40007ffe0ff */
[----:B------:R-:W-:Y:S01]  /*4680*/  LEA R15, R15, R24, 0x2 ;  /* 0x000000180f0f7211 */ /* 0x000fe200078e10ff */
[----:B------:R-:W5:Y:S01]  /*4690*/  LDL R13, [R13] ;  /* 0x000000000d0d7983 */ /* 0x000f620000100800 */
[C---:B0-----:R-:W-:Y:S02]  /*46a0*/  IADD3 R5, PT, PT, R17.reuse, R36, RZ ;  /* 0x0000002411057210 */ /* 0x041fe40007ffe0ff */
[----:B------:R-:W-:Y:S02]  /*46b0*/  LEA R17, R17, R24, 0x2 ;  /* 0x0000001811117211 */ /* 0x000fe400078e10ff */
[----:B------:R-:W5:Y:S01]  /*46c0*/  LDL R15, [R15] ;  /* 0x000000000f0f7983 */ /* 0x000f620000100800 */
[C---:B------:R-:W-:Y:S02]  /*46d0*/  IADD3 R27, PT, PT, R5.reuse, R36, RZ ;  /* 0x00000024051b7210 */ /* 0x040fe40007ffe0ff */
[----:B------:R-:W-:Y:S01]  /*46e0*/  LEA R5, R5, R24, 0x2 ;  /* 0x0000001805057211 */ /* 0x000fe200078e10ff */
[----:B------:R-:W5:Y:S01]  /*46f0*/  LDL R17, [R17] ;  /* 0x0000000011117983 */ /* 0x000f620000100800 */
[----:B------:R-:W-:-:S02]  /*4700*/  IADD3 R29, PT, PT, R27, R36, RZ ;  /* 0x000000241b1d7210 */ /* 0x000fc40007ffe0ff */
[----:B------:R-:W-:Y:S02]  /*4710*/  LEA R27, R27, R24, 0x2 ;  /* 0x000000181b1b7211 */ /* 0x000fe400078e10ff */
[----:B------:R-:W5:Y:S01]  /*4720*/  LDL R5, [R5] ;  /* 0x0000000005057983 */ /* 0x000f620000100800 */
[C---:B------:R-:W-:Y:S02]  /*4730*/  IADD3 R31, PT, PT, R29.reuse, R36, RZ ;  /* 0x000000241d1f7210 */ /* 0x040fe40007ffe0ff */
[----:B------:R-:W-:Y:S01]  /*4740*/  LEA R29, R29, R24, 0x2 ;  /* 0x000000181d1d7211 */ /* 0x000fe200078e10ff */
[----:B------:R0:W5:Y:S01]  /*4750*/  LDL R10, [R27] ;  /* 0x000000001b0a7983 */ /* 0x0001620000100800 */
[C---:B------:R-:W-:Y:S02]  /*4760*/  IADD3 R33, PT, PT, R31.reuse, R36, RZ ;  /* 0x000000241f217210 */ /* 0x040fe40007ffe0ff */
[----:B------:R-:W-:Y:S01]  /*4770*/  LEA R31, R31, R24, 0x2 ;  /* 0x000000181f1f7211 */ /* 0x000fe200078e10ff */
[----:B------:R-:W5:Y:S01]  /*4780*/  LDL R12, [R29] ;  /* 0x000000001d0c7983 */ /* 0x000f620000100800 */
[----:B------:R-:W-:-:S02]  /*4790*/  IADD3 R35, PT, PT, R33, R36, RZ ;  /* 0x0000002421237210 */ /* 0x000fc40007ffe0ff */
[-C--:B------:R-:W-:Y:S01]  /*47a0*/  LEA R33, R33, R24.reuse, 0x2 ;  /* 0x0000001821217211 */ /* 0x080fe200078e10ff */
[----:B------:R-:W5:Y:S01]  /*47b0*/  LDL R14, [R31] ;  /* 0x000000001f0e7983 */ /* 0x000f620000100800 */
[C---:B------:R-:W-:Y:S02]  /*47c0*/  LEA R18, R35.reuse, R24, 0x2 ;  /* 0x0000001823127211 */ /* 0x040fe400078e10ff */
[-C--:B------:R-:W-:Y:S01]  /*47d0*/  IADD3 R35, PT, PT, R35, R36.reuse, RZ ;  /* 0x0000002423237210 */ /* 0x080fe20007ffe0ff */
[----:B------:R-:W5:Y:S03]  /*47e0*/  LDL R16, [R33] ;  /* 0x0000000021107983 */ /* 0x000f660000100800 */
[C---:B0-----:R-:W-:Y:S01]  /*47f0*/  IADD3 R27, PT, PT, R35.reuse, R36, RZ ;  /* 0x00000024231b7210 */ /* 0x041fe20007ffe0ff */
[----:B------:R-:W5:Y:S01]  /*4800*/  LDL R18, [R18] ;  /* 0x0000000012127983 */ /* 0x000f620000100800 */
[----:B------:R-:W-:-:S02]  /*4810*/  LEA R35, R35, R24, 0x2 ;  /* 0x0000001823237211 */ /* 0x000fc400078e10ff */
[C---:B------:R-:W-:Y:S02]  /*4820*/  LEA R28, R27.reuse, R24, 0x2 ;  /* 0x000000181b1c7211 */ /* 0x040fe400078e10ff */
[----:B------:R-:W-:Y:S01]  /*4830*/  IADD3 R27, PT, PT, R27, R36, RZ ;  /* 0x000000241b1b7210 */ /* 0x000fe20007ffe0ff */
[----:B------:R-:W5:Y:S03]  /*4840*/  LDL R26, [R35] ;  /* 0x00000000231a7983 */ /* 0x000f660000100800 */
[----:B------:R-:W-:Y:S01]  /*4850*/  LEA R27, R27, R24, 0x2 ;  /* 0x000000181b1b7211 */ /* 0x000fe200078e10ff */
[----:B------:R-:W5:Y:S04]  /*4860*/  LDL R28, [R28] ;  /* 0x000000001c1c7983 */ /* 0x000f680000100800 */
[----:B------:R-:W5:Y:S01]  /*4870*/  LDL R30, [R27] ;  /* 0x000000001b1e7983 */ /* 0x000f620000100800 */
[----:B------:R-:W-:-:S06]  /*4880*/  UIADD3 UR4, UPT, UPT, UR4, 0x10, URZ ;  /* 0x0000001004047890 */ /* 0x000fcc000fffe0ff */
[----:B------:R-:W-:Y:S01]  /*4890*/  ISETP.NE.AND P2, PT, R2, UR4, PT ;  /* 0x0000000402007c0c */ /* 0x000fe2000bf45270 */
[----:B--2---:R-:W-:-:S04]  /*48a0*/  FADD R6, R6, R79 ;  /* 0x0000004f06067221 */ /* 0x004fc80000000000 */
[----:B---3--:R-:W-:-:S04]  /*48b0*/  FADD R6, R6, R7 ;  /* 0x0000000706067221 */ /* 0x008fc80000000000 */
[----:B----4-:R-:W-:-:S04]  /*48c0*/  FADD R6, R6, R9 ;  /* 0x0000000906067221 */ /* 0x010fc80000000000 */
[----:B-----5:R-:W-:-:S04]  /*48d0*/  FADD R6, R6, R11 ;  /* 0x0000000b06067221 */ /* 0x020fc80000000000 */
[----:B------:R-:W-:-:S04]  /*48e0*/  FADD R6, R6, R13 ;  /* 0x0000000d06067221 */ /* 0x000fc80000000000 */
        /* <DEDUP_REMOVED lines=10> */
[----:B------:R-:W-:Y:S01]  /*4990*/  FADD R79, R5, R30 ;  /* 0x0000001e054f7221 */ /* 0x000fe20000000000 */
[----:B------:R-:W-:Y:S06]  /*49a0*/  @P2 BRA `(.L_x_348) ;  /* 0xfffffff800f42947 */ /* 0x000fec000383ffff */
[----:B------:R-:W-:-:S07]  /*49b0*/  MOV R5, R2 ;  /* 0x0000000200057202 */ /* 0x000fce0000000f00 */
.L_x_347:
[----:B------:R-:W-:-:S13]  /*49c0*/  ISETP.NE.AND P2, PT, R32, RZ, PT ;  /* 0x000000ff2000720c */ /* 0x000fda0003f45270 */
[----:B------:R-:W-:Y:S05]  /*49d0*/  @!P2 BRA `(.L_x_349) ;  /* 0x000000040028a947 */ /* 0x000fea0003800000 */
[----:B------:R-:W-:Y:S01]  /*49e0*/  ISETP.NE.AND P2, PT, R34, RZ, PT ;  /* 0x000000ff2200720c */ /* 0x000fe20003f45270 */
[----:B------:R-:W-:-:S12]  /*49f0*/  @!P1 BRA `(.L_x_350) ;  /* 0x0000000000889947 */ /* 0x000fd80003800000 */
[----:B------:R-:W0:Y:S02]  /*4a00*/  LDC R10, c[0x0][0x3a8] ;  /* 0x0000ea00ff0a7b82 */ /* 0x000e240000000800 */
[----:B0-----:R-:W-:-:S05]  /*4a10*/  IMAD R7, R5, R10, R4 ;  /* 0x0000000a05077224 */ /* 0x001fca00078e0204 */
        /* <DEDUP_REMOVED lines=18> */
[-C--:B------:R-:W-:Y:S02]  /*4b40*/  LEA R27, R27, R24.reuse, 0x2 ;  /* 0x000000181b1b7211 */ /* 0x080fe400078e10ff */
[----:B------:R-:W5:Y:S01]  /*4b50*/  LDL R17, [R17] ;  /* 0x0000000011117983 */ /* 0x000f620000100800 */
[----:B------:R-:W-:-:S03]  /*4b60*/  LEA R7, R7, R24, 0x2 ;  /* 0x0000001807077211 */ /* 0x000fc600078e10ff */
[----:B------:R-:W5:Y:S04]  /*4b70*/  LDL R27, [R27] ;  /* 0x000000001b1b7983 */ /* 0x000f680000100800 */
[----:B------:R-:W5:Y:S01]  /*4b80*/  LDL R7, [R7] ;  /* 0x0000000007077983 */ /* 0x000f620000100800 */
[----:B------:R-:W-:Y:S01]  /*4b90*/  IADD3 R5, PT, PT, R5, 0x8, RZ ;  /* 0x0000000805057810 */ /* 0x000fe20007ffe0ff */
[----:B--2---:R-:W-:-:S04]  /*4ba0*/  FADD R6, R79, R6 ;  /* 0x000000064f067221 */ /* 0x004fc80000000000 */
[----:B---3--:R-:W-:-:S04]  /*4bb0*/  FADD R6, R6, R9 ;  /* 0x0000000906067221 */ /* 0x008fc80000000000 */
[----:B----4-:R-:W-:-:S04]  /*4bc0*/  FADD R6, R6, R11 ;  /* 0x0000000b06067221 */ /* 0x010fc80000000000 */
[----:B-----5:R-:W-:-:S04]  /*4bd0*/  FADD R6, R6, R13 ;  /* 0x0000000d06067221 */ /* 0x020fc80000000000 */
[----:B------:R-:W-:-:S04]  /*4be0*/  FADD R6, R6, R15 ;  /* 0x0000000f06067221 */ /* 0x000fc80000000000 */
[----:B------:R-:W-:-:S04]  /*4bf0*/  FADD R6, R6, R17 ;  /* 0x0000001106067221 */ /* 0x000fc80000000000 */
[----:B------:R-:W-:-:S04]  /*4c00*/  FADD R6, R6, R27 ;  /* 0x0000001b06067221 */ /* 0x000fc80000000000 */
[----:B------:R-:W-:-:S07]  /*4c10*/  FADD R79, R6, R7 ;  /* 0x00000007064f7221 */ /* 0x000fce0000000000 */
.L_x_350:
        /* <DEDUP_REMOVED lines=9> */
[----:B------:R-:W2:Y:S01]  /*4cb0*/  LDL R10, [R7] ;  /* 0x00000000070a7983 */ /* 0x000ea20000100800 */
[C---:B------:R-:W-:Y:S02]  /*4cc0*/  IADD3 R13, PT, PT, R11.reuse, R6, RZ ;  /* 0x000000060b0d7210 */ /* 0x040fe40007ffe0ff */
[----:B------:R-:W-:-:S02]  /*4cd0*/  LEA R11, R11, R24, 0x2 ;  /* 0x000000180b0b7211 */ /* 0x000fc400078e10ff */
[----:B------:R-:W3:Y:S01]  /*4ce0*/  LDL R9, [R9] ;  /* 0x0000000009097983 */ /* 0x000ee20000100800 */
[----:B------:R-:W-:-:S03]  /*4cf0*/  LEA R13, R13, R24, 0x2 ;  /* 0x000000180d0d7211 */ /* 0x000fc600078e10ff */
[----:B------:R-:W4:Y:S04]  /*4d00*/  LDL R11, [R11] ;  /* 0x000000000b0b7983 */ /* 0x000f280000100800 */
[----:B------:R-:W5:Y:S01]  /*4d10*/  LDL R13, [R13] ;  /* 0x000000000d0d7983 */ /* 0x000f620000100800 */
[----:B------:R-:W-:Y:S01]  /*4d20*/  IADD3 R5, PT, PT, R5, 0x4, RZ ;  /* 0x0000000405057810 */ /* 0x000fe20007ffe0ff */
[----:B--2---:R-:W-:-:S04]  /*4d30*/  FADD R10, R79, R10 ;  /* 0x0000000a4f0a7221 */ /* 0x004fc80000000000 */
[----:B---3--:R-:W-:-:S04]  /*4d40*/  FADD R10, R10, R9 ;  /* 0x000000090a0a7221 */ /* 0x008fc80000000000 */
[----:B----4-:R-:W-:-:S04]  /*4d50*/  FADD R10, R10, R11 ;  /* 0x0000000b0a0a7221 */ /* 0x010fc80000000000 */
[----:B-----5:R-:W-:-:S07]  /*4d60*/  FADD R79, R10, R13 ;  /* 0x0000000d0a4f7221 */ /* 0x020fce0000000000 */
.L_x_351:
[----:B------:R-:W-:Y:S05]  /*4d70*/  @!P2 BRA `(.L_x_349) ;  /* 0x000000000040a947 */ /* 0x000fea0003800000 */
[----:B------:R-:W0:Y:S02]  /*4d80*/  LDC R10, c[0x0][0x3a8] ;  /* 0x0000ea00ff0a7b82 */ /* 0x000e240000000800 */
[----:B0-----:R-:W-:-:S05]  /*4d90*/  IMAD R7, R5, R10, R4 ;  /* 0x0000000a05077224 */ /* 0x001fca00078e0204 */
[----:B------:R-:W-:-:S05]  /*4da0*/  LEA R5, R7, R24, 0x2 ;  /* 0x0000001807057211 */ /* 0x000fca00078e10ff */
[----:B------:R-:W2:Y:S01]  /*4db0*/  LDL R6, [R5] ;  /* 0x0000000005067983 */ /* 0x000ea20000100800 */
[----:B------:R-:W-:Y:S01]  /*4dc0*/  ISETP.NE.AND P2, PT, R3, 0x1, PT ;  /* 0x000000010300780c */ /* 0x000fe20003f45270 */
[----:B--2---:R-:W-:-:S12]  /*4dd0*/  FADD R79, R79, R6 ;  /* 0x000000064f4f7221 */ /* 0x004fd80000000000 */
[----:B------:R-:W-:Y:S05]  /*4de0*/  @!P2 BRA `(.L_x_349) ;  /* 0x000000000024a947 */ /* 0x000fea0003800000 */
[----:B------:R-:W-:Y:S02]  /*4df0*/  ISETP.NE.AND P2, PT, R3, 0x2, PT ;  /* 0x000000020300780c */ /* 0x000fe40003f45270 */
[----:B------:R-:W-:-:S11]  /*4e00*/  IADD3 R5, PT, PT, R7, R10, RZ ;  /* 0x0000000a07057210 */ /* 0x000fd60007ffe0ff */
[C---:B------:R-:W-:Y:S02]  /*4e10*/  @P2 IADD3 R7, PT, PT, R5.reuse, R10, RZ ;  /* 0x0000000a05072210 */ /* 0x040fe40007ffe0ff */
[-C--:B------:R-:W-:Y:S02]  /*4e20*/  LEA R5, R5, R24.reuse, 0x2 ;  /* 0x0000001805057211 */ /* 0x080fe400078e10ff */
[----:B------:R-:W-:-:S03]  /*4e30*/  @P2 LEA R7, R7, R24, 0x2 ;  /* 0x0000001807072211 */ /* 0x000fc600078e10ff */
[----:B------:R-:W2:Y:S04]  /*4e40*/  LDL R6, [R5] ;  /* 0x0000000005067983 */ /* 0x000ea80000100800 */
[----:B------:R-:W3:Y:S01]  /*4e50*/  @P2 LDL R10, [R7] ;  /* 0x00000000070a2983 */ /* 0x000ee20000100800 */
[----:B--2---:R-:W-:-:S04]  /*4e60*/  FADD R79, R79, R6 ;  /* 0x000000064f4f7221 */ /* 0x004fc80000000000 */
[----:B---3--:R-:W-:-:S07]  /*4e70*/  @P2 FADD R79, R79, R10 ;  /* 0x0000000a4f4f2221 */ /* 0x008fce0000000000 */
.L_x_349:
[----:B------:R-:W0:Y:S01]  /*4e80*/  LDC R5, c[0x0][0x3a8] ;  /* 0x0000ea00ff057b82 */ /* 0x000e220000000800 */
[----:B------:R-:W-:-:S04]  /*4e90*/  IADD3 R4, PT, PT, R4, 0x1, RZ ;  /* 0x0000000104047810 */ /* 0x000fc80007ffe0ff */
[----:B0-----:R-:W-:-:S13]  /*4ea0*/  ISETP.NE.AND P2, PT, R4, R5, PT ;  /* 0x000000050400720c */ /* 0x001fda0003f45270 */
[----:B------:R-:W-:Y:S05]  /*4eb0*/  @P2 BRA `(.L_x_352) ;  /* 0xfffffff4009c2947 */ /* 0x000fea000383ffff */
.L_x_346:
[----:B------:R-:W-:Y:S01]  /*4ec0*/  I2FP.F32.U32 R66, R25 ;  /* 0x0000001900427245 */ /* 0x000fe20000201000 */
[----:B------:R-:W-:Y:S01]  /*4ed0*/  BSSY.RECONVERGENT B2, `(.L_x_353) ;  /* 0x000000d000027945 */ /* 0x000fe20003800200 */
[----:B------:R-:W-:Y:S02]  /*4ee0*/  ISETP.GE.AND P2, PT, R5, 0x1, PT ;  /* 0x000000010500780c */ /* 0x000fe40003f46270 */
[----:B------:R-:W0:Y:S08]  /*4ef0*/  MUFU.RCP R3, R66 ;  /* 0x0000004200037308 */ /* 0x000e300000001000 */
[----:B------:R-:W1:Y:S01]  /*4f00*/  FCHK P0, R79, R66 ;  /* 0x000000424f007302 */ /* 0x000e620000000000 */
[----:B0-----:R-:W-:-:S04]  /*4f10*/  FFMA R2, -R66, R3, 1 ;  /* 0x3f80000042027423 */ /* 0x001fc80000000103 */
[----:B------:R-:W-:-:S04]  /*4f20*/  FFMA R2, R3, R2, R3 ;  /* 0x0000000203027223 */ /* 0x000fc80000000003 */
[----:B------:R-:W-:-:S04]  /*4f30*/  FFMA R3, R2, R79, RZ ;  /* 0x0000004f02037223 */ /* 0x000fc800000000ff */
[----:B------:R-:W-:-:S04]  /*4f40*/  FFMA R4, -R66, R3, R79 ;  /* 0x0000000342047223 */ /* 0x000fc8000000014f */
[----:B------:R-:W-:Y:S01]  /*4f50*/  FFMA R4, R2, R4, R3 ;  /* 0x0000000402047223 */ /* 0x000fe20000000003 */
[----:B-1----:R-:W-:Y:S06]  /*4f60*/  @!P0 BRA `(.L_x_354) ;  /* 0x00000000000c8947 */ /* 0x002fec0003800000 */
[----:B------:R-:W-:-:S07]  /*4f70*/  MOV R15, 0x4f90 ;  /* 0x00004f90000f7802 */ /* 0x000fce0000000f00 */
[----:B------:R-:W-:Y:S05]  /*4f80*/  CALL.REL.NOINC `($__internal_7_$__cuda_sm3x_div_rn_noftz_f32_slowpath) ;  /* 0x0000011800847944 */ /* 0x000fea0003c00000 */
[----:B------:R-:W-:-:S07]  /*4f90*/  MOV R4, R16 ;  /* 0x0000001000047202 */ /* 0x000fce0000000f00 */
.L_x_354:
[----:B------:R-:W-:Y:S05]  /*4fa0*/  BSYNC.RECONVERGENT B2 ;  /* 0x0000000000027941 */ /* 0x000fea0003800200 */
.L_x_353:
[----:B------:R-:W-:Y:S01]  /*4fb0*/  HFMA2 R5, -RZ, RZ, 0, 0 ;  /* 0x00000000ff057431 */ /* 0x000fe200000001ff */
[----:B------:R-:W-:Y:S01]  /*4fc0*/  MOV R79, RZ ;  /* 0x000000ff004f7202 */ /* 0x000fe20000000f00 */
[----:B------:R-:W-:Y:S01]  /*4fd0*/  HFMA2 R66, -RZ, RZ, 0, 0 ;  /* 0x00000000ff427431 */ /* 0x000fe200000001ff */
[----:B------:R-:W-:Y:S06]  /*4fe0*/  @!P2 BRA `(.L_x_355) ;  /* 0x0000000800a4a947 */ /* 0x000fec0003800000 */
[----:B------:R-:W0:Y:S01]  /*4ff0*/  LDCU UR5, c[0x0][0x3a8] ;  /* 0x00007500ff0577ac */ /* 0x000e220008000800 */
[----:B------:R-:W-:Y:S02]  /*5000*/  MOV R66, RZ ;  /* 0x000000ff00427202 */ /* 0x000fe40000000f00 */
[----:B------:R-:W-:Y:S02]  /*5010*/  MOV R79, RZ ;  /* 0x000000ff004f7202 */ /* 0x000fe40000000f00 */
[----:B------:R-:W-:Y:S01]  /*5020*/  MOV R5, RZ ;  /* 0x000000ff00057202 */ /* 0x000fe20000000f00 */
[----:B0-----:R-:W-:Y:S02]  /*5030*/  ULOP3.LUT UR6, UR5, 0x7, URZ, 0xc0, !UPT ;  /* 0x0000000705067892 */ /* 0x001fe4000f8ec0ff */
[----:B------:R-:W-:Y:S02]  /*5040*/  ULOP3.LUT UR7, UR5, 0x3, URZ, 0xc0, !UPT ;  /* 0x0000000305077892 */ /* 0x000fe4000f8ec0ff */
[----:B------:R-:W-:-:S02]  /*5050*/  UIADD3 UR4, UPT, UPT, UR6, -0x1, URZ ;  /* 0xffffffff06047890 */ /* 0x000fc4000fffe0ff */
[----:B------:R-:W-:Y:S02]  /*5060*/  ULOP3.LUT UR5, UR5, 0x7ffffff8, URZ, 0xc0, !UPT ;  /* 0x7ffffff805057892 */ /* 0x000fe4000f8ec0ff */
[----:B------:R-:W-:-:S03]  /*5070*/  UISETP.GE.U32.AND UP0, UPT, UR4, 0x3, UPT ;  /* 0x000000030400788c */ /* 0x000fc6000bf06070 */
[----:B------:R-:W-:-:S08]  /*5080*/  UMOV UR4, URZ ;  /* 0x000000ff00047c82 */ /* 0x000fd00008000000 */
.L_x_361:
[----:B------:R-:W-:Y:S02]  /*5090*/  ISETP.GE.U32.AND P0, PT, R8, 0x7, PT ;  /* 0x000000070800780c */ /* 0x000fe40003f06070 */
[----:B------:R-:W-:Y:S02]  /*50a0*/  I2FP.F32.U32 R12, UR4 ;  /* 0x00000004000c7c45 */ /* 0x000fe40008201000 */
[----:B------:R-:W-:-:S09]  /*50b0*/  MOV R2, RZ ;  /* 0x000000ff00027202 */ /* 0x000fd20000000f00 */
[----:B------:R-:W-:Y:S05]  /*50c0*/  @!P0 BRA `(.L_x_356) ;  /* 0x0000000400348947 */ /* 0x000fea0003800000 */
[----:B------:R-:W0:Y:S01]  /*50d0*/  LDC R26, c[0x0][0x3a8] ;  /* 0x0000ea00ff1a7b82 */ /* 0x000e220000000800 */
[----:B------:R-:W-:-:S07]  /*50e0*/  HFMA2 R2, -RZ, RZ, 0, 0 ;  /* 0x00000000ff027431 */ /* 0x000fce00000001ff */
.L_x_357:
[----:B0-----:R-:W-:-:S05]  /*50f0*/  IMAD R7, R2, R26, UR4 ;  /* 0x0000000402077e24 */ /* 0x001fca000f8e021a */
[C---:B------:R-:W-:Y:S02]  /*5100*/  LEA R3, R7.reuse, R24, 0x2 ;  /* 0x0000001807037211 */ /* 0x040fe400078e10ff */
[----:B------:R-:W-:-:S03]  /*5110*/  IADD3 R7, PT, PT, R7, R26, RZ ;  /* 0x0000001a07077210 */ /* 0x000fc60007ffe0ff */
[----:B------:R0:W2:Y:S01]  /*5120*/  LDL R13, [R3] ;  /* 0x00000000030d7983 */ /* 0x0000a20000100800 */
[C---:B------:R-:W-:Y:S02]  /*5130*/  LEA R6, R7.reuse, R24, 0x2 ;  /* 0x0000001807067211 */ /* 0x040fe400078e10ff */
[----:B------:R-:W-:-:S03]  /*5140*/  IADD3 R9, PT, PT, R7, R26, RZ ;  /* 0x0000001a07097210 */ /* 0x000fc60007ffe0ff */
[----:B------:R-:W3:Y:S01]  /*5150*/  LDL R14, [R6] ;  /* 0x00000000060e7983 */ /* 0x000ee20000100800 */
[C---:B------:R-:W-:Y:S02]  /*5160*/  LEA R7, R9.reuse, R24, 0x2 ;  /* 0x0000001809077211 */ /* 0x040fe400078e10ff */
[----:B------:R-:W-:-:S03]  /*5170*/  IADD3 R9, PT, PT, R9, R26, RZ ;  /* 0x0000001a09097210 */ /* 0x000fc60007ffe0ff */
[----:B------:R1:W4:Y:S01]  /*5180*/  LDL R15, [R7] ;  /* 0x00000000070f7983 */ /* 0x0003220000100800 */
[C---:B------:R-:W-:Y:S02]  /*5190*/  IADD3 R11, PT, PT, R9.reuse, R26, RZ ;  /* 0x0000001a090b7210 */ /* 0x040fe40007ffe0ff */
[-C--:B------:R-:W-:Y:S02]  /*51a0*/  LEA R9, R9, R24.reuse, 0x2 ;  /* 0x0000001809097211 */ /* 0x080fe400078e10ff */
[C---:B------:R-:W-:Y:S02]  /*51b0*/  LEA R10, R11.reuse, R24, 0x2 ;  /* 0x000000180b0a7211 */ /* 0x040fe400078e10ff */
[-C--:B------:R-:W-:Y:S02]  /*51c0*/  IADD3 R11, PT, PT, R11, R26.reuse, RZ ;  /* 0x0000001a0b0b7210 */ /* 0x080fe40007ffe0ff */
[----:B------:R-:W5:Y:S02]  /*51d0*/  LDL R9, [R9] ;  /* 0x0000000009097983 */ /* 0x000f640000100800 */
[----:B------:R-:W-:-:S02]  /*51e0*/  IADD3 R25, PT, PT, R11, R26, RZ ;  /* 0x0000001a0b197210 */ /* 0x000fc40007ffe0ff */
[----:B0-----:R-:W-:Y:S01]  /*51f0*/  LEA R3, R11, R24, 0x2 ;  /* 0x000000180b037211 */ /* 0x001fe200078e10ff */
[----:B------:R-:W5:Y:S01]  /*5200*/  LDL R16, [R10] ;  /* 0x000000000a107983 */ /* 0x000f620000100800 */
[C---:B------:R-:W-:Y:S02]  /*5210*/  IADD3 R11, PT, PT, R25.reuse, R26, RZ ;  /* 0x0000001a190b7210 */ /* 0x040fe40007ffe0ff */
[-C--:B-1----:R-:W-:Y:S01]  /*5220*/  LEA R7, R25, R24.reuse, 0x2 ;  /* 0x0000001819077211 */ /* 0x082fe200078e10ff */
[----:B------:R0:W5:Y:S01]  /*5230*/  LDL R17, [R3] ;  /* 0x0000000003117983 */ /* 0x0001620000100800 */
[----:B------:R-:W-:-:S03]  /*5240*/  LEA R11, R11, R24, 0x2 ;  /* 0x000000180b0b7211 */ /* 0x000fc600078e10ff */
[----:B------:R-:W5:Y:S04]  /*5250*/  LDL R18, [R7] ;  /* 0x0000000007127983 */ /* 0x000f680000100800 */
[----:B------:R-:W5:Y:S01]  /*5260*/  LDL R11, [R11] ;  /* 0x000000000b0b7983 */ /* 0x000f620000100800 */
[-C--:B--2---:R-:W-:Y:S02]  /*5270*/  FSETP.GT.AND P0, PT, R13, R4.reuse, PT ;  /* 0x000000040d00720b */ /* 0x084fe40003f04000 */
[-C--:B---3--:R-:W-:Y:S02]  /*5280*/  FSETP.GT.AND P1, PT, R14, R4.reuse, PT ;  /* 0x000000040e00720b */ /* 0x088fe40003f24000 */
[----:B----4-:R-:W-:-:S09]  /*5290*/  FSETP.GT.AND P2, PT, R15, R4, PT ;  /* 0x000000040f00720b */ /* 0x010fd20003f44000 */
[----:B------:R-:W-:Y:S01]  /*52a0*/  @P0 I2FP.F32.U32 R6, R2 ;  /* 0x0000000200060245 */ /* 0x000fe20000201000 */
[----:B------:R-:W-:Y:S01]  /*52b0*/  @P0 FFMA R79, R12, R13, R79 ;  /* 0x0000000d0c4f0223 */ /* 0x000fe2000000004f */
[----:B0-----:R-:W-:-:S03]  /*52c0*/  @P1 IADD3 R3, PT, PT, R2, 0x1, RZ ;  /* 0x0000000102031810 */ /* 0x001fc60007ffe0ff */
[----:B------:R-:W-:Y:S01]  /*52d0*/  @P0 FFMA R5, R13, R6, R5 ;  /* 0x000000060d050223 */ /* 0x000fe20000000005 */
[----:B------:R-:W-:Y:S01]  /*52e0*/  @P0 FADD R66, R66, R13 ;  /* 0x0000000d42420221 */ /* 0x000fe20000000000 */
[----:B-----5:R-:W-:Y:S02]  /*52f0*/  FSETP.GT.AND P0, PT, R9, R4, PT ;  /* 0x000000040900720b */ /* 0x020fe40003f04000 */
[----:B------:R-:W-:Y:S02]  /*5300*/  @P1 I2FP.F32.U32 R6, R3 ;  /* 0x0000000300061245 */ /* 0x000fe40000201000 */
[----:B------:R-:W-:Y:S01]  /*5310*/  @P2 IADD3 R3, PT, PT, R2, 0x2, RZ ;  /* 0x0000000202032810 */ /* 0x000fe20007ffe0ff */
[----:B------:R-:W-:Y:S01]  /*5320*/  @P1 FFMA R79, R12, R14, R79 ;  /* 0x0000000e0c4f1223 */ /* 0x000fe2000000004f */
[----:B------:R-:W-:Y:S01]  /*5330*/  @P1 FADD R66, R66, R14 ;  /* 0x0000000e42421221 */ /* 0x000fe20000000000 */
[----:B------:R-:W-:Y:S01]  /*5340*/  @P1 FFMA R5, R14, R6, R5 ;  /* 0x000000060e051223 */ /* 0x000fe20000000005 */
[----:B------:R-:W-:-:S02]  /*5350*/  @P2 I2FP.F32.U32 R6, R3 ;  /* 0x0000000300062245 */ /* 0x000fc40000201000 */
[-C--:B------:R-:W-:Y:S02]  /*5360*/  FSETP.GT.AND P3, PT, R16, R4.reuse, PT ;  /* 0x000000041000720b */ /* 0x080fe40003f64000 */
[----:B------:R-:W-:Y:S01]  /*5370*/  FSETP.GT.AND P1, PT, R17, R4, PT ;  /* 0x000000041100720b */ /* 0x000fe20003f24000 */
[----:B------:R-:W-:Y:S01]  /*5380*/  @P2 FFMA R79, R12, R15, R79 ;  /* 0x0000000f0c4f2223 */ /* 0x000fe2000000004f */
[----:B------:R-:W-:Y:S01]  /*5390*/  @P2 FADD R66, R66, R15 ;  /* 0x0000000f42422221 */ /* 0x000fe20000000000 */
[----:B------:R-:W-:Y:S01]  /*53a0*/  @P2 FFMA R5, R15, R6, R5 ;  /* 0x000000060f052223 */ /* 0x000fe20000000005 */
[-C--:B------:R-:W-:Y:S02]  /*53b0*/  FSETP.GT.AND P2, PT, R18, R4.reuse, PT ;  /* 0x000000041200720b */ /* 0x080fe40003f44000 */
[----:B------:R-:W-:Y:S02]  /*53c0*/  FSETP.GT.AND P4, PT, R11, R4, PT ;  /* 0x000000040b00720b */ /* 0x000fe40003f84000 */
[----:B------:R-:W-:-:S04]  /*53d0*/  @P0 IADD3 R3, PT, PT, R2, 0x3, RZ ;  /* 0x0000000302030810 */ /* 0x000fc80007ffe0ff */
[----:B------:R-:W-:Y:S02]  /*53e0*/  @P0 I2FP.F32.U32 R6, R3 ;  /* 0x0000000300060245 */ /* 0x000fe40000201000 */
[C---:B------:R-:W-:Y:S02]  /*53f0*/  @P3 IADD3 R7, PT, PT, R2.reuse, 0x4, RZ ;  /* 0x0000000402073810 */ /* 0x040fe40007ffe0ff */
[C---:B------:R-:W-:Y:S01]  /*5400*/  @P1 IADD3 R3, PT, PT, R2.reuse, 0x5, RZ ;  /* 0x0000000502031810 */ /* 0x040fe20007ffe0ff */
[----:B------:R-:W-:Y:S01]  /*5410*/  @P0 FFMA R5, R9, R6, R5 ;  /* 0x0000000609050223 */ /* 0x000fe20000000005 */
[----:B------:R-:W-:Y:S02]  /*5420*/  @P3 I2FP.F32.U32 R10, R7 ;  /* 0x00000007000a3245 */ /* 0x000fe40000201000 */
[----:B------:R-:W-:Y:S02]  /*5430*/  @P1 I2FP.F32.U32 R6, R3 ;  /* 0x0000000300061245 */ /* 0x000fe40000201000 */
[----:B------:R-:W-:-:S02]  /*5440*/  @P2 IADD3 R3, PT, PT, R2, 0x6, RZ ;  /* 0x0000000602032810 */ /* 0x000fc40007ffe0ff */
[C---:B------:R-:W-:Y:S02]  /*5450*/  @P4 IADD3 R7, PT, PT, R2.reuse, 0x7, RZ ;  /* 0x0000000702074810 */ /* 0x040fe40007ffe0ff */
[----:B------:R-:W-:Y:S01]  /*5460*/  IADD3 R2, PT, PT, R2, 0x8, RZ ;  /* 0x0000000802027810 */ /* 0x000fe20007ffe0ff */
[----:B------:R-:W-:Y:S01]  /*5470*/  @P0 FFMA R79, R12, R9, R79 ;  /* 0x000000090c4f0223 */ /* 0x000fe2000000004f */
[----:B------:R-:W-:Y:S01]  /*5480*/  @P0 FADD R66, R66, R9 ;  /* 0x0000000942420221 */ /* 0x000fe20000000000 */
[----:B------:R-:W-:Y:S01]  /*5490*/  @P3 FFMA R5, R16, R10, R5 ;  /* 0x0000000a10053223 */ /* 0x000fe20000000005 */
[----:B------:R-:W-:Y:S01]  /*54a0*/  ISETP.NE.AND P0, PT, R2, UR5, PT ;  /* 0x0000000502007c0c */ /* 0x000fe2000bf05270 */
[----:B------:R-:W-:Y:S01]  /*54b0*/  @P3 FFMA R79, R12, R16, R79 ;  /* 0x000000100c4f3223 */ /* 0x000fe2000000004f */
[----:B------:R-:W-:Y:S01]  /*54c0*/  @P3 FADD R66, R66, R16 ;  /* 0x0000001042423221 */ /* 0x000fe20000000000 */
[----:B------:R-:W-:Y:S01]  /*54d0*/  @P1 FFMA R5, R17, R6, R5 ;  /* 0x0000000611051223 */ /* 0x000fe20000000005 */
[----:B------:R-:W-:Y:S01]  /*54e0*/  @P2 I2FP.F32.U32 R6, R3 ;  /* 0x0000000300062245 */ /* 0x000fe20000201000 */
[----:B------:R-:W-:Y:S01]  /*54f0*/  @P1 FFMA R79, R12, R17, R79 ;  /* 0x000000110c4f1223 */ /* 0x000fe2000000004f */
[----:B------:R-:W-:Y:S01]  /*5500*/  @P1 FADD R66, R66, R17 ;  /* 0x0000001142421221 */ /* 0x000fe20000000000 */
[----:B------:R-:W-:-:S02]  /*5510*/  @P4 I2FP.F32.U32 R10, R7 ;  /* 0x00000007000a4245 */ /* 0x000fc40000201000 */
[----:B------:R-:W-:Y:S01]  /*5520*/  @P2 FFMA R79, R12, R18, R79 ;  /* 0x000000120c4f2223 */ /* 0x000fe2000000004f */
[----:B------:R-:W-:Y:S01]  /*5530*/  @P2 FADD R66, R66, R18 ;  /* 0x0000001242422221 */ /* 0x000fe20000000000 */
[----:B------:R-:W-:Y:S02]  /*5540*/  @P2 FFMA R5, R18, R6, R5 ;  /* 0x0000000612052223 */ /* 0x000fe40000000005 */
[----:B------:R-:W-:Y:S01]  /*5550*/  @P4 FFMA R79, R12, R11, R79 ;  /* 0x0000000b0c4f4223 */ /* 0x000fe2000000004f */
[----:B------:R-:W-:Y:S01]  /*5560*/  @P4 FADD R66, R66, R11 ;  /* 0x0000000b42424221 */ /* 0x000fe20000000000 */
[----:B------:R-:W-:Y:S01]  /*5570*/  @P4 FFMA R5, R11, R10, R5 ;  /* 0x0000000a0b054223 */ /* 0x000fe20000000005 */
[----:B------:R-:W-:Y:S06]  /*5580*/  @P0 BRA `(.L_x_357) ;  /* 0xfffffff800d80947 */ /* 0x000fec000383ffff */
[----:B------:R-:W-:-:S07]  /*5590*/  MOV R2, UR5 ;  /* 0x0000000500027c02 */ /* 0x000fce0008000f00 */
.L_x_356:
[----:B------:R-:W-:-:S09]  /*55a0*/  UISETP.NE.AND UP1, UPT, UR6, URZ, UPT ;  /* 0x000000ff0600728c */ /* 0x000fd2000bf25270 */
[----:B------:R-:W-:Y:S05]  /*55b0*/  BRA.U !UP1, `(.L_x_358) ;  /* 0x0000000509207547 */ /* 0x000fea000b800000 */
[----:B------:R-:W-:Y:S01]  /*55c0*/  UISETP.NE.AND UP1, UPT, UR7, URZ, UPT ;  /* 0x000000ff0700728c */ /* 0x000fe2000bf25270 */
[----:B------:R-:W-:Y:S10]  /*55d0*/  BRA.U !UP0, `(.L_x_359) ;  /* 0x0000000108947547 */ /* 0x000ff4000b800000 */
[----:B------:R-:W0:Y:S02]  /*55e0*/  LDC R6, c[0x0][0x3a8] ;  /* 0x0000ea00ff067b82 */ /* 0x000e240000000800 */
[----:B0-----:R-:W-:-:S05]  /*55f0*/  IMAD R3, R2, R6, UR4 ;  /* 0x0000000402037e24 */ /* 0x001fca000f8e0206 */
[C---:B------:R-:W-:Y:S02]  /*5600*/  IADD3 R7, PT, PT, R3.reuse, R6, RZ ;  /* 0x0000000603077210 */ /* 0x040fe40007ffe0ff */
[----:B------:R-:W-:Y:S02]  /*5610*/  LEA R3, R3, R24, 0x2 ;  /* 0x0000001803037211 */ /* 0x000fe400078e10ff */
[C---:B------:R-:W-:Y:S02]  /*5620*/  IADD3 R11, PT, PT, R7.reuse, R6, RZ ;  /* 0x00000006070b7210 */ /* 0x040fe40007ffe0ff */
[-C--:B------:R-:W-:Y:S01]  /*5630*/  LEA R7, R7, R24.reuse, 0x2 ;  /* 0x0000001807077211 */ /* 0x080fe200078e10ff */
[----:B------:R-:W2:Y:S01]  /*5640*/  LDL R10, [R3] ;  /* 0x00000000030a7983 */ /* 0x000ea20000100800 */
[C---:B------:R-:W-:Y:S02]  /*5650*/  LEA R9, R11.reuse, R24, 0x2 ;  /* 0x000000180b097211 */ /* 0x040fe400078e10ff */
[----:B------:R-:W-:Y:S01]  /*5660*/  IADD3 R11, PT, PT, R11, R6, RZ ;  /* 0x000000060b0b7210 */ /* 0x000fe20007ffe0ff */
[----:B------:R-:W3:Y:S03]  /*5670*/  LDL R13, [R7] ;  /* 0x00000000070d7983 */ /* 0x000ee60000100800 */
[----:B------:R-:W-:Y:S01]  /*5680*/  LEA R11, R11, R24, 0x2 ;  /* 0x000000180b0b7211 */ /* 0x000fe200078e10ff */
[----:B------:R-:W4:Y:S05]  /*5690*/  LDL R9, [R9] ;  /* 0x0000000009097983 */ /* 0x000f2a0000100800 */
[----:B------:R-:W5:Y:S01]  /*56a0*/  LDL R11, [R11] ;  /* 0x000000000b0b7983 */ /* 0x000f620000100800 */
[----:B--2---:R-:W-:-:S02]  /*56b0*/  FSETP.GT.AND P0, PT, R10, R4, PT ;  /* 0x000000040a00720b */ /* 0x004fc40003f04000 */
[-C--:B---3--:R-:W-:Y:S02]  /*56c0*/  FSETP.GT.AND P1, PT, R13, R4.reuse, PT ;  /* 0x000000040d00720b */ /* 0x088fe40003f24000 */
[-C--:B----4-:R-:W-:Y:S02]  /*56d0*/  FSETP.GT.AND P2, PT, R9, R4.reuse, PT ;  /* 0x000000040900720b */ /* 0x090fe40003f44000 */
[----:B-----5:R-:W-:-:S07]  /*56e0*/  FSETP.GT.AND P3, PT, R11, R4, PT ;  /* 0x000000040b00720b */ /* 0x020fce0003f64000 */
[----:B------:R-:W-:Y:S01]  /*56f0*/  @P0 FFMA R79, R12, R10, R79 ;  /* 0x0000000a0c4f0223 */ /* 0x000fe2000000004f */
[----:B------:R-:W-:Y:S01]  /*5700*/  @P0 I2FP.F32.U32 R6, R2 ;  /* 0x0000000200060245 */ /* 0x000fe20000201000 */
[----:B------:R-:W-:Y:S01]  /*5710*/  @P0 FADD R66, R66, R10 ;  /* 0x0000000a42420221 */ /* 0x000fe20000000000 */
[----:B------:R-:W-:Y:S01]  /*5720*/  @P1 IADD3 R3, PT, PT, R2, 0x1, RZ ;  /* 0x0000000102031810 */ /* 0x000fe20007ffe0ff */
[----:B------:R-:W-:Y:S02]  /*5730*/  @P1 FFMA R79, R12, R13, R79 ;  /* 0x0000000d0c4f1223 */ /* 0x000fe4000000004f */
[----:B------:R-:W-:Y:S01]  /*5740*/  @P0 FFMA R5, R10, R6, R5 ;  /* 0x000000060a050223 */ /* 0x000fe20000000005 */
[----:B------:R-:W-:Y:S01]  /*5750*/  @P2 IADD3 R7, PT, PT, R2, 0x2, RZ ;  /* 0x0000000202072810 */ /* 0x000fe20007ffe0ff */
[----:B------:R-:W-:Y:S01]  /*5760*/  @P1 FADD R66, R66, R13 ;  /* 0x0000000d42421221 */ /* 0x000fe20000000000 */
[----:B------:R-:W-:Y:S01]  /*5770*/  @P1 I2FP.F32.U32 R6, R3 ;  /* 0x0000000300061245 */ /* 0x000fe20000201000 */
[----:B------:R-:W-:Y:S01]  /*5780*/  @P2 FFMA R79, R12, R9, R79 ;  /* 0x000000090c4f2223 */ /* 0x000fe2000000004f */
[----:B------:R-:W-:Y:S01]  /*5790*/  @P2 I2FP.F32.U32 R10, R7 ;  /* 0x00000007000a2245 */ /* 0x000fe20000201000 */
[----:B------:R-:W-:Y:S01]  /*57a0*/  @P2 FADD R66, R66, R9 ;  /* 0x0000000942422221 */ /* 0x000fe20000000000 */
[----:B------:R-:W-:Y:S01]  /*57b0*/  @P3 IADD3 R3, PT, PT, R2, 0x3, RZ ;  /* 0x0000000302033810 */ /* 0x000fe20007ffe0ff */
[----:B------:R-:W-:Y:S01]  /*57c0*/  @P1 FFMA R5, R13, R6, R5 ;  /* 0x000000060d051223 */ /* 0x000fe20000000005 */
[----:B------:R-:W-:Y:S01]  /*57d0*/  @P3 FFMA R79, R12, R11, R79 ;  /* 0x0000000b0c4f3223 */ /* 0x000fe2000000004f */
[----:B------:R-:W-:Y:S01]  /*57e0*/  @P3 FADD R66, R66, R11 ;  /* 0x0000000b42423221 */ /* 0x000fe20000000000 */
[----:B------:R-:W-:Y:S01]  /*57f0*/  @P3 I2FP.F32.U32 R6, R3 ;  /* 0x0000000300063245 */ /* 0x000fe20000201000 */
[----:B------:R-:W-:Y:S01]  /*5800*/  @P2 FFMA R5, R9, R10, R5 ;  /* 0x0000000a09052223 */ /* 0x000fe20000000005 */
[----:B------:R-:W-:-:S03]  /*5810*/  IADD3 R2, PT, PT, R2, 0x4, RZ ;  /* 0x0000000402027810 */ /* 0x000fc60007ffe0ff */
[----:B------:R-:W-:-:S07]  /*5820*/  @P3 FFMA R5, R11, R6, R5 ;  /* 0x000000060b053223 */ /* 0x000fce0000000005 */
.L_x_359:
[----:B------:R-:W-:Y:S05]  /*5830*/  BRA.U !UP1, `(.L_x_358) ;  /* 0x0000000109807547 */ /* 0x000fea000b800000 */
[----:B------:R-:W0:Y:S01]  /*5840*/  LDC R11, c[0x0][0x3a8] ;  /* 0x0000ea00ff0b7b82 */ /* 0x000e220000000800 */
[----:B------:R-:W-:Y:S01]  /*5850*/  UISETP.NE.AND UP1, UPT, UR7, 0x1, UPT ;  /* 0x000000010700788c */ /* 0x000fe2000bf25270 */
[----:B0-----:R-:W-:-:S08]  /*5860*/  LOP3.LUT P2, RZ, R11, 0x1, RZ, 0xc0, !PT ;  /* 0x000000010bff7812 */ /* 0x001fd0000784c0ff */
[----:B------:R-:W-:Y:S05]  /*5870*/  BRA.U !UP1, `(.L_x_360) ;  /* 0x00000001094c7547 */ /* 0x000fea000b800000 */
[----:B------:R-:W0:Y:S02]  /*5880*/  LDC R7, c[0x0][0x3a8] ;  /* 0x0000ea00ff077b82 */ /* 0x000e240000000800 */
[----:B0-----:R-:W-:-:S05]  /*5890*/  IMAD R3, R2, R7, UR4 ;  /* 0x0000000402037e24 */ /* 0x001fca000f8e0207 */
[C---:B------:R-:W-:Y:S02]  /*58a0*/  IADD3 R7, PT, PT, R3.reuse, R7, RZ ;  /* 0x0000000703077210 */ /* 0x040fe40007ffe0ff */
[-C--:B------:R-:W-:Y:S02]  /*58b0*/  LEA R3, R3, R24.reuse, 0x2 ;  /* 0x0000001803037211 */ /* 0x080fe400078e10ff */
[----:B------:R-:W-:-:S04]  /*58c0*/  LEA R7, R7, R24, 0x2 ;  /* 0x0000001807077211 */ /* 0x000fc800078e10ff */
[----:B------:R-:W2:Y:S04]  /*58d0*/  LDL R3, [R3] ;  /* 0x0000000003037983 */ /* 0x000ea80000100800 */
[----:B------:R-:W3:Y:S01]  /*58e0*/  LDL R7, [R7] ;  /* 0x0000000007077983 */ /* 0x000ee20000100800 */
[-C--:B--2---:R-:W-:Y:S02]  /*58f0*/  FSETP.GT.AND P0, PT, R3, R4.reuse, PT ;  /* 0x000000040300720b */ /* 0x084fe40003f04000 */
[----:B---3--:R-:W-:-:S11]  /*5900*/  FSETP.GT.AND P1, PT, R7, R4, PT ;  /* 0x000000040700720b */ /* 0x008fd60003f24000 */
[----:B------:R-:W-:Y:S01]  /*5910*/  @P0 I2FP.F32.U32 R6, R2 ;  /* 0x0000000200060245 */ /* 0x000fe20000201000 */
[-C--:B------:R-:W-:Y:S01]  /*5920*/  @P0 FFMA R79, R12, R3.reuse, R79 ;  /* 0x000000030c4f0223 */ /* 0x080fe2000000004f */
[----:B------:R-:W-:Y:S01]  /*5930*/  @P0 FADD R66, R66, R3 ;  /* 0x0000000342420221 */ /* 0x000fe20000000000 */
[----:B------:R-:W-:Y:S02]  /*5940*/  @P1 IADD3 R9, PT, PT, R2, 0x1, RZ ;  /* 0x0000000102091810 */ /* 0x000fe40007ffe0ff */
[----:B------:R-:W-:Y:S01]  /*5950*/  @P0 FFMA R5, R6, R3, R5 ;  /* 0x0000000306050223 */ /* 0x000fe20000000005 */
[----:B------:R-:W-:Y:S01]  /*5960*/  @P1 FFMA R79, R12, R7, R79 ;  /* 0x000000070c4f1223 */ /* 0x000fe2000000004f */
[----:B------:R-:W-:Y:S01]  /*5970*/  @P1 FADD R66, R66, R7 ;  /* 0x0000000742421221 */ /* 0x000fe20000000000 */
[----:B------:R-:W-:Y:S02]  /*5980*/  @P1 I2FP.F32.U32 R10, R9 ;  /* 0x00000009000a1245 */ /* 0x000fe40000201000 */
[----:B------:R-:W-:-:S03]  /*5990*/  IADD3 R2, PT, PT, R2, 0x2, RZ ;  /* 0x0000000202027810 */ /* 0x000fc60007ffe0ff */
[----:B------:R-:W-:-:S07]  /*59a0*/  @P1 FFMA R5, R10, R7, R5 ;  /* 0x000000070a051223 */ /* 0x000fce0000000005 */
.L_x_360:
[----:B------:R-:W-:Y:S05]  /*59b0*/  @!P2 BRA `(.L_x_358) ;  /* 0x000000000020a947 */ /* 0x000fea0003800000 */
[----:B------:R-:W-:-:S05]  /*59c0*/  IMAD R3, R2, R11, UR4 ;  /* 0x0000000402037e24 */ /* 0x000fca000f8e020b */
[----:B------:R-:W-:-:S06]  /*59d0*/  LEA R3, R3, R24, 0x2 ;  /* 0x0000001803037211 */ /* 0x000fcc00078e10ff */
[----:B------:R-:W2:Y:S02]  /*59e0*/  LDL R3, [R3] ;  /* 0x0000000003037983 */ /* 0x000ea40000100800 */
[----:B--2---:R-:W-:-:S13]  /*59f0*/  FSETP.GT.AND P0, PT, R3, R4, PT ;  /* 0x000000040300720b */ /* 0x004fda0003f04000 */
[----:B------:R-:W-:Y:S01]  /*5a00*/  @P0 I2FP.F32.U32 R2, R2 ;  /* 0x0000000200020245 */ /* 0x000fe20000201000 */
[----:B------:R-:W-:Y:S01]  /*5a10*/  @P0 FFMA R79, R12, R3, R79 ;  /* 0x000000030c4f0223 */ /* 0x000fe2000000004f */
[----:B------:R-:W-:-:S03]  /*5a20*/  @P0 FADD R66, R66, R3 ;  /* 0x0000000342420221 */ /* 0x000fc60000000000 */
[----:B------:R-:W-:-:S07]  /*5a30*/  @P0 FFMA R5, R3, R2, R5 ;  /* 0x0000000203050223 */ /* 0x000fce0000000005 */
.L_x_358:
[----:B------:R-:W0:Y:S01]  /*5a40*/  LDCU UR10, c[0x0][0x3a8] ;  /* 0x00007500ff0a77ac */ /* 0x000e220008000800 */
[----:B------:R-:W-:-:S04]  /*5a50*/  UIADD3 UR4, UPT, UPT, UR4, 0x1, URZ ;  /* 0x0000000104047890 */ /* 0x000fc8000fffe0ff */
[----:B0-----:R-:W-:-:S09]  /*5a60*/  UISETP.NE.AND UP1, UPT, UR4, UR10, UPT ;  /* 0x0000000a0400728c */ /* 0x001fd2000bf25270 */
[----:B------:R-:W-:Y:S05]  /*5a70*/  BRA.U UP1, `(.L_x_361) ;  /* 0xfffffff501847547 */ /* 0x000fea000b83ffff */
.L_x_355:
[----:B------:R-:W0:Y:S01]  /*5a80*/  MUFU.RCP R3, R66 ;  /* 0x0000004200037308 */ /* 0x000e220000001000 */
[----:B------:R-:W-:Y:S07]  /*5a90*/  BSSY.RECONVERGENT B2, `(.L_x_362) ;  /* 0x000000b000027945 */ /* 0x000fee0003800200 */
[----:B------:R-:W1:Y:S01]  /*5aa0*/  FCHK P0, R79, R66 ;  /* 0x000000424f007302 */ /* 0x000e620000000000 */
[----:B0-----:R-:W-:-:S04]  /*5ab0*/  FFMA R2, R3, -R66, 1 ;  /* 0x3f80000003027423 */ /* 0x001fc80000000842 */
[----:B------:R-:W-:-:S04]  /*5ac0*/  FFMA R2, R3, R2, R3 ;  /* 0x0000000203027223 */ /* 0x000fc80000000003 */
[----:B------:R-:W-:-:S04]  /*5ad0*/  FFMA R6, R2, R79, RZ ;  /* 0x0000004f02067223 */ /* 0x000fc800000000ff */
[----:B------:R-:W-:-:S04]  /*5ae0*/  FFMA R3, R6, -R66, R79 ;  /* 0x8000004206037223 */ /* 0x000fc8000000004f */
[----:B------:R-:W-:Y:S01]  /*5af0*/  FFMA R7, R2, R3, R6 ;  /* 0x0000000302077223 */ /* 0x000fe20000000006 */
[----:B-1----:R-:W-:Y:S06]  /*5b00*/  @!P0 BRA `(.L_x_363) ;  /* 0x00000000000c8947 */ /* 0x002fec0003800000 */
[----:B------:R-:W-:-:S07]  /*5b10*/  MOV R15, 0x5b30 ;  /* 0x00005b30000f7802 */ /* 0x000fce0000000f00 */
[----:B------:R-:W-:Y:S05]  /*5b20*/  CALL.REL.NOINC `($__internal_7_$__cuda_sm3x_div_rn_noftz_f32_slowpath) ;  /* 0x0000010c009c7944 */ /* 0x000fea0003c00000 */
[----:B------:R-:W-:-:S07]  /*5b30*/  MOV R7, R16 ;  /* 0x0000001000077202 */ /* 0x000fce0000000f00 */
.L_x_363:
[----:B------:R-:W-:Y:S05]  /*5b40*/  BSYNC.RECONVERGENT B2 ;  /* 0x0000000000027941 */ /* 0x000fea0003800200 */
.L_x_362:
[----:B------:R-:W0:Y:S01]  /*5b50*/  MUFU.RCP R3, R66 ;  /* 0x0000004200037308 */ /* 0x000e220000001000 */
[----:B------:R-:W1:Y:S01]  /*5b60*/  LDCU UR4, c[0x0][0x3a8] ;  /* 0x00007500ff0477ac */ /* 0x000e620008000800 */
[----:B------:R-:W-:Y:S06]  /*5b70*/  BSSY.RECONVERGENT B2, `(.L_x_364) ;  /* 0x000000e000027945 */ /* 0x000fec0003800200 */
[----:B------:R-:W2:Y:S01]  /*5b80*/  FCHK P0, R5, R66 ;  /* 0x0000004205007302 */ /* 0x000ea20000000000 */
[----:B0-----:R-:W-:Y:S01]  /*5b90*/  FFMA R2, R3, -R66, 1 ;  /* 0x3f80000003027423 */ /* 0x001fe20000000842 */
[----:B-1----:R-:W-:-:S03]  /*5ba0*/  UIADD3 UR5, UPT, UPT, UR4, -0x1, URZ ;  /* 0xffffffff04057890 */ /* 0x002fc6000fffe0ff */
[----:B------:R-:W-:Y:S01]  /*5bb0*/  FFMA R2, R3, R2, R3 ;  /* 0x0000000203027223 */ /* 0x000fe20000000003 */
[----:B------:R-:W-:-:S03]  /*5bc0*/  ULEA.HI UR4, UR5, UR5, URZ, 0x1 ;  /* 0x0000000505047291 */ /* 0x000fc6000f8f08ff */
[----:B------:R-:W-:Y:S01]  /*5bd0*/  FFMA R6, R2, R5, RZ ;  /* 0x0000000502067223 */ /* 0x000fe200000000ff */
[----:B------:R-:W-:-:S03]  /*5be0*/  USHF.R.S32.HI UR4, URZ, 0x1, UR4 ;  /* 0x00000001ff047899 */ /* 0x000fc60008011404 */
[----:B------:R-:W-:-:S04]  /*5bf0*/  FFMA R3, R6, -R66, R5 ;  /* 0x8000004206037223 */ /* 0x000fc80000000005 */
[----:B------:R-:W-:Y:S01]  /*5c00*/  FFMA R16, R2, R3, R6 ;  /* 0x0000000302107223 */ /* 0x000fe20000000006 */
[----:B--2---:R-:W-:Y:S06]  /*5c10*/  @!P0 BRA `(.L_x_365) ;  /* 0x00000000000c8947 */ /* 0x004fec0003800000 */
[----:B------:R-:W-:Y:S02]  /*5c20*/  MOV R79, R5 ;  /* 0x00000005004f7202 */ /* 0x000fe40000000f00 */
[----:B------:R-:W-:-:S07]  /*5c30*/  MOV R15, 0x5c50 ;  /* 0x00005c50000f7802 */ /* 0x000fce0000000f00 */
[----:B------:R-:W-:Y:S05]  /*5c40*/  CALL.REL.NOINC `($__internal_7_$__cuda_sm3x_div_rn_noftz_f32_slowpath) ;  /* 0x0000010c00547944 */ /* 0x000fea0003c00000 */
.L_x_365:
[----:B------:R-:W-:Y:S05]  /*5c50*/  BSYNC.RECONVERGENT B2 ;  /* 0x0000000000027941 */ /* 0x000fea0003800200 */
.L_x_364:
[----:B------:R-:W-:Y:S01]  /*5c60*/  UIADD3 UR6, UPT, UPT, UR4, 0x1, URZ ;  /* 0x0000000104067890 */ /* 0x000fe2000fffe0ff */
[----:B------:R-:W-:Y:S05]  /*5c70*/  BSSY.RECONVERGENT B0, `(.L_x_366) ;  /* 0x000000b000007945 */ /* 0x000fea0003800200 */
[----:B------:R-:W-:-:S04]  /*5c80*/  I2FP.F32.S32 R2, UR6 ;  /* 0x0000000600027c45 */ /* 0x000fc80008201400 */
[-C--:B------:R-:W-:Y:S02]  /*5c90*/  FSETP.GT.AND P0, PT, R7, R2.reuse, PT ;  /* 0x000000020700720b */ /* 0x080fe40003f04000 */
[----:B------:R-:W-:-:S04]  /*5ca0*/  MOV R3, R2 ;  /* 0x0000000200037202 */ /* 0x000fc80000000f00 */
[----:B------:R-:W-:-:S07]  /*5cb0*/  FSETP.GT.AND P1, PT, R16, R3, PT ;  /* 0x000000031000720b */ /* 0x000fce0003f24000 */
[----:B------:R-:W-:Y:S06]  /*5cc0*/  @P0 BRA `(.L_x_367) ;  /* 0x0000000000140947 */ /* 0x000fec0003800000 */
[----:B------:R-:W-:Y:S01]  /*5cd0*/  UIADD3 UR6, UPT, UPT, UR4, -0x1, URZ ;  /* 0xffffffff04067890 */ /* 0x000fe2000fffe0ff */
[----:B------:R-:W-:-:S05]  /*5ce0*/  MOV R2, R7 ;  /* 0x0000000700027202 */ /* 0x000fca0000000f00 */
[----:B------:R-:W-:-:S04]  /*5cf0*/  I2FP.F32.S32 R6, UR6 ;  /* 0x0000000600067c45 */ /* 0x000fc80008201400 */
[----:B------:R-:W-:-:S13]  /*5d00*/  FSETP.GEU.AND P0, PT, R7, R6, PT ;  /* 0x000000060700720b */ /* 0x000fda0003f0e000 */
[----:B------:R-:W-:-:S07]  /*5d10*/  @!P0 MOV R2, R6 ;  /* 0x0000000600028202 */ /* 0x000fce0000000f00 */
.L_x_367:
[----:B------:R-:W-:Y:S05]  /*5d20*/  BSYNC.RECONVERGENT B0 ;  /* 0x0000000000007941 */ /* 0x000fea0003800200 */
.L_x_366:
[----:B------:R-:W-:Y:S04]  /*5d30*/  BSSY.RECONVERGENT B0, `(.L_x_368) ;  /* 0x0000007000007945 */ /* 0x000fe80003800200 */
[----:B------:R-:W-:Y:S05]  /*5d40*/  @P1 BRA `(.L_x_369) ;  /* 0x0000000000141947 */ /* 0x000fea0003800000 */
[----:B------:R-:W-:Y:S01]  /*5d50*/  UIADD3 UR6, UPT, UPT, UR4, -0x1, URZ ;  /* 0xffffffff04067890 */ /* 0x000fe2000fffe0ff */
[----:B------:R-:W-:-:S05]  /*5d60*/  MOV R3, R16 ;  /* 0x0000001000037202 */ /* 0x000fca0000000f00 */
[----:B------:R-:W-:-:S04]  /*5d70*/  I2FP.F32.S32 R5, UR6 ;  /* 0x0000000600057c45 */ /* 0x000fc80008201400 */
[----:B------:R-:W-:-:S13]  /*5d80*/  FSETP.GEU.AND P0, PT, R16, R5, PT ;  /* 0x000000051000720b */ /* 0x000fda0003f0e000 */
[----:B------:R-:W-:-:S07]  /*5d90*/  @!P0 MOV R3, R5 ;  /* 0x0000000500038202 */ /* 0x000fce0000000f00 */
.L_x_369:
[----:B------:R-:W-:Y:S05]  /*5da0*/  BSYNC.RECONVERGENT B0 ;  /* 0x0000000000007941 */ /* 0x000fea0003800200 */
.L_x_368:
[----:B------:R-:W0:Y:S01]  /*5db0*/  LDCU UR6, c[0x0][0x3a8] ;  /* 0x00007500ff0677ac */ /* 0x000e220008000800 */
[----:B------:R-:W-:Y:S01]  /*5dc0*/  HFMA2 R5, -RZ, RZ, 6.109375, 2 ;  /* 0x461c4000ff057431 */ /* 0x000fe200000001ff */
[----:B0-----:R-:W-:-:S09]  /*5dd0*/  UISETP.GE.AND UP0, UPT, UR6, 0x1, UPT ;  /* 0x000000010600788c */ /* 0x001fd2000bf06270 */
[----:B------:R-:W-:Y:S05]  /*5de0*/  BRA.U !UP0, `(.L_x_370) ;  /* 0x0000000d080c7547 */ /* 0x000fea000b800000 */
[----:B------:R-:W-:Y:S01]  /*5df0*/  ULOP3.LUT UR10, UR6, 0xf, URZ, 0xc0, !UPT ;  /* 0x0000000f060a7892 */ /* 0x000fe2000f8ec0ff */
[----:B------:R-:W-:Y:S01]  /*5e00*/  MOV R5, 0x461c4000 ;  /* 0x461c400000057802 */ /* 0x000fe20000000f00 */
[----:B------:R-:W-:Y:S02]  /*5e10*/  ULOP3.LUT UR11, UR6, 0x7, URZ, 0xc0, !UPT ;  /* 0x00000007060b7892 */ /* 0x000fe4000f8ec0ff */
[----:B------:R-:W-:Y:S02]  /*5e20*/  UIADD3 UR4, UPT, UPT, UR10, -0x1, URZ ;  /* 0xffffffff0a047890 */ /* 0x000fe4000fffe0ff */
[----:B------:R-:W-:Y:S02]  /*5e30*/  UIADD3 UR12, UPT, UPT, UR11, -0x1, URZ ;  /* 0xffffffff0b0c7890 */ /* 0x000fe4000fffe0ff */
[----:B------:R-:W-:Y:S02]  /*5e40*/  UISETP.GE.U32.AND UP0, UPT, UR4, 0x7, UPT ;  /* 0x000000070400788c */ /* 0x000fe4000bf06070 */
[----:B------:R-:W-:-:S02]  /*5e50*/  ULOP3.LUT UR13, UR6, 0x7ffffff0, URZ, 0xc0, !UPT ;  /* 0x7ffffff0060d7892 */ /* 0x000fc4000f8ec0ff */
[----:B------:R-:W-:Y:S02]  /*5e60*/  ULOP3.LUT UR7, UR6, 0x3, URZ, 0xc0, !UPT ;  /* 0x0000000306077892 */ /* 0x000fe4000f8ec0ff */
[----:B------:R-:W-:Y:S01]  /*5e70*/  UISETP.GE.U32.AND UP1, UPT, UR12, 0x3, UPT ;  /* 0x000000030c00788c */ /* 0x000fe2000bf26070 */
[----:B------:R-:W-:-:S10]  /*5e80*/  UMOV UR4, URZ ;  /* 0x000000ff00047c82 */ /* 0x000fd40008000000 */
.L_x_376:
[----:B------:R-:W-:Y:S01]  /*5e90*/  UISETP.GE.U32.AND UP2, UPT, UR5, 0xf, UPT ;  /* 0x0000000f0500788c */ /* 0x000fe2000bf46070 */
[----:B------:R-:W-:-:S08]  /*5ea0*/  MOV R6, RZ ;  /* 0x000000ff00067202 */ /* 0x000fd00000000f00 */
[----:B------:R-:W-:Y:S05]  /*5eb0*/  BRA.U !UP2, `(.L_x_371) ;  /* 0x000000050a587547 */ /* 0x000fea000b800000 */
[----:B------:R-:W0:Y:S01]  /*5ec0*/  LDC R46, c[0x0][0x3a8] ;  /* 0x0000ea00ff2e7b82 */ /* 0x000e220000000800 */
[----:B------:R-:W-:-:S07]  /*5ed0*/  HFMA2 R6, -RZ, RZ, 0, 0 ;  /* 0x00000000ff067431 */ /* 0x000fce00000001ff */
.L_x_372:
[----:B0-----:R-:W-:-:S05]  /*5ee0*/  IMAD R7, R6, R46, UR4 ;  /* 0x0000000406077e24 */ /* 0x001fca000f8e022e */
[C---:B------:R-:W-:Y:S02]  /*5ef0*/  LEA R8, R7.reuse, R24, 0x2 ;  /* 0x0000001807087211 */ /* 0x040fe400078e10ff */
[----:B------:R-:W-:-:S04]  /*5f00*/  IADD3 R7, PT, PT, R7, R46, RZ ;  /* 0x0000002e07077210 */ /* 0x000fc80007ffe0ff */
[----:B------:R-:W2:Y:S01]  /*5f10*/  LDL R8, [R8] ;  /* 0x0000000008087983 */ /* 0x000ea20000100800 */
[C---:B------:R-:W-:Y:S02]  /*5f20*/  LEA R9, R7.reuse, R24, 0x2 ;  /* 0x0000001807097211 */ /* 0x040fe400078e10ff */
[----:B------:R-:W-:-:S03]  /*5f30*/  IADD3 R7, PT, PT, R7, R46, RZ ;  /* 0x0000002e07077210 */ /* 0x000fc60007ffe0ff */
[----:B------:R0:W3:Y:S01]  /*5f40*/  LDL R10, [R9] ;  /* 0x00000000090a7983 */ /* 0x0000e20000100800 */
[C---:B------:R-:W-:Y:S02]  /*5f50*/  LEA R11, R7.reuse, R24, 0x2 ;  /* 0x00000018070b7211 */ /* 0x040fe400078e10ff */
[----:B------:R-:W-:-:S03]  /*5f60*/  IADD3 R7, PT, PT, R7, R46, RZ ;  /* 0x0000002e07077210 */ /* 0x000fc60007ffe0ff */
[----:B------:R1:W4:Y:S01]  /*5f70*/  LDL R12, [R11] ;  /* 0x000000000b0c7983 */ /* 0x0003220000100800 */
        /* <DEDUP_REMOVED lines=9> */
[C---:B0-----:R-:W-:Y:S02]  /*6010*/  LEA R9, R7.reuse, R24, 0x2 ;  /* 0x0000001807097211 */ /* 0x041fe400078e10ff */
[----:B------:R-:W-:-:S03]  /*6020*/  IADD3 R7, PT, PT, R7, R46, RZ ;  /* 0x0000002e07077210 */ /* 0x000fc60007ffe0ff */
[----:B------:R0:W4:Y:S01]  /*6030*/  LDL R26, [R9] ;  /* 0x00000000091a7983 */ /* 0x0001220000100800 */
[C---:B-1----:R-:W-:Y:S02]  /*6040*/  LEA R11, R7.reuse, R24, 0x2 ;  /* 0x00000018070b7211 */ /* 0x042fe400078e10ff */
[----:B------:R-:W-:-:S03]  /*6050*/  IADD3 R7, PT, PT, R7, R46, RZ ;  /* 0x0000002e07077210 */ /* 0x000fc60007ffe0ff */
[----:B------:R1:W4:Y:S01]  /*6060*/  LDL R28, [R11] ;  /* 0x000000000b1c7983 */ /* 0x0003220000100800 */
[C---:B-----5:R-:W-:Y:S02]  /*6070*/  LEA R13, R7.reuse, R24, 0x2 ;  /* 0x00000018070d7211 */ /* 0x060fe400078e10ff */
[----:B------:R-:W-:-:S03]  /*6080*/  IADD3 R7, PT, PT, R7, R46, RZ ;  /* 0x0000002e07077210 */ /* 0x000fc60007ffe0ff */
[----:B------:R5:W4:Y:S01]  /*6090*/  LDL R30, [R13] ;  /* 0x000000000d1e7983 */ /* 0x000b220000100800 */
[C---:B------:R-:W-:Y:S02]  /*60a0*/  LEA R15, R7.reuse, R24, 0x2 ;  /* 0x00000018070f7211 */ /* 0x040fe400078e10ff */
[----:B------:R-:W-:-:S03]  /*60b0*/  IADD3 R7, PT, PT, R7, R46, RZ ;  /* 0x0000002e07077210 */ /* 0x000fc60007ffe0ff */
[----:B------:R5:W4:Y:S01]  /*60c0*/  LDL R32, [R15] ;  /* 0x000000000f207983 */ /* 0x000b220000100800 */
[C---:B------:R-:W-:Y:S02]  /*60d0*/  LEA R17, R7.reuse, R24, 0x2 ;  /* 0x0000001807117211 */ /* 0x040fe400078e10ff */
[----:B------:R-:W-:-:S03]  /*60e0*/  IADD3 R7, PT, PT, R7, R46, RZ ;  /* 0x0000002e07077210 */ /* 0x000fc60007ffe0ff */
[----:B------:R-:W4:Y:S01]  /*60f0*/  LDL R34, [R17] ;  /* 0x0000000011227983 */ /* 0x000f220000100800 */
[C---:B0-----:R-:W-:Y:S02]  /*6100*/  LEA R9, R7.reuse, R24, 0x2 ;  /* 0x0000001807097211 */ /* 0x041fe400078e10ff */
[----:B------:R-:W-:-:S03]  /*6110*/  IADD3 R7, PT, PT, R7, R46, RZ ;  /* 0x0000002e07077210 */ /* 0x000fc60007ffe0ff */
[----:B------:R-:W4:Y:S01]  /*6120*/  LDL R36, [R9] ;  /* 0x0000000009247983 */ /* 0x000f220000100800 */
[C---:B-1----:R-:W-:Y:S02]  /*6130*/  LEA R11, R7.reuse, R24, 0x2 ;  /* 0x00000018070b7211 */ /* 0x042fe400078e10ff */
[----:B------:R-:W-:-:S03]  /*6140*/  IADD3 R7, PT, PT, R7, R46, RZ ;  /* 0x0000002e07077210 */ /* 0x000fc60007ffe0ff */
[----:B------:R-:W4:Y:S01]  /*6150*/  LDL R38, [R11] ;  /* 0x000000000b267983 */ /* 0x000f220000100800 */
[C---:B-----5:R-:W-:Y:S02]  /*6160*/  LEA R13, R7.reuse, R24, 0x2 ;  /* 0x00000018070d7211 */ /* 0x060fe400078e10ff */
[----:B------:R-:W-:-:S03]  /*6170*/  IADD3 R7, PT, PT, R7, R46, RZ ;  /* 0x0000002e07077210 */ /* 0x000fc60007ffe0ff */
[----:B------:R-:W5:Y:S01]  /*6180*/  LDL R40, [R13] ;  /* 0x000000000d287983 */ /* 0x000f620000100800 */
[C---:B------:R-:W-:Y:S02]  /*6190*/  LEA R15, R7.reuse, R24, 0x2 ;  /* 0x00000018070f7211 */ /* 0x040fe400078e10ff */
[----:B------:R-:W-:-:S03]  /*61a0*/  IADD3 R7, PT, PT, R7, R46, RZ ;  /* 0x0000002e07077210 */ /* 0x000fc60007ffe0ff */
[----:B------:R-:W5:Y:S01]  /*61b0*/  LDL R42, [R15] ;  /* 0x000000000f2a7983 */ /* 0x000f620000100800 */
[----:B------:R-:W-:-:S05]  /*61c0*/  LEA R7, R7, R24, 0x2 ;  /* 0x0000001807077211 */ /* 0x000fca00078e10ff */
[----:B------:R-:W5:Y:S01]  /*61d0*/  LDL R44, [R7] ;  /* 0x00000000072c7983 */ /* 0x000f620000100800 */
[----:B------:R-:W-:-:S04]  /*61e0*/  IADD3 R6, PT, PT, R6, 0x10, RZ ;  /* 0x0000001006067810 */ /* 0x000fc80007ffe0ff */
[----:B------:R-:W-:Y:S02]  /*61f0*/  ISETP.NE.AND P1, PT, R6, UR13, PT ;  /* 0x0000000d06007c0c */ /* 0x000fe4000bf25270 */
[----:B--2---:R-:W-:-:S04]  /*6200*/  FSETP.GEU.AND P0, PT, R8, R5, PT ;  /* 0x000000050800720b */ /* 0x004fc80003f0e000 */
[----:B------:R-:W-:-:S04]  /*6210*/  FSEL R5, R8, R5, !P0 ;  /* 0x0000000508057208 */ /* 0x000fc80004000000 */
[----:B---3--:R-:W-:-:S04]  /*6220*/  FSETP.GEU.AND P0, PT, R10, R5, PT ;  /* 0x000000050a00720b */ /* 0x008fc80003f0e000 */
[----:B------:R-:W-:-:S04]  /*6230*/  FSEL R5, R10, R5, !P0 ;  /* 0x000000050a057208 */ /* 0x000fc80004000000 */
[----:B----4-:R-:W-:-:S04]  /*6240*/  FSETP.GEU.AND P0, PT, R12, R5, PT ;  /* 0x000000050c00720b */ /* 0x010fc80003f0e000 */
[----:B------:R-:W-:-:S04]  /*6250*/  FSEL R5, R12, R5, !P0 ;  /* 0x000000050c057208 */ /* 0x000fc80004000000 */
[----:B------:R-:W-:-:S04]  /*6260*/  FSETP.GEU.AND P0, PT, R14, R5, PT ;  /* 0x000000050e00720b */ /* 0x000fc80003f0e000 */
        /* <DEDUP_REMOVED lines=19> */
[----:B-----5:R-:W-:-:S04]  /*63a0*/  FSETP.GEU.AND P0, PT, R40, R5, PT ;  /* 0x000000052800720b */ /* 0x020fc80003f0e000 */
[----:B------:R-:W-:-:S04]  /*63b0*/  FSEL R5, R40, R5, !P0 ;  /* 0x0000000528057208 */ /* 0x000fc80004000000 */
[----:B------:R-:W-:-:S04]  /*63c0*/  FSETP.GEU.AND P0, PT, R42, R5, PT ;  /* 0x000000052a00720b */ /* 0x000fc80003f0e000 */
[----:B------:R-:W-:-:S04]  /*63d0*/  FSEL R5, R42, R5, !P0 ;  /* 0x000000052a057208 */ /* 0x000fc80004000000 */
[----:B------:R-:W-:-:S04]  /*63e0*/  FSETP.GEU.AND P0, PT, R44, R5, PT ;  /* 0x000000052c00720b */ /* 0x000fc80003f0e000 */
[----:B------:R-:W-:Y:S01]  /*63f0*/  FSEL R5, R44, R5, !P0 ;  /* 0x000000052c057208 */ /* 0x000fe20004000000 */
[----:B------:R-:W-:Y:S08]  /*6400*/  @P1 BRA `(.L_x_372) ;  /* 0xfffffff800b41947 */ /* 0x000ff0000383ffff */
[----:B------:R-:W-:-:S07]  /*6410*/  MOV R6, UR13 ;  /* 0x0000000d00067c02 */ /* 0x000fce0008000f00 */
.L_x_371:
[----:B------:R-:W-:-:S09]  /*6420*/  UISETP.NE.AND UP2, UPT, UR10, URZ, UPT ;  /* 0x000000ff0a00728c */ /* 0x000fd2000bf45270 */
[----:B------:R-:W-:Y:S05]  /*6430*/  BRA.U !UP2, `(.L_x_373) ;  /* 0x000000050a687547 */ /* 0x000fea000b800000 */
[----:B------:R-:W-:Y:S01]  /*6440*/  UISETP.NE.AND UP2, UPT, UR11, URZ, UPT ;  /* 0x000000ff0b00728c */ /* 0x000fe2000bf45270 */
[----:B------:R-:W-:Y:S10]  /*6450*/  BRA.U !UP0, `(.L_x_374) ;  /* 0x0000000108a87547 */ /* 0x000ff4000b800000 */
[----:B------:R-:W0:Y:S02]  /*6460*/  LDC R26, c[0x0][0x3a8] ;  /* 0x0000ea00ff1a7b82 */ /* 0x000e240000000800 */
        /* <DEDUP_REMOVED lines=9> */
[----:B------:R-:W4:Y:S01]  /*6500*/  LDL R12, [R11] ;  /* 0x000000000b0c7983 */ /* 0x000f220000100800 */
[C---:B------:R-:W-:Y:S02]  /*6510*/  LEA R13, R7.reuse, R24, 0x2 ;  /* 0x00000018070d7211 */ /* 0x040fe400078e10ff */
[----:B------:R-:W-:-:S03]  /*6520*/  IADD3 R7, PT, PT, R7, R26, RZ ;  /* 0x0000001a07077210 */ /* 0x000fc60007ffe0ff */
[----:B------:R-:W5:Y:S01]  /*6530*/  LDL R14, [R13] ;  /* 0x000000000d0e7983 */ /* 0x000f620000100800 */
[C---:B------:R-:W-:Y:S02]  /*6540*/  LEA R15, R7.reuse, R24, 0x2 ;  /* 0x00000018070f7211 */ /* 0x040fe400078e10ff */
[----:B------:R-:W-:-:S03]  /*6550*/  IADD3 R7, PT, PT, R7, R26, RZ ;  /* 0x0000001a07077210 */ /* 0x000fc60007ffe0ff */
[----:B------:R-:W5:Y:S01]  /*6560*/  LDL R16, [R15] ;  /* 0x000000000f107983 */ /* 0x000f620000100800 */
[C---:B------:R-:W-:Y:S02]  /*6570*/  LEA R17, R7.reuse, R24, 0x2 ;  /* 0x0000001807117211 */ /* 0x040fe400078e10ff */
[----:B------:R-:W-:-:S03]  /*6580*/  IADD3 R7, PT, PT, R7, R26, RZ ;  /* 0x0000001a07077210 */ /* 0x000fc60007ffe0ff */
[----:B------:R-:W5:Y:S01]  /*6590*/  LDL R18, [R17] ;  /* 0x0000000011127983 */ /* 0x000f620000100800 */
[C---:B0-----:R-:W-:Y:S02]  /*65a0*/  LEA R9, R7.reuse, R24, 0x2 ;  /* 0x0000001807097211 */ /* 0x041fe400078e10ff */
[----:B------:R-:W-:-:S03]  /*65b0*/  IADD3 R7, PT, PT, R7, R26, RZ ;  /* 0x0000001a07077210 */ /* 0x000fc60007ffe0ff */
[----:B------:R-:W5:Y:S01]  /*65c0*/  LDL R26, [R9] ;  /* 0x00000000091a7983 */ /* 0x000f620000100800 */
[----:B------:R-:W-:-:S05]  /*65d0*/  LEA R7, R7, R24, 0x2 ;  /* 0x0000001807077211 */ /* 0x000fca00078e10ff */
[----:B------:R-:W5:Y:S01]  /*65e0*/  LDL R28, [R7] ;  /* 0x00000000071c7983 */ /* 0x000f620000100800 */
[----:B------:R-:W-:Y:S02]  /*65f0*/  IADD3 R6, PT, PT, R6, 0x8, RZ ;  /* 0x0000000806067810 */ /* 0x000fe40007ffe0ff */
[----:B--2---:R-:W-:-:S04]  /*6600*/  FSETP.GEU.AND P0, PT, R8, R5, PT ;  /* 0x000000050800720b */ /* 0x004fc80003f0e000 */
[----:B------:R-:W-:-:S04]  /*6610*/  FSEL R5, R8, R5, !P0 ;  /* 0x0000000508057208 */ /* 0x000fc80004000000 */
[----:B---3--:R-:W-:-:S04]  /*6620*/  FSETP.GEU.AND P0, PT, R10, R5, PT ;  /* 0x000000050a00720b */ /* 0x008fc80003f0e000 */
[----:B------:R-:W-:-:S04]  /*6630*/  FSEL R5, R10, R5, !P0 ;  /* 0x000000050a057208 */ /* 0x000fc80004000000 */
[----:B----4-:R-:W-:-:S04]  /*6640*/  FSETP.GEU.AND P0, PT, R12, R5, PT ;  /* 0x000000050c00720b */ /* 0x010fc80003f0e000 */
[----:B------:R-:W-:-:S04]  /*6650*/  FSEL R5, R12, R5, !P0 ;  /* 0x000000050c057208 */ /* 0x000fc80004000000 */
[----:B-----5:R-:W-:-:S04]  /*6660*/  FSETP.GEU.AND P0, PT, R14, R5, PT ;  /* 0x000000050e00720b */ /* 0x020fc80003f0e000 */
        /* <DEDUP_REMOVED lines=8> */
[----:B------:R-:W-:-:S09]  /*66f0*/  FSEL R5, R28, R5, !P0 ;  /* 0x000000051c057208 */ /* 0x000fd20004000000 */
.L_x_374:
[----:B------:R-:W-:Y:S05]  /*6700*/  BRA.U !UP2, `(.L_x_373) ;  /* 0x000000010ab47547 */ /* 0x000fea000b800000 */
[----:B------:R-:W-:Y:S01]  /*6710*/  UISETP.NE.AND UP2, UPT, UR7, URZ, UPT ;  /* 0x000000ff0700728c */ /* 0x000fe2000bf45270 */
[----:B------:R-:W-:Y:S10]  /*6720*/  BRA.U !UP1, `(.L_x_375) ;  /* 0x0000000109587547 */ /* 0x000ff4000b800000 */
[----:B------:R-:W0:Y:S02]  /*6730*/  LDC R7, c[0x0][0x3a8] ;  /* 0x0000ea00ff077b82 */ /* 0x000e240000000800 */
[----:B0-----:R-:W-:-:S05]  /*6740*/  IMAD R8, R6, R7, UR4 ;  /* 0x0000000406087e24 */ /* 0x001fca000f8e0207 */
[C---:B------:R-:W-:Y:S02]  /*6750*/  LEA R9, R8.reuse, R24, 0x2 ;  /* 0x0000001808097211 */ /* 0x040fe400078e10ff */
[----:B------:R-:W-:-:S03]  /*6760*/  IADD3 R10, PT, PT, R8, R7, RZ ;  /* 0x00000007080a7210 */ /* 0x000fc60007ffe0ff */
[----:B------:R-:W2:Y:S01]  /*6770*/  LDL R8, [R9] ;  /* 0x0000000009087983 */ /* 0x000ea20000100800 */
[C---:B------:R-:W-:Y:S02]  /*6780*/  LEA R11, R10.reuse, R24, 0x2 ;  /* 0x000000180a0b7211 */ /* 0x040fe400078e10ff */
[----:B------:R-:W-:-:S03]  /*6790*/  IADD3 R12, PT, PT, R10, R7, RZ ;  /* 0x000000070a0c7210 */ /* 0x000fc60007ffe0ff */
[----:B------:R-:W3:Y:S01]  /*67a0*/  LDL R10, [R11] ;  /* 0x000000000b0a7983 */ /* 0x000ee20000100800 */
[C---:B------:R-:W-:Y:S02]  /*67b0*/  LEA R13, R12.reuse, R24, 0x2 ;  /* 0x000000180c0d7211 */ /* 0x040fe400078e10ff */
[----:B------:R-:W-:-:S03]  /*67c0*/  IADD3 R7, PT, PT, R12, R7, RZ ;  /* 0x000000070c077210 */ /* 0x000fc60007ffe0ff */
[----:B------:R-:W4:Y:S01]  /*67d0*/  LDL R12, [R13] ;  /* 0x000000000d0c7983 */ /* 0x000f220000100800 */
        /* <DEDUP_REMOVED lines=10> */
[----:B------:R-:W-:-:S09]  /*6880*/  FSEL R5, R14, R5, !P0 ;  /* 0x000000050e057208 */ /* 0x000fd20004000000 */
.L_x_375:
[----:B------:R-:W-:Y:S05]  /*6890*/  BRA.U !UP2, `(.L_x_373) ;  /* 0x000000010a507547 */ /* 0x000fea000b800000 */
[----:B------:R-:W0:Y:S02]  /*68a0*/  LDC R8, c[0x0][0x3a8] ;  /* 0x0000ea00ff087b82 */ /* 0x000e240000000800 */
[----:B0-----:R-:W-:-:S05]  /*68b0*/  IMAD R7, R6, R8, UR4 ;  /* 0x0000000406077e24 */ /* 0x001fca000f8e0208 */
[----:B------:R-:W-:-:S06]  /*68c0*/  LEA R6, R7, R24, 0x2 ;  /* 0x0000001807067211 */ /* 0x000fcc00078e10ff */
[----:B------:R-:W2:Y:S01]  /*68d0*/  LDL R6, [R6] ;  /* 0x0000000006067983 */ /* 0x000ea20000100800 */
[----:B------:R-:W-:Y:S01]  /*68e0*/  UISETP.NE.AND UP2, UPT, UR7, 0x1, UPT ;  /* 0x000000010700788c */ /* 0x000fe2000bf45270 */
[----:B--2---:R-:W-:-:S04]  /*68f0*/  FSETP.GEU.AND P0, PT, R6, R5, PT ;  /* 0x000000050600720b */ /* 0x004fc80003f0e000 */
[----:B------:R-:W-:-:S04]  /*6900*/  FSEL R5, R6, R5, !P0 ;  /* 0x0000000506057208 */ /* 0x000fc80004000000 */
[----:B------:R-:W-:Y:S05]  /*6910*/  BRA.U !UP2, `(.L_x_373) ;  /* 0x000000010a307547 */ /* 0x000fea000b800000 */
[----:B------:R-:W-:-:S04]  /*6920*/  IADD3 R7, PT, PT, R7, R8, RZ ;  /* 0x0000000807077210 */ /* 0x000fc80007ffe0ff */
[----:B------:R-:W-:-:S06]  /*6930*/  LEA R6, R7, R24, 0x2 ;  /* 0x0000001807067211 */ /* 0x000fcc00078e10ff */
[----:B------:R-:W2:Y:S01]  /*6940*/  LDL R6, [R6] ;  /* 0x0000000006067983 */ /* 0x000ea20000100800 */
[----:B------:R-:W-:Y:S01]  /*6950*/  UISETP.NE.AND UP2, UPT, UR7, 0x2, UPT ;  /* 0x000000020700788c */ /* 0x000fe2000bf45270 */
[----:B--2---:R-:W-:-:S04]  /*6960*/  FSETP.GEU.AND P0, PT, R6, R5, PT ;  /* 0x000000050600720b */ /* 0x004fc80003f0e000 */
[----:B------:R-:W-:-:S04]  /*6970*/  FSEL R5, R6, R5, !P0 ;  /* 0x0000000506057208 */ /* 0x000fc80004000000 */
[----:B------:R-:W-:Y:S05]  /*6980*/  BRA.U !UP2, `(.L_x_373) ;  /* 0x000000010a147547 */ /* 0x000fea000b800000 */
[----:B------:R-:W-:-:S04]  /*6990*/  IADD3 R7, PT, PT, R7, R8, RZ ;  /* 0x0000000807077210 */ /* 0x000fc80007ffe0ff */
[----:B------:R-:W-:-:S05]  /*69a0*/  LEA R7, R7, R24, 0x2 ;  /* 0x0000001807077211 */ /* 0x000fca00078e10ff */
[----:B------:R-:W2:Y:S02]  /*69b0*/  LDL R6, [R7] ;  /* 0x0000000007067983 */ /* 0x000ea40000100800 */
[----:B--2---:R-:W-:-:S13]  /*69c0*/  FSETP.GEU.AND P0, PT, R6, R5, PT ;  /* 0x000000050600720b */ /* 0x004fda0003f0e000 */
[----:B------:R-:W-:-:S07]  /*69d0*/  @!P0 MOV R5, R6 ;  /* 0x0000000600058202 */ /* 0x000fce0000000f00 */
.L_x_373:
[----:B------:R-:W0:Y:S01]  /*69e0*/  LDCU UR6, c[0x0][0x3a8] ;  /* 0x00007500ff0677ac */ /* 0x000e220008000800 */
[----:B------:R-:W-:-:S04]  /*69f0*/  UIADD3 UR4, UPT, UPT, UR4, 0x1, URZ ;  /* 0x0000000104047890 */ /* 0x000fc8000fffe0ff */
[----:B0-----:R-:W-:-:S09]  /*6a00*/  UISETP.NE.AND UP2, UPT, UR4, UR6, UPT ;  /* 0x000000060400728c */ /* 0x001fd2000bf45270 */
[----:B------:R-:W-:Y:S05]  /*6a10*/  BRA.U UP2, `(.L_x_376) ;  /* 0xfffffff5021c7547 */ /* 0x000fea000b83ffff */
.L_x_370:
[----:B------:R-:W-:Y:S01]  /*6a20*/  UISETP.GE.AND UP0, UPT, UR6, 0x1, UPT ;  /* 0x000000010600788c */ /* 0x000fe2000bf06270 */
[----:B------:R-:W-:Y:S02]  /*6a30*/  MOV R7, RZ ;  /* 0x000000ff00077202 */ /* 0x000fe40000000f00 */
[----:B------:R-:W-:Y:S02]  /*6a40*/  MOV R79, RZ ;  /* 0x000000ff004f7202 */ /* 0x000fe40000000f00 */
[----:B------:R-:W-:-:S04]  /*6a50*/  MOV R66, RZ ;  /* 0x000000ff00427202 */ /* 0x000fc80000000f00 */
[----:B------:R-:W-:Y:S05]  /*6a60*/  BRA.U !UP0, `(.L_x_377) ;  /* 0x0000000d08b87547 */ /* 0x000fea000b800000 */
[----:B------:R-:W-:Y:S01]  /*6a70*/  ULOP3.LUT UR7, UR6, 0x7, URZ, 0xc0, !UPT ;  /* 0x0000000706077892 */ /* 0x000fe2000f8ec0ff */
[----:B------:R-:W-:Y:S01]  /*6a80*/  HFMA2 R66, -RZ, RZ, 0, 0 ;  /* 0x00000000ff427431 */ /* 0x000fe200000001ff */
[----:B------:R-:W-:Y:S01]  /*6a90*/  MOV R79, RZ ;  /* 0x000000ff004f7202 */ /* 0x000fe20000000f00 */
[----:B------:R-:W-:Y:S01]  /*6aa0*/  HFMA2 R7, -RZ, RZ, 0, 0 ;  /* 0x00000000ff077431 */ /* 0x000fe200000001ff */
[----:B------:R-:W-:Y:S02]  /*6ab0*/  UIADD3 UR4, UPT, UPT, UR7, -0x1, URZ ;  /* 0xffffffff07047890 */ /* 0x000fe4000fffe0ff */
[----:B------:R-:W-:Y:S02]  /*6ac0*/  ULOP3.LUT UR10, UR6, 0x3, URZ, 0xc0, !UPT ;  /* 0x00000003060a7892 */ /* 0x000fe4000f8ec0ff */
[----:B------:R-:W-:Y:S02]  /*6ad0*/  UISETP.GE.U32.AND UP0, UPT, UR4, 0x3, UPT ;  /* 0x000000030400788c */ /* 0x000fe4000bf06070 */
[----:B------:R-:W-:Y:S01]  /*6ae0*/  ULOP3.LUT UR6, UR6, 0x7ffffff8, URZ, 0xc0, !UPT ;  /* 0x7ffffff806067892 */ /* 0x000fe2000f8ec0ff */
[----:B------:R-:W-:-:S11]  /*6af0*/  UMOV UR4, URZ ;  /* 0x000000ff00047c82 */ /* 0x000fd60008000000 */
.L_x_389:
[----:B------:R-:W-:Y:S01]  /*6b00*/  UISETP.GE.U32.AND UP1, UPT, UR5, 0x7, UPT ;  /* 0x000000070500788c */ /* 0x000fe2000bf26070 */
[----:B------:R-:W-:Y:S02]  /*6b10*/  I2FP.F32.U32 R9, UR4 ;  /* 0x0000000400097c45 */ /* 0x000fe40008201000 */
[----:B------:R-:W-:-:S03]  /*6b20*/  MOV R8, RZ ;  /* 0x000000ff00087202 */ /* 0x000fc60000000f00 */
[----:B------:R-:W-:-:S03]  /*6b30*/  FADD R6, R9, -R2 ;  /* 0x8000000209067221 */ /* 0x000fc60000000000 */
[----:B------:R-:W-:Y:S05]  /*6b40*/  BRA.U !UP1, `(.L_x_378) ;  /* 0x0000000509c07547 */ /* 0x000fea000b800000 */
[----:B------:R-:W-:-:S07]  /*6b50*/  HFMA2 R8, -RZ, RZ, 0, 0 ;  /* 0x00000000ff087431 */ /* 0x000fce00000001ff */
.L_x_381:
[----:B------:R-:W0:Y:S02]  /*6b60*/  LDC R30, c[0x0][0x3a8] ;  /* 0x0000ea00ff1e7b82 */ /* 0x000e240000000800 */
[----:B0-----:R-:W-:-:S05]  /*6b70*/  IMAD R11, R8, R30, UR4 ;  /* 0x00000004080b7e24 */ /* 0x001fca000f8e021e */
[C---:B------:R-:W-:Y:S02]  /*6b80*/  LEA R9, R11.reuse, R24, 0x2 ;  /* 0x000000180b097211 */ /* 0x040fe400078e10ff */
[----:B------:R-:W-:-:S03]  /*6b90*/  IADD3 R11, PT, PT, R11, R30, RZ ;  /* 0x0000001e0b0b7210 */ /* 0x000fc60007ffe0ff */
[----:B------:R0:W2:Y:S01]  /*6ba0*/  LDL R16, [R9] ;  /* 0x0000000009107983 */ /* 0x0000a20000100800 */
[C---:B------:R-:W-:Y:S02]  /*6bb0*/  LEA R10, R11.reuse, R24, 0x2 ;  /* 0x000000180b0a7211 */ /* 0x040fe400078e10ff */
[----:B------:R-:W-:-:S03]  /*6bc0*/  IADD3 R13, PT, PT, R11, R30, RZ ;  /* 0x0000001e0b0d7210 */ /* 0x000fc60007ffe0ff */
[----:B------:R-:W3:Y:S01]  /*6bd0*/  LDL R17, [R10] ;  /* 0x000000000a117983 */ /* 0x000ee20000100800 */
[----:B------:R-:W-:-:S05]  /*6be0*/  LEA R11, R13, R24, 0x2 ;  /* 0x000000180d0b7211 */ /* 0x000fca00078e10ff */
[----:B------:R1:W4:Y:S01]  /*6bf0*/  LDL R18, [R11] ;  /* 0x000000000b127983 */ /* 0x0003220000100800 */
[----:B------:R-:W-:-:S04]  /*6c00*/  IADD3 R13, PT, PT, R13, R30, RZ ;  /* 0x0000001e0d0d7210 */ /* 0x000fc80007ffe0ff */
[C---:B------:R-:W-:Y:S02]  /*6c10*/  LEA R12, R13.reuse, R24, 0x2 ;  /* 0x000000180d0c7211 */ /* 0x040fe400078e10ff */
[----:B------:R-:W-:-:S03]  /*6c20*/  IADD3 R15, PT, PT, R13, R30, RZ ;  /* 0x0000001e0d0f7210 */ /* 0x000fc60007ffe0ff */
[----:B------:R5:W5:Y:S01]  /*6c30*/  LDL R25, [R12] ;  /* 0x000000000c197983 */ /* 0x000b620000100800 */
[C---:B------:R-:W-:Y:S02]  /*6c40*/  LEA R13, R15.reuse, R24, 0x2 ;  /* 0x000000180f0d7211 */ /* 0x040fe400078e10ff */
[----:B------:R-:W-:-:S03]  /*6c50*/  IADD3 R15, PT, PT, R15, R30, RZ ;  /* 0x0000001e0f0f7210 */ /* 0x000fc60007ffe0ff */
[----:B------:R5:W5:Y:S01]  /*6c60*/  LDL R26, [R13] ;  /* 0x000000000d1a7983 */ /* 0x000b620000100800 */
[C---:B------:R-:W-:Y:S02]  /*6c70*/  LEA R14, R15.reuse, R24, 0x2 ;  /* 0x000000180f0e7211 */ /* 0x040fe400078e10ff */
[----:B0-----:R-:W-:-:S03]  /*6c80*/  IADD3 R9, PT, PT, R15, R30, RZ ;  /* 0x0000001e0f097210 */ /* 0x001fc60007ffe0ff */
[----:B------:R-:W5:Y:S01]  /*6c90*/  LDL R27, [R14] ;  /* 0x000000000e1b7983 */ /* 0x000f620000100800 */
[----:B-1----:R-:W-:-:S05]  /*6ca0*/  LEA R11, R9, R24, 0x2 ;  /* 0x00000018090b7211 */ /* 0x002fca00078e10ff */
[----:B------:R0:W5:Y:S01]  /*6cb0*/  LDL R28, [R11] ;  /* 0x000000000b1c7983 */ /* 0x0001620000100800 */
[----:B------:R-:W-:-:S04]  /*6cc0*/  IADD3 R9, PT, PT, R9, R30, RZ ;  /* 0x0000001e09097210 */ /* 0x000fc80007ffe0ff */
[----:B------:R-:W-:-:S05]  /*6cd0*/  LEA R15, R9, R24, 0x2 ;  /* 0x00000018090f7211 */ /* 0x000fca00078e10ff */
[----:B------:R1:W5:Y:S01]  /*6ce0*/  LDL R29, [R15] ;  /* 0x000000000f1d7983 */ /* 0x0003620000100800 */
[----:B------:R-:W-:Y:S01]  /*6cf0*/  BSSY.RECONVERGENT B0, `(.L_x_379) ;  /* 0x0000051000007945 */ /* 0x000fe20003800200 */
[-C--:B--2---:R-:W-:Y:S02]  /*6d00*/  FSETP.GT.AND P0, PT, R16, R4.reuse, PT ;  /* 0x000000041000720b */ /* 0x084fe40003f04000 */
[-C--:B---3--:R-:W-:Y:S02]  /*6d10*/  FSETP.GT.AND P1, PT, R17, R4.reuse, PT ;  /* 0x000000041100720b */ /* 0x088fe40003f24000 */
[----:B----4-:R-:W-:-:S09]  /*6d20*/  FSETP.GT.AND P2, PT, R18, R4, PT ;  /* 0x000000041200720b */ /* 0x010fd20003f44000 */
[----:B------:R-:W-:Y:S01]  /*6d30*/  @P0 FADD R9, R16, -R5 ;  /* 0x8000000510090221 */ /* 0x000fe20000000000 */
[----:B------:R-:W-:-:S03]  /*6d40*/  @P0 I2FP.F32.U32 R10, R8 ;  /* 0x00000008000a0245 */ /* 0x000fc60000201000 */
[----:B------:R-:W-:Y:S02]  /*6d50*/  @P0 FADD R66, R66, R9 ;  /* 0x0000000942420221 */ /* 0x000fe40000000000 */
[----:B-----5:R-:W-:Y:S01]  /*6d60*/  @P0 FADD R12, R10, -R3 ;  /* 0x800000030a0c0221 */ /* 0x020fe20000000000 */
[----:B------:R-:W-:Y:S01]  /*6d70*/  @P1 IADD3 R13, PT, PT, R8, 0x1, RZ ;  /* 0x00000001080d1810 */ /* 0x000fe20007ffe0ff */
[C---:B------:R-:W-:Y:S02]  /*6d80*/  @P0 FMUL R10, R6.reuse, R9 ;  /* 0x00000009060a0220 */ /* 0x040fe40000400000 */
[----:B0-----:R-:W-:Y:S01]  /*6d90*/  @P0 FMUL R11, R9, R12 ;  /* 0x0000000c090b0220 */ /* 0x001fe20000400000 */
[----:B------:R-:W-:Y:S01]  /*6da0*/  @P1 I2FP.F32.U32 R14, R13 ;  /* 0x0000000d000e1245 */ /* 0x000fe20000201000 */
[----:B------:R-:W-:Y:S01]  /*6db0*/  @P0 FFMA R79, R6, R10, R79 ;  /* 0x0000000a064f0223 */ /* 0x000fe2000000004f */
[----:B------:R-:W-:Y:S01]  /*6dc0*/  @P1 FADD R9, R17, -R5 ;  /* 0x8000000511091221 */ /* 0x000fe20000000000 */
[----:B------:R-:W-:Y:S01]  /*6dd0*/  @P0 FFMA R7, R12, R11, R7 ;  /* 0x0000000b0c070223 */ /* 0x000fe20000000007 */
[----:B------:R-:W-:Y:S01]  /*6de0*/  FSETP.GT.AND P0, PT, R25, R4, PT ;  /* 0x000000041900720b */ /* 0x000fe20003f04000 */
[----:B------:R-:W-:Y:S01]  /*6df0*/  @P1 FADD R14, R14, -R3 ;  /* 0x800000030e0e1221 */ /* 0x000fe20000000000 */
[----:B------:R-:W-:Y:S01]  /*6e00*/  @P2 IADD3 R11, PT, PT, R8, 0x2, RZ ;  /* 0x00000002080b2810 */ /* 0x000fe20007ffe0ff */
[----:B------:R-:W-:Y:S01]  /*6e10*/  @P1 FMUL R10, R6, R9 ;  /* 0x00000009060a1220 */ /* 0x000fe20000400000 */
[----:B------:R-:W-:Y:S01]  /*6e20*/  @P1 FADD R66, R66, R9 ;  /* 0x0000000942421221 */ /* 0x000fe20000000000 */
[----:B------:R-:W-:Y:S01]  /*6e30*/  @P1 FMUL R9, R9, R14 ;  /* 0x0000000e09091220 */ /* 0x000fe20000400000 */
[----:B------:R-:W-:Y:S01]  /*6e40*/  @P2 I2FP.F32.U32 R12, R11 ;  /* 0x0000000b000c2245 */ /* 0x000fe20000201000 */
[----:B------:R-:W-:Y:S01]  /*6e50*/  @P1 FFMA R79, R6, R10, R79 ;  /* 0x0000000a064f1223 */ /* 0x000fe2000000004f */
[----:B------:R-:W-:Y:S01]  /*6e60*/  @P2 FADD R11, R18, -R5 ;  /* 0x80000005120b2221 */ /* 0x000fe20000000000 */
[----:B------:R-:W-:Y:S01]  /*6e70*/  @P1 FFMA R7, R14, R9, R7 ;  /* 0x000000090e071223 */ /* 0x000fe20000000007 */
[----:B------:R-:W-:Y:S01]  /*6e80*/  FSETP.GT.AND P1, PT, R26, R4, PT ;  /* 0x000000041a00720b */ /* 0x000fe20003f24000 */
[----:B------:R-:W-:Y:S01]  /*6e90*/  @P2 FADD R12, R12, -R3 ;  /* 0x800000030c0c2221 */ /* 0x000fe20000000000 */
[----:B------:R-:W-:Y:S01]  /*6ea0*/  @P2 FADD R66, R66, R11 ;  /* 0x0000000b42422221 */ /* 0x000fe20000000000 */
[----:B------:R-:W-:Y:S01]  /*6eb0*/  @P2 FMUL R9, R6, R11 ;  /* 0x0000000b06092220 */ /* 0x000fe20000400000 */
[----:B------:R-:W-:Y:S01]  /*6ec0*/  @P0 IADD3 R10, PT, PT, R8, 0x3, RZ ;  /* 0x00000003080a0810 */ /* 0x000fe20007ffe0ff */
[----:B------:R-:W-:Y:S01]  /*6ed0*/  @P2 FMUL R11, R11, R12 ;  /* 0x0000000c0b0b2220 */ /* 0x000fe20000400000 */
[----:B------:R-:W-:Y:S01]  /*6ee0*/  @P0 FADD R13, R25, -R5 ;  /* 0x80000005190d0221 */ /* 0x000fe20000000000 */
[----:B------:R-:W-:Y:S01]  /*6ef0*/  @P2 FFMA R79, R6, R9, R79 ;  /* 0x00000009064f2223 */ /* 0x000fe2000000004f */
[----:B------:R-:W-:Y:S01]  /*6f00*/  @P0 I2FP.F32.U32 R10, R10 ;  /* 0x0000000a000a0245 */ /* 0x000fe20000201000 */
[----:B------:R-:W-:Y:S01]  /*6f10*/  @P2 FFMA R7, R12, R11, R7 ;  /* 0x0000000b0c072223 */ /* 0x000fe20000000007 */
[-C--:B------:R-:W-:Y:S01]  /*6f20*/  FSETP.GT.AND P2, PT, R27, R4.reuse, PT ;  /* 0x000000041b00720b */ /* 0x080fe20003f44000 */
[----:B------:R-:W-:Y:S01]  /*6f30*/  @P0 FADD R66, R66, R13 ;  /* 0x0000000d42420221 */ /* 0x000fe20000000000 */
[----:B------:R-:W-:Y:S01]  /*6f40*/  FSETP.GT.AND P3, PT, R28, R4, PT ;  /* 0x000000041c00720b */ /* 0x000fe20003f64000 */
[----:B------:R-:W-:Y:S01]  /*6f50*/  @P0 FADD R10, R10, -R3 ;  /* 0x800000030a0a0221 */ /* 0x000fe20000000000 */
[----:B------:R-:W-:Y:S01]  /*6f60*/  @P1 IADD3 R11, PT, PT, R8, 0x4, RZ ;  /* 0x00000004080b1810 */ /* 0x000fe20007ffe0ff */
[----:B------:R-:W-:Y:S01]  /*6f70*/  @P0 FMUL R9, R6, R13 ;  /* 0x0000000d06090220 */ /* 0x000fe20000400000 */
[----:B-1----:R-:W-:Y:S01]  /*6f80*/  @P1 FADD R15, R26, -R5 ;  /* 0x800000051a0f1221 */ /* 0x002fe20000000000 */
[----:B------:R-:W-:Y:S01]  /*6f90*/  @P0 FMUL R13, R13, R10 ;  /* 0x0000000a0d0d0220 */ /* 0x000fe20000400000 */
[----:B------:R-:W-:Y:S01]  /*6fa0*/  @P1 I2FP.F32.U32 R12, R11 ;  /* 0x0000000b000c1245 */ /* 0x000fe20000201000 */
[C---:B------:R-:W-:Y:S01]  /*6fb0*/  @P0 FFMA R79, R6.reuse, R9, R79 ;  /* 0x00000009064f0223 */ /* 0x040fe2000000004f */
[----:B------:R-:W-:Y:S01]  /*6fc0*/  @P1 FMUL R9, R6, R15 ;  /* 0x0000000f06091220 */ /* 0x000fe20000400000 */
[----:B------:R-:W-:Y:S01]  /*6fd0*/  @P0 FFMA R7, R10, R13, R7 ;  /* 0x0000000d0a070223 */ /* 0x000fe20000000007 */
[----:B------:R-:W-:Y:S01]  /*6fe0*/  @P1 FADD R66, R66, R15 ;  /* 0x0000000f42421221 */ /* 0x000fe20000000000 */
[----:B------:R-:W-:Y:S01]  /*6ff0*/  @P1 FADD R12, R12, -R3 ;  /* 0x800000030c0c1221 */ /* 0x000fe20000000000 */
[----:B------:R-:W-:Y:S01]  /*7000*/  @P2 IADD3 R10, PT, PT, R8, 0x5, RZ ;  /* 0x00000005080a2810 */ /* 0x000fe20007ffe0ff */
[----:B------:R-:W-:Y:S01]  /*7010*/  @P1 FFMA R79, R6, R9, R79 ;  /* 0x00000009064f1223 */ /* 0x000fe2000000004f */
[----:B------:R-:W-:Y:S01]  /*7020*/  @P3 IADD3 R9, PT, PT, R8, 0x6, RZ ;  /* 0x0000000608093810 */ /* 0x000fe20007ffe0ff */
[----:B------:R-:W-:Y:S01]  /*7030*/  @P1 FMUL R15, R15, R12 ;  /* 0x0000000c0f0f1220 */ /* 0x000fe20000400000 */
[----:B------:R-:W-:Y:S01]  /*7040*/  @P2 I2FP.F32.U32 R10, R10 ;  /* 0x0000000a000a2245 */ /* 0x000fe20000201000 */
[----:B------:R-:W-:Y:S01]  /*7050*/  @P2 FADD R11, R27, -R5 ;  /* 0x800000051b0b2221 */ /* 0x000fe20000000000 */
[----:B------:R-:W-:Y:S01]  /*7060*/  FSETP.GT.AND P0, PT, R29, R4, PT ;  /* 0x000000041d00720b */ /* 0x000fe20003f04000 */
[----:B------:R-:W-:Y:S01]  /*7070*/  @P1 FFMA R7, R12, R15, R7 ;  /* 0x0000000f0c071223 */ /* 0x000fe20000000007 */
[----:B------:R-:W-:Y:S01]  /*7080*/  @P3 I2FP.F32.U32 R12, R9 ;  /* 0x00000009000c3245 */ /* 0x000fe20000201000 */
[----:B------:R-:W-:Y:S01]  /*7090*/  @P2 FADD R10, R10, -R3 ;  /* 0x800000030a0a2221 */ /* 0x000fe20000000000 */
[----:B------:R-:W-:Y:S01]  /*70a0*/  @P2 FADD R66, R66, R11 ;  /* 0x0000000b42422221 */ /* 0x000fe20000000000 */
[----:B------:R-:W-:Y:S01]  /*70b0*/  @P2 FMUL R9, R6, R11 ;  /* 0x0000000b06092220 */ /* 0x000fe20000400000 */
[----:B------:R-:W-:Y:S01]  /*70c0*/  @P3 FADD R13, R28, -R5 ;  /* 0x800000051c0d3221 */ /* 0x000fe20000000000 */
[----:B------:R-:W-:Y:S01]  /*70d0*/  @P2 FMUL R11, R11, R10 ;  /* 0x0000000a0b0b2220 */ /* 0x000fe20000400000 */
[----:B------:R-:W-:Y:S01]  /*70e0*/  @P3 FADD R12, R12, -R3 ;  /* 0x800000030c0c3221 */ /* 0x000fe20000000000 */
[C---:B------:R-:W-:Y:S01]  /*70f0*/  @P2 FFMA R79, R6.reuse, R9, R79 ;  /* 0x00000009064f2223 */ /* 0x040fe2000000004f */
[----:B------:R-:W-:Y:S01]  /*7100*/  @P3 FMUL R9, R6, R13 ;  /* 0x0000000d06093220 */ /* 0x000fe20000400000 */
[----:B------:R-:W-:Y:S01]  /*7110*/  @P2 FFMA R7, R10, R11, R7 ;  /* 0x0000000b0a072223 */ /* 0x000fe20000000007 */
[----:B------:R-:W-:Y:S01]  /*7120*/  @P3 FMUL R10, R13, R12 ;  /* 0x0000000c0d0a3220 */ /* 0x000fe20000400000 */
[----:B------:R-:W-:Y:S01]  /*7130*/  @P3 FADD R66, R66, R13 ;  /* 0x0000000d42423221 */ /* 0x000fe20000000000 */
[----:B------:R-:W-:-:S02]  /*7140*/  @P3 FFMA R79, R6, R9, R79 ;  /* 0x00000009064f3223 */ /* 0x000fc4000000004f */
[----:B------:R-:W-:Y:S01]  /*7150*/  @P3 FFMA R7, R12, R10, R7 ;  /* 0x0000000a0c073223 */ /* 0x000fe20000000007 */
[----:B------:R-:W-:Y:S06]  /*7160*/  @!P0 BRA `(.L_x_380) ;  /* 0x0000000000248947 */ /* 0x000fec0003800000 */
[----:B------:R-:W-:-:S04]  /*7170*/  IADD3 R9, PT, PT, R8, 0x7, RZ ;  /* 0x0000000708097810 */ /* 0x000fc80007ffe0ff */
[----:B------:R-:W-:Y:S01]  /*7180*/  I2FP.F32.U32 R10, R9 ;  /* 0x00000009000a7245 */ /* 0x000fe20000201000 */
[----:B------:R-:W-:-:S04]  /*7190*/  FADD R9, R29, -R5 ;  /* 0x800000051d097221 */ /* 0x000fc80000000000 */
[----:B------:R-:W-:Y:S01]  /*71a0*/  FADD R12, R10, -R3 ;  /* 0x800000030a0c7221 */ /* 0x000fe20000000000 */
[----:B------:R-:W-:Y:S01]  /*71b0*/  FMUL R10, R6, R9 ;  /* 0x00000009060a7220 */ /* 0x000fe20000400000 */
[----:B------:R-:W-:Y:S02]  /*71c0*/  FADD R66, R66, R9 ;  /* 0x0000000942427221 */ /* 0x000fe40000000000 */
[----:B------:R-:W-:Y:S01]  /*71d0*/  FMUL R11, R9, R12 ;  /* 0x0000000c090b7220 */ /* 0x000fe20000400000 */
[----:B------:R-:W-:-:S03]  /*71e0*/  FFMA R79, R6, R10, R79 ;  /* 0x0000000a064f7223 */ /* 0x000fc6000000004f */
[----:B------:R-:W-:-:S07]  /*71f0*/  FFMA R7, R12, R11, R7 ;  /* 0x0000000b0c077223 */ /* 0x000fce0000000007 */
.L_x_380:
[----:B------:R-:W-:Y:S05]  /*7200*/  BSYNC.RECONVERGENT B0 ;  /* 0x0000000000007941 */ /* 0x000fea0003800200 */
.L_x_379:
[----:B------:R-:W-:-:S04]  /*7210*/  IADD3 R8, PT, PT, R8, 0x8, RZ ;  /* 0x0000000808087810 */ /* 0x000fc80007ffe0ff */
[----:B------:R-:W-:-:S13]  /*7220*/  ISETP.NE.AND P0, PT, R8, UR6, PT ;  /* 0x0000000608007c0c */ /* 0x000fda000bf05270 */
[----:B------:R-:W-:Y:S05]  /*7230*/  @P0 BRA `(.L_x_381) ;  /* 0xfffffff800480947 */ /* 0x000fea000383ffff */
[----:B------:R-:W-:-:S07]  /*7240*/  MOV R8, UR6 ;  /* 0x0000000600087c02 */ /* 0x000fce0008000f00 */
.L_x_378:
[----:B------:R-:W-:-:S09]  /*7250*/  UISETP.NE.AND UP1, UPT, UR7, URZ, UPT ;  /* 0x000000ff0700728c */ /* 0x000fd2000bf25270 */
[----:B------:R-:W-:Y:S05]  /*7260*/  BRA.U !UP1, `(.L_x_382) ;  /* 0x0000000509a87547 */ /* 0x000fea000b800000 */
[----:B------:R-:W-:Y:S05]  /*7270*/  BRA.U !UP0, `(.L_x_383) ;  /* 0x0000000108e07547 */ /* 0x000fea000b800000 */
[----:B------:R-:W0:Y:S02]  /*7280*/  LDC R10, c[0x0][0x3a8] ;  /* 0x0000ea00ff0a7b82 */ /* 0x000e240000000800 */
[----:B0-----:R-:W-:-:S05]  /*7290*/  IMAD R11, R8, R10, UR4 ;  /* 0x00000004080b7e24 */ /* 0x001fca000f8e020a */
[C---:B------:R-:W-:Y:S02]  /*72a0*/  LEA R9, R11.reuse, R24, 0x2 ;  /* 0x000000180b097211 */ /* 0x040fe400078e10ff */
[----:B------:R-:W-:-:S04]  /*72b0*/  IADD3 R13, PT, PT, R11, R10, RZ ;  /* 0x0000000a0b0d7210 */ /* 0x000fc80007ffe0ff */
[----:B------:R-:W2:Y:S01]  /*72c0*/  LDL R9, [R9] ;  /* 0x0000000009097983 */ /* 0x000ea20000100800 */
[C---:B------:R-:W-:Y:S02]  /*72d0*/  LEA R11, R13.reuse, R24, 0x2 ;  /* 0x000000180d0b7211 */ /* 0x040fe400078e10ff */
[----:B------:R-:W-:-:S03]  /*72e0*/  IADD3 R15, PT, PT, R13, R10, RZ ;  /* 0x0000000a0d0f7210 */ /* 0x000fc60007ffe0ff */
[----:B------:R-:W3:Y:S01]  /*72f0*/  LDL R14, [R11] ;  /* 0x000000000b0e7983 */ /* 0x000ee20000100800 */
[----:B------:R-:W-:-:S05]  /*7300*/  LEA R13, R15, R24, 0x2 ;  /* 0x000000180f0d7211 */ /* 0x000fca00078e10ff */
[----:B------:R-:W4:Y:S01]  /*7310*/  LDL R16, [R13] ;  /* 0x000000000d107983 */ /* 0x000f220000100800 */
[----:B------:R-:W-:-:S04]  /*7320*/  IADD3 R15, PT, PT, R15, R10, RZ ;  /* 0x0000000a0f0f7210 */ /* 0x000fc80007ffe0ff */
[----:B------:R-:W-:-:S06]  /*7330*/  LEA R15, R15, R24, 0x2 ;  /* 0x000000180f0f7211 */ /* 0x000fcc00078e10ff */
[----:B------:R-:W5:Y:S01]  /*7340*/  LDL R15, [R15] ;  /* 0x000000000f0f7983 */ /* 0x000f620000100800 */
[----:B------:R-:W-:Y:S01]  /*7350*/  BSSY.RECONVERGENT B0, `(.L_x_384) ;  /* 0x0000029000007945 */ /* 0x000fe20003800200 */
[-C--:B--2---:R-:W-:Y:S02]  /*7360*/  FSETP.GT.AND P0, PT, R9, R4.reuse, PT ;  /* 0x000000040900720b */ /* 0x084fe40003f04000 */
[-C--:B---3--:R-:W-:Y:S02]  /*7370*/  FSETP.GT.AND P1, PT, R14, R4.reuse, PT ;  /* 0x000000040e00720b */ /* 0x088fe40003f24000 */
[----:B----4-:R-:W-:-:S09]  /*7380*/  FSETP.GT.AND P2, PT, R16, R4, PT ;  /* 0x000000041000720b */ /* 0x010fd20003f44000 */
[----:B------:R-:W-:Y:S01]  /*7390*/  @P0 FADD R9, R9, -R5 ;  /* 0x8000000509090221 */ /* 0x000fe20000000000 */
[----:B------:R-:W-:-:S03]  /*73a0*/  @P0 I2FP.F32.U32 R10, R8 ;  /* 0x00000008000a0245 */ /* 0x000fc60000201000 */
[----:B------:R-:W-:Y:S02]  /*73b0*/  @P0 FADD R66, R66, R9 ;  /* 0x0000000942420221 */ /* 0x000fe40000000000 */
[----:B------:R-:W-:Y:S01]  /*73c0*/  @P0 FADD R12, R10, -R3 ;  /* 0x800000030a0c0221 */ /* 0x000fe20000000000 */
[----:B------:R-:W-:Y:S01]  /*73d0*/  @P0 FMUL R10, R6, R9 ;  /* 0x00000009060a0220 */ /* 0x000fe20000400000 */
[----:B------:R-:W-:Y:S01]  /*73e0*/  @P1 IADD3 R11, PT, PT, R8, 0x1, RZ ;  /* 0x00000001080b1810 */ /* 0x000fe20007ffe0ff */
[----:B------:R-:W-:Y:S01]  /*73f0*/  @P1 FADD R13, R14, -R5 ;  /* 0x800000050e0d1221 */ /* 0x000fe20000000000 */
[----:B------:R-:W-:Y:S01]  /*7400*/  @P0 FMUL R9, R9, R12 ;  /* 0x0000000c09090220 */ /* 0x000fe20000400000 */
[----:B------:R-:W-:Y:S01]  /*7410*/  @P0 FFMA R79, R6, R10, R79 ;  /* 0x0000000a064f0223 */ /* 0x000fe2000000004f */
[----:B------:R-:W-:Y:S01]  /*7420*/  @P1 I2FP.F32.U32 R14, R11 ;  /* 0x0000000b000e1245 */ /* 0x000fe20000201000 */
[----:B------:R-:W-:Y:S01]  /*7430*/  @P1 FADD R66, R66, R13 ;  /* 0x0000000d42421221 */ /* 0x000fe20000000000 */
[----:B------:R-:W-:Y:S01]  /*7440*/  @P2 IADD3 R10, PT, PT, R8, 0x2, RZ ;  /* 0x00000002080a2810 */ /* 0x000fe20007ffe0ff */
[----:B------:R-:W-:Y:S01]  /*7450*/  @P0 FFMA R7, R12, R9, R7 ;  /* 0x000000090c070223 */ /* 0x000fe20000000007 */
[----:B-----5:R-:W-:Y:S01]  /*7460*/  FSETP.GT.AND P0, PT, R15, R4, PT ;  /* 0x000000040f00720b */ /* 0x020fe20003f04000 */
[----:B------:R-:W-:Y:S01]  /*7470*/  @P1 FADD R14, R14, -R3 ;  /* 0x800000030e0e1221 */ /* 0x000fe20000000000 */
[----:B------:R-:W-:Y:S01]  /*7480*/  @P2 I2FP.F32.U32 R10, R10 ;  /* 0x0000000a000a2245 */ /* 0x000fe20000201000 */
[----:B------:R-:W-:Y:S01]  /*7490*/  @P1 FMUL R9, R6, R13 ;  /* 0x0000000d06091220 */ /* 0x000fe20000400000 */
[----:B------:R-:W-:Y:S01]  /*74a0*/  @P2 FADD R11, R16, -R5 ;  /* 0x80000005100b2221 */ /* 0x000fe20000000000 */
[----:B------:R-:W-:-:S02]  /*74b0*/  @P1 FMUL R13, R13, R14 ;  /* 0x0000000e0d0d1220 */ /* 0x000fc40000400000 */
[----:B------:R-:W-:Y:S01]  /*74c0*/  @P2 FADD R10, R10, -R3 ;  /* 0x800000030a0a2221 */ /* 0x000fe20000000000 */
[----:B------:R-:W-:Y:S01]  /*74d0*/  @P1 FFMA R79, R6, R9, R79 ;  /* 0x00000009064f1223 */ /* 0x000fe2000000004f */
[----:B------:R-:W-:Y:S01]  /*74e0*/  @P1 FFMA R7, R14, R13, R7 ;  /* 0x0000000d0e071223 */ /* 0x000fe20000000007 */
[----:B------:R-:W-:Y:S01]  /*74f0*/  @P2 FMUL R9, R6, R11 ;  /* 0x0000000b06092220 */ /* 0x000fe20000400000 */
[----:B------:R-:W-:Y:S01]  /*7500*/  @P2 FMUL R12, R11, R10 ;  /* 0x0000000a0b0c2220 */ /* 0x000fe20000400000 */
[----:B------:R-:W-:Y:S02]  /*7510*/  @P2 FADD R66, R66, R11 ;  /* 0x0000000b42422221 */ /* 0x000fe40000000000 */
[----:B------:R-:W-:Y:S01]  /*7520*/  @P2 FFMA R79, R6, R9, R79 ;  /* 0x00000009064f2223 */ /* 0x000fe2000000004f */
        /* <DEDUP_REMOVED lines=11> */
.L_x_385:
[----:B------:R-:W-:Y:S05]  /*75e0*/  BSYNC.RECONVERGENT B0 ;  /* 0x0000000000007941 */ /* 0x000fea0003800200 */
.L_x_384:
[----:B------:R-:W-:-:S07]  /*75f0*/  IADD3 R8, PT, PT, R8, 0x4, RZ ;  /* 0x0000000408087810 */ /* 0x000fce0007ffe0ff */
.L_x_383:
[----:B------:R-:W-:-:S09]  /*7600*/  UISETP.NE.AND UP1, UPT, UR10, URZ, UPT ;  /* 0x000000ff0a00728c */ /* 0x000fd2000bf25270 */
[----:B------:R-:W-:Y:S05]  /*7610*/  BRA.U !UP1, `(.L_x_382) ;  /* 0x0000000109bc7547 */ /* 0x000fea000b800000 */
[----:B------:R-:W-:-:S09]  /*7620*/  UISETP.NE.AND UP1, UPT, UR10, 0x1, UPT ;  /* 0x000000010a00788c */ /* 0x000fd2000bf25270 */
[----:B------:R-:W-:Y:S05]  /*7630*/  BRA.U !UP1, `(.L_x_386) ;  /* 0x0000000109787547 */ /* 0x000fea000b800000 */
[----:B------:R-:W0:Y:S02]  /*7640*/  LDC R11, c[0x0][0x3a8] ;  /* 0x0000ea00ff0b7b82 */ /* 0x000e240000000800 */
[----:B0-----:R-:W-:-:S05]  /*7650*/  IMAD R10, R8, R11, UR4 ;  /* 0x00000004080a7e24 */ /* 0x001fca000f8e020b */
[C---:B------:R-:W-:Y:S02]  /*7660*/  LEA R9, R10.reuse, R24, 0x2 ;  /* 0x000000180a097211 */ /* 0x040fe400078e10ff */
[----:B------:R-:W-:-:S04]  /*7670*/  IADD3 R11, PT, PT, R10, R11, RZ ;  /* 0x0000000b0a0b7210 */ /* 0x000fc80007ffe0ff */
[----:B------:R-:W2:Y:S01]  /*7680*/  LDL R9, [R9] ;  /* 0x0000000009097983 */ /* 0x000ea20000100800 */
[----:B------:R-:W-:-:S06]  /*7690*/  LEA R13, R11, R24, 0x2 ;  /* 0x000000180b0d7211 */ /* 0x000fcc00078e10ff */
[----:B------:R-:W3:Y:S01]  /*76a0*/  LDL R13, [R13] ;  /* 0x000000000d0d7983 */ /* 0x000ee20000100800 */
[----:B------:R-:W-:Y:S01]  /*76b0*/  BSSY.RECONVERGENT B0, `(.L_x_387) ;  /* 0x0000015000007945 */ /* 0x000fe20003800200 */
[-C--:B--2---:R-:W-:Y:S02]  /*76c0*/  FSETP.GT.AND P0, PT, R9, R4.reuse, PT ;  /* 0x000000040900720b */ /* 0x084fe40003f04000 */
[----:B---3--:R-:W-:-:S11]  /*76d0*/  FSETP.GT.AND P1, PT, R13, R4, PT ;  /* 0x000000040d00720b */ /* 0x008fd60003f24000 */
[----:B------:R-:W-:Y:S01]  /*76e0*/  @P0 I2FP.F32.U32 R10, R8 ;  /* 0x00000008000a0245 */ /* 0x000fe20000201000 */
[----:B------:R-:W-:-:S04]  /*76f0*/  @P0 FADD R11, R9, -R5 ;  /* 0x80000005090b0221 */ /* 0x000fc80000000000 */
[----:B------:R-:W-:Y:S01]  /*7700*/  @P0 FADD R14, R10, -R3 ;  /* 0x800000030a0e0221 */ /* 0x000fe20000000000 */
[-C--:B------:R-:W-:Y:S01]  /*7710*/  @P0 FMUL R10, R6, R11.reuse ;  /* 0x0000000b060a0220 */ /* 0x080fe20000400000 */
[----:B------:R-:W-:Y:S02]  /*7720*/  @P0 FADD R66, R66, R11 ;  /* 0x0000000b42420221 */ /* 0x000fe40000000000 */
[----:B------:R-:W-:Y:S01]  /*7730*/  @P0 FMUL R12, R14, R11 ;  /* 0x0000000b0e0c0220 */ /* 0x000fe20000400000 */
[----:B------:R-:W-:-:S03]  /*7740*/  @P0 FFMA R79, R6, R10, R79 ;  /* 0x0000000a064f0223 */ /* 0x000fc6000000004f */
[----:B------:R-:W-:Y:S01]  /*7750*/  @P0 FFMA R7, R14, R12, R7 ;  /* 0x0000000c0e070223 */ /* 0x000fe20000000007 */
[----:B------:R-:W-:Y:S06]  /*7760*/  @!P1 BRA `(.L_x_388) ;  /* 0x0000000000249947 */ /* 0x000fec0003800000 */
[----:B------:R-:W-:-:S04]  /*7770*/  IADD3 R9, PT, PT, R8, 0x1, RZ ;  /* 0x0000000108097810 */ /* 0x000fc80007ffe0ff */
[----:B------:R-:W-:Y:S01]  /*7780*/  I2FP.F32.U32 R10, R9 ;  /* 0x00000009000a7245 */ /* 0x000fe20000201000 */
[----:B------:R-:W-:-:S04]  /*7790*/  FADD R9, R13, -R5 ;  /* 0x800000050d097221 */ /* 0x000fc80000000000 */
[----:B------:R-:W-:Y:S01]  /*77a0*/  FADD R14, R10, -R3 ;  /* 0x800000030a0e7221 */ /* 0x000fe20000000000 */
[-C--:B------:R-:W-:Y:S01]  /*77b0*/  FMUL R10, R6, R9.reuse ;  /* 0x00000009060a7220 */ /* 0x080fe20000400000 */
[----:B------:R-:W-:Y:S02]  /*77c0*/  FADD R66, R66, R9 ;  /* 0x0000000942427221 */ /* 0x000fe40000000000 */
[----:B------:R-:W-:Y:S01]  /*77d0*/  FMUL R12, R14, R9 ;  /* 0x000000090e0c7220 */ /* 0x000fe20000400000 */
[----:B------:R-:W-:-:S03]  /*77e0*/  FFMA R79, R6, R10, R79 ;  /* 0x0000000a064f7223 */ /* 0x000fc6000000004f */
[----:B------:R-:W-:-:S07]  /*77f0*/  FFMA R7, R14, R12, R7 ;  /* 0x0000000c0e077223 */ /* 0x000fce0000000007 */
.L_x_388:
[----:B------:R-:W-:Y:S05]  /*7800*/  BSYNC.RECONVERGENT B0 ;  /* 0x0000000000007941 */ /* 0x000fea0003800200 */
.L_x_387:
[----:B------:R-:W-:-:S07]  /*7810*/  IADD3 R8, PT, PT, R8, 0x2, RZ ;  /* 0x0000000208087810 */ /* 0x000fce0007ffe0ff */
.L_x_386:
[----:B------:R-:W0:Y:S02]  /*7820*/  LDC R9, c[0x0][0x3a8] ;  /* 0x0000ea00ff097b82 */ /* 0x000e240000000800 */
[----:B0-----:R-:W-:-:S13]  /*7830*/  LOP3.LUT P0, RZ, R9, 0x1, RZ, 0xc0, !PT ;  /* 0x0000000109ff7812 */ /* 0x001fda000780c0ff */
[----:B------:R-:W-:Y:S05]  /*7840*/  @!P0 BRA `(.L_x_382) ;  /* 0x0000000000308947 */ /* 0x000fea0003800000 */
[----:B------:R-:W-:-:S05]  /*7850*/  IMAD R9, R8, R9, UR4 ;  /* 0x0000000408097e24 */ /* 0x000fca000f8e0209 */
[----:B------:R-:W-:-:S06]  /*7860*/  LEA R9, R9, R24, 0x2 ;  /* 0x0000001809097211 */ /* 0x000fcc00078e10ff */
[----:B------:R-:W2:Y:S02]  /*7870*/  LDL R9, [R9] ;  /* 0x0000000009097983 */ /* 0x000ea40000100800 */
[----:B--2---:R-:W-:-:S13]  /*7880*/  FSETP.GT.AND P0, PT, R9, R4, PT ;  /* 0x000000040900720b */ /* 0x004fda0003f04000 */
[----:B------:R-:W-:Y:S01]  /*7890*/  @P0 I2FP.F32.U32 R8, R8 ;  /* 0x0000000800080245 */ /* 0x000fe20000201000 */
[----:B------:R-:W-:-:S04]  /*78a0*/  @P0 FADD R11, R9, -R5 ;  /* 0x80000005090b0221 */ /* 0x000fc80000000000 */
[----:B------:R-:W-:Y:S01]  /*78b0*/  @P0 FADD R10, R8, -R3 ;  /* 0x80000003080a0221 */ /* 0x000fe20000000000 */
[----:B------:R-:W-:Y:S01]  /*78c0*/  @P0 FMUL R8, R6, R11 ;  /* 0x0000000b06080220 */ /* 0x000fe20000400000 */
[----:B------:R-:W-:Y:S02]  /*78d0*/  @P0 FADD R66, R66, R11 ;  /* 0x0000000b42420221 */ /* 0x000fe40000000000 */
[----:B------:R-:W-:Y:S01]  /*78e0*/  @P0 FMUL R12, R11, R10 ;  /* 0x0000000a0b0c0220 */ /* 0x000fe20000400000 */
[----:B------:R-:W-:-:S03]  /*78f0*/  @P0 FFMA R79, R6, R8, R79 ;  /* 0x00000008064f0223 */ /* 0x000fc6000000004f */
[----:B------:R-:W-:-:S07]  /*7900*/  @P0 FFMA R7, R10, R12, R7 ;  /* 0x0000000c0a070223 */ /* 0x000fce0000000007 */
.L_x_382:
[----:B------:R-:W0:Y:S01]  /*7910*/  LDCU UR11, c[0x0][0x3a8] ;  /* 0x00007500ff0b77ac */ /* 0x000e220008000800 */
[----:B------:R-:W-:-:S04]  /*7920*/  UIADD3 UR4, UPT, UPT, UR4, 0x1, URZ ;  /* 0x0000000104047890 */ /* 0x000fc8000fffe0ff */
[----:B0-----:R-:W-:-:S09]  /*7930*/  UISETP.NE.AND UP1, UPT, UR4, UR11, UPT ;  /* 0x0000000b0400728c */ /* 0x001fd2000bf25270 */
[----:B------:R-:W-:Y:S05]  /*7940*/  BRA.U UP1, `(.L_x_389) ;  /* 0xfffffff1016c7547 */ /* 0x000fea000b83ffff */
.L_x_377:
        /* <DEDUP_REMOVED lines=12> */
.L_x_391:
[----:B------:R-:W-:Y:S05]  /*7a10*/  BSYNC.RECONVERGENT B2 ;  /* 0x0000000000027941 */ /* 0x000fea0003800200 */
.L_x_390:
        /* <DEDUP_REMOVED lines=12> */
.L_x_393:
[----:B------:R-:W-:Y:S05]  /*7ae0*/  BSYNC.RECONVERGENT B2 ;  /* 0x0000000000027941 */ /* 0x000fea0003800200 */
.L_x_392:
[----:B------:R-:W0:Y:S01]  /*7af0*/  LDC R2, c[0x0][0x39c] ;  /* 0x0000e700ff027b82 */ /* 0x000e220000000800 */
[----:B------:R-:W1:Y:S01]  /*7b00*/  LDCU UR4, c[0x0][0x388] ;  /* 0x00007100ff0477ac */ /* 0x000e620008000800 */
[----:B------:R-:W-:Y:S01]  /*7b10*/  FADD R15, R16, -R4 ;  /* 0x80000004100f7221 */ /* 0x000fe20000000000 */
[----:B------:R-:W2:Y:S05]  /*7b20*/  LDCU UR5, c[0x0][0x3a4] ;  /* 0x00007480ff0577ac */ /* 0x000eaa0008000800 */
[----:B------:R-:W3:Y:S01]  /*7b30*/  LDC R13, c[0x0][0x3a0] ;  /* 0x0000e800ff0d7b82 */ /* 0x000ee20000000800 */
[----:B0-----:R-:W-:-:S04]  /*7b40*/  FMUL R2, R2, 4 ;  /* 0x4080000002027820 */ /* 0x001fc80000400000 */
[----:B-1----:R-:W-:-:S04]  /*7b50*/  FMUL R2, R2, UR4 ;  /* 0x0000000402027c20 */ /* 0x002fc80008400000 */
[----:B--2---:R-:W-:Y:S01]  /*7b60*/  FMUL R66, R2, UR5 ;  /* 0x0000000502427c20 */ /* 0x004fe20008400000 */
[----:B---3--:R-:W-:-:S04]  /*7b70*/  FSETP.NEU.AND P0, PT, R13, 1, PT ;  /* 0x3f8000000d00780b */ /* 0x008fc80003f0d000 */
[----:B------:R-:W-:-:S04]  /*7b80*/  IADD3 R2, PT, PT, R66, 0x1800000, RZ ;  /* 0x0180000042027810 */ /* 0x000fc80007ffe0ff */
[----:B------:R-:W-:-:S04]  /*7b90*/  LOP3.LUT R2, R2, 0x7f800000, RZ, 0xc0, !PT ;  /* 0x7f80000002027812 */ /* 0x000fc800078ec0ff */
[----:B------:R-:W-:Y:S01]  /*7ba0*/  ISETP.GT.U32.AND P1, PT, R2, 0x1ffffff, PT ;  /* 0x01ffffff0200780c */ /* 0x000fe20003f24070 */
[----:B------:R-:W-:Y:S01]  /*7bb0*/  HFMA2 R2, -RZ, RZ, 1.875, 0 ;  /* 0x3f800000ff027431 */ /* 0x000fe200000001ff */
[----:B------:R-:W-:Y:S11]  /*7bc0*/  @!P0 BRA `(.L_x_394) ;  /* 0x0000000400048947 */ /* 0x000ff60003800000 */
[----:B------:R-:W-:-:S13]  /*7bd0*/  FSETP.NAN.AND P0, PT, |R13|, |R13|, PT ;  /* 0x4000000d0d00720b */ /* 0x000fda0003f08200 */
[----:B------:R-:W-:Y:S01]  /*7be0*/  @P0 FADD R2, R13, 2 ;  /* 0x400000000d020421 */ /* 0x000fe20000000000 */
[----:B------:R-:W-:Y:S06]  /*7bf0*/  @P0 BRA `(.L_x_394) ;  /* 0x0000000000f80947 */ /* 0x000fec0003800000 */
[C---:B------:R-:W-:Y:S01]  /*7c00*/  FMUL R2, |R13|.reuse, 16777216 ;  /* 0x4b8000000d027820 */ /* 0x040fe20000400200 */
        /* <DEDUP_REMOVED lines=31> */
[----:B------:R-:W-:Y:S01]  /*7e00*/  FFMA R3, R4, R3, R5 ;  /* 0x0000000304037223 */ /* 0x000fe20000000005 */
[----:B------:R-:W-:-:S03]  /*7e10*/  HFMA2 R5, -RZ, RZ, 0.64013671875, -15.109375 ;  /* 0x391fcb8eff057431 */ /* 0x000fc600000001ff */
[----:B------:R-:W-:-:S04]  /*7e20*/  FFMA R6, R7, R6, R3 ;  /* 0x0000000607067223 */ /* 0x000fc80000000003 */
        /* <DEDUP_REMOVED lines=16> */
[----:B------:R0:W1:Y:S02]  /*7f30*/  F2I.NTZ R5, R3 ;  /* 0x0000000300057305 */ /* 0x0000640000203100 */
[----:B------:R-:W-:-:S04]  /*7f40*/  FFMA R7, R2, R7, 0.055503588169813156128 ;  /* 0x3d6357bb02077423 */ /* 0x000fc80000000007 */
[----:B------:R-:W-:Y:S01]  /*7f50*/  FFMA R7, R2, R7, 0.24022644758224487305 ;  /* 0x3e75fdec02077423 */ /* 0x000fe20000000007 */
[----:B0-----:R-:W-:-:S03]  /*7f60*/  @!P0 FADD R3, R13, R13 ;  /* 0x0000000d0d038221 */ /* 0x001fc60000000000 */
[----:B------:R-:W-:-:S04]  /*7f70*/  FFMA R7, R2, R7, 0.69314718246459960938 ;  /* 0x3f31721802077423 */ /* 0x000fc80000000007 */
[----:B------:R-:W-:Y:S01]  /*7f80*/  FFMA R7, R2, R7, 1 ;  /* 0x3f80000002077423 */ /* 0x000fe20000000007 */
[----:B-1----:R-:W-:Y:S02]  /*7f90*/  LEA R5, R5, -R4, 0x17 ;  /* 0x8000000405057211 */ /* 0x002fe400078eb8ff */
[----:B------:R-:W-:Y:S01]  /*7fa0*/  FSEL R2, RZ, +INF , !P2 ;  /* 0x7f800000ff027808 */ /* 0x000fe20005000000 */
[----:B------:R-:W-:-:S04]  /*7fb0*/  FMUL R6, R6, R7 ;  /* 0x0000000706067220 */ /* 0x000fc80000400000 */
[----:B------:R-:W-:Y:S01]  /*7fc0*/  @!P3 FMUL R2, R5, R6 ;  /* 0x000000060502b220 */ /* 0x000fe20000400000 */
[----:B------:R-:W-:-:S07]  /*7fd0*/  @!P0 LOP3.LUT R2, R3, 0x7fffffff, RZ, 0xc0, !PT ;  /* 0x7fffffff03028812 */ /* 0x000fce00078ec0ff */
.L_x_394:
[----:B------:R-:W-:Y:S01]  /*7fe0*/  FMUL R15, R15, R2 ;  /* 0x000000020f0f7220 */ /* 0x000fe20000400000 */
[----:B------:R-:W-:Y:S06]  /*7ff0*/  @P1 BRA `(.L_x_395) ;  /* 0x0000000000101947 */ /* 0x000fec0003800000 */
[----:B------:R-:W-:-:S07]  /*8000*/  MOV R17, 0x8020 ;  /* 0x0000802000117802 */ /* 0x000fce0000000f00 */
[----:B------:R-:W-:Y:S05]  /*8010*/  CALL.REL.NOINC `($__internal_5_$__cuda_sm20_rcp_rn_f32_slowpath) ;  /* 0x000000e4002c7944 */ /* 0x000fea0003c00000 */
[----:B------:R-:W-:Y:S01]  /*8020*/  MOV R24, R52 ;  /* 0x0000003400187202 */ /* 0x000fe20000000f00 */
[----:B------:R-:W-:Y:S06]  /*8030*/  BRA `(.L_x_396) ;  /* 0x0000000000107947 */ /* 0x000fec0003800000 */
.L_x_395:
[----:B------:R-:W0:Y:S02]  /*8040*/  MUFU.RCP R3, R66 ;  /* 0x0000004200037308 */ /* 0x000e240000001000 */
[----:B0-----:R-:W-:-:S04]  /*8050*/  FFMA R2, R66, R3, -1 ;  /* 0xbf80000042027423 */ /* 0x001fc80000000003 */
[----:B------:R-:W-:-:S04]  /*8060*/  FADD.FTZ R2, -R2, -RZ ;  /* 0x800000ff02027221 */ /* 0x000fc80000010100 */
[----:B------:R-:W-:-:S07]  /*8070*/  FFMA R24, R3, R2, R3 ;  /* 0x0000000203187223 */ /* 0x000fce0000000003 */
.L_x_396:
[----:B------:R-:W0:Y:S01]  /*8080*/  LDCU UR4, c[0x0][0x3ac] ;  /* 0x00007580ff0477ac */ /* 0x000e220008000800 */
[----:B------:R-:W-:Y:S01]  /*8090*/  FMUL R24, R15, R24 ;  /* 0x000000180f187220 */ /* 0x000fe20000400000 */
[----:B0-----:R-:W-:-:S09]  /*80a0*/  UISETP.GE.AND UP0, UPT, UR4, 0x1, UPT ;  /* 0x000000010400788c */ /* 0x001fd2000bf06270 */
[----:B------:R-:W-:Y:S05]  /*80b0*/  BRA.U !UP0, `(.L_x_397) ;  /* 0x0000007108107547 */ /* 0x000fea000b800000 */
[----:B------:R-:W0:Y:S01]  /*80c0*/  LDC R66, c[0x0][0x3a0] ;  /* 0x0000e800ff427b82 */ /* 0x000e220000000800 */
[----:B------:R-:W-:Y:S02]  /*80d0*/  UMOV UR4, 0x40000000 ;  /* 0x4000000000047882 */ /* 0x000fe40000000000 */
[----:B------:R-:W-:Y:S01]  /*80e0*/  MOV R5, UR4 ;  /* 0x0000000400057c02 */ /* 0x000fe20008000f00 */
[----:B0-----:R-:W-:-:S04]  /*80f0*/  FMUL R66, R66, R66 ;  /* 0x0000004242427220 */ /* 0x001fc80000400000 */
[----:B------:R-:W0:Y:S08]  /*8100*/  MUFU.RCP R25, R66 ;  /* 0x0000004200197308 */ /* 0x000e300000001000 */
[----:B------:R-:W1:Y:S01]  /*8110*/  FCHK P0, R5, R66 ;  /* 0x0000004205007302 */ /* 0x000e620000000000 */
[----:B0-----:R-:W-:-:S04]  /*8120*/  FFMA R2, -R66, R25, 1 ;  /* 0x3f80000042027423 */ /* 0x001fc80000000119 */
[----:B------:R-:W-:-:S04]  /*8130*/  FFMA R25, R25, R2, R25 ;  /* 0x0000000219197223 */ /* 0x000fc80000000019 */
[----:B------:R-:W-:-:S04]  /*8140*/  FFMA R2, R25, 2, RZ ;  /* 0x4000000019027823 */ /* 0x000fc800000000ff */
[----:B------:R-:W-:-:S04]  /*8150*/  FFMA R3, -R66, R2, 2 ;  /* 0x4000000042037423 */ /* 0x000fc80000000102 */
[----:B------:R-:W-:Y:S01]  /*8160*/  FFMA R25, R25, R3, R2 ;  /* 0x0000000319197223 */ /* 0x000fe20000000002 */
[----:B-1----:R-:W-:Y:S06]  /*8170*/  @!P0 BRA `(.L_x_398) ;  /* 0x0000000000108947 */ /* 0x002fec0003800000 */
[----:B------:R-:W-:Y:S01]  /*8180*/  HFMA2 R79, -RZ, RZ, 2, 0 ;  /* 0x40000000ff4f7431 */ /* 0x000fe200000001ff */
[----:B------:R-:W-:-:S07]  /*8190*/  MOV R15, 0x81b0 ;  /* 0x000081b0000f7802 */ /* 0x000fce0000000f00 */
[----:B------:R-:W-:Y:S05]  /*81a0*/  CALL.REL.NOINC `($__internal_7_$__cuda_sm3x_div_rn_noftz_f32_slowpath) ;  /* 0x000000e400fc7944 */ /* 0x000fea0003c00000 */
[----:B------:R-:W-:-:S07]  /*81b0*/  MOV R25, R16 ;  /* 0x0000001000197202 */ /* 0x000fce0000000f00 */
.L_x_398:
[----:B------:R-:W-:-:S05]  /*81c0*/  UMOV UR4, URZ ;  /* 0x000000ff00047c82 */ /* 0x000fca0008000000 */
.L_x_534:
[----:B------:R-:W0:Y:S01]  /*81d0*/  LDCU UR5, c[0x0][0x3a8] ;  /* 0x00007500ff0577ac */ /* 0x000e220008000800 */
[----:B------:R-:W-:Y:S02]  /*81e0*/  CS2R R26, SRZ ;  /* 0x00000000001a7805 */ /* 0x000fe4000001ff00 */
[----:B------:R-:W-:Y:S02]  /*81f0*/  CS2R R28, SRZ ;  /* 0x00000000001c7805 */ /* 0x000fe4000001ff00 */
[----:B------:R-:W-:Y:S02]  /*8200*/  CS2R R30, SRZ ;  /* 0x00000000001e7805 */ /* 0x000fe4000001ff00 */
[----:B------:R-:W-:Y:S02]  /*8210*/  CS2R R32, SRZ ;  /* 0x0000000000207805 */ /* 0x000fe4000001ff00 */
[----:B------:R-:W-:Y:S01]  /*8220*/  CS2R R34, SRZ ;  /* 0x0000000000227805 */ /* 0x000fe2000001ff00 */
[----:B0-----:R-:W-:-:S09]  /*8230*/  UISETP.GT.AND UP0, UPT, UR5, URZ, UPT ;  /* 0x000000ff0500728c */ /* 0x001fd2000bf04270 */
[----:B------:R-:W-:Y:S05]  /*8240*/  BRA.U !UP0, `(.L_x_399) ;  /* 0x0000006108f07547 */ /* 0x000fea000b800000 */
[----:B------:R-:W0:Y:S01]  /*8250*/  LDC R7, c[0x0][0x3a0] ;  /* 0x0000e800ff077b82 */ /* 0x000e220000000800 */
[----:B------:R-:W1:Y:S01]  /*8260*/  LDCU UR5, c[0x0][0x39c] ;  /* 0x00007380ff0577ac */ /* 0x000e620008000800 */
[----:B------:R-:W-:Y:S01]  /*8270*/  BSSY.RECONVERGENT B2, `(.L_x_400) ;  /* 0x000000f000027945 */ /* 0x000fe20003800200 */
[----:B-1----:R-:W-:Y:S01]  /*8280*/  FADD R4, R24, -UR5 ;  /* 0x8000000518047e21 */ /* 0x002fe20008000000 */
        /* <DEDUP_REMOVED lines=9> */
[----:B------:R-:W-:Y:S02]  /*8320*/  MOV R79, R4 ;  /* 0x00000004004f7202 */ /* 0x000fe40000000f00 */
[----:B------:R-:W-:Y:S02]  /*8330*/  MOV R15, 0x8360 ;  /* 0x00008360000f7802 */ /* 0x000fe40000000f00 */
[----:B0-----:R-:W-:-:S07]  /*8340*/  MOV R66, UR5 ;  /* 0x0000000500427c02 */ /* 0x001fce0008000f00 */
[----:B------:R-:W-:Y:S05]  /*8350*/  CALL.REL.NOINC `($__internal_7_$__cuda_sm3x_div_rn_noftz_f32_slowpath) ;  /* 0x000000e400907944 */ /* 0x000fea0003c00000 */
.L_x_401:
[----:B------:R-:W-:Y:S05]  /*8360*/  BSYNC.RECONVERGENT B2 ;  /* 0x0000000000027941 */ /* 0x000fea0003800200 */
.L_x_400:
[C---:B------:R-:W-:Y:S01]  /*8370*/  FSETP.GEU.AND P0, PT, |R16|.reuse, 1.175494350822287508e-38, PT ;  /* 0x008000001000780b */ /* 0x040fe20003f0e200 */
[----:B------:R-:W0:Y:S01]  /*8380*/  LDC R10, c[0x0][0x3a0] ;  /* 0x0000e800ff0a7b82 */ /* 0x000e220000000800 */
[----:B------:R-:W1:Y:S01]  /*8390*/  LDCU UR7, c[0x0][0x39c] ;  /* 0x00007380ff0777ac */ /* 0x000e620008000800 */
[----:B------:R-:W-:Y:S01]  /*83a0*/  BSSY.RECONVERGENT B2, `(.L_x_402) ;  /* 0x0000026000027945 */ /* 0x000fe20003800200 */
[----:B------:R-:W2:Y:S01]  /*83b0*/  LDCU UR5, c[0x0][0x38c] ;  /* 0x00007180ff0577ac */ /* 0x000ea20008000800 */
[----:B------:R-:W3:Y:S08]  /*83c0*/  LDCU UR6, c[0x0][0x394] ;  /* 0x00007280ff0677ac */ /* 0x000ef00008000800 */
[----:B------:R-:W-:-:S04]  /*83d0*/  @!P0 FMUL R16, R16, 16777216 ;  /* 0x4b80000010108820 */ /* 0x000fc80000400000 */
[----:B------:R-:W4:Y:S08]  /*83e0*/  MUFU.LG2 R2, R16 ;  /* 0x0000001000027308 */ /* 0x000f300000000c00 */
[----:B0-----:R-:W0:Y:S01]  /*83f0*/  MUFU.RCP R5, R10 ;  /* 0x0000000a00057308 */ /* 0x001e220000001000 */
[----:B----4-:R-:W-:-:S04]  /*8400*/  @!P0 FADD R2, R2, -24 ;  /* 0xc1c0000002028421 */ /* 0x010fc80000000000 */
[C---:B------:R-:W-:Y:S01]  /*8410*/  FADD R3, R2.reuse, R2 ;  /* 0x0000000202037221 */ /* 0x040fe20000000000 */
[C---:B------:R-:W-:Y:S01]  /*8420*/  FMUL R7, R2.reuse, 3 ;  /* 0x4040000002077820 */ /* 0x040fe20000400000 */
[----:B------:R-:W-:Y:S01]  /*8430*/  FMUL R8, R2, 4 ;  /* 0x4080000002087820 */ /* 0x000fe20000400000 */
[----:B0-----:R-:W-:Y:S02]  /*8440*/  FFMA R2, R5, -R10, 1 ;  /* 0x3f80000005027423 */ /* 0x001fe4000000080a */
[----:B------:R-:W-:Y:S02]  /*8450*/  FSETP.GEU.AND P0, PT, R3, -126, PT ;  /* 0xc2fc00000300780b */ /* 0x000fe40003f0e000 */
[----:B------:R-:W-:Y:S01]  /*8460*/  FSETP.GEU.AND P1, PT, R7, -126, PT ;  /* 0xc2fc00000700780b */ /* 0x000fe20003f2e000 */
[----:B------:R-:W-:Y:S01]  /*8470*/  FFMA R2, R5, R2, R5 ;  /* 0x0000000205027223 */ /* 0x000fe20000000005 */
[----:B------:R-:W-:Y:S01]  /*8480*/  FSETP.GEU.AND P2, PT, R8, -126, PT ;  /* 0xc2fc00000800780b */ /* 0x000fe20003f4e000 */
[----:B-1----:R-:W-:-:S08]  /*8490*/  FADD R5, R24, UR7 ;  /* 0x0000000718057e21 */ /* 0x002fd00008000000 */
[----:B------:R-:W-:Y:S02]  /*84a0*/  @!P0 FMUL R3, R3, 0.5 ;  /* 0x3f00000003038820 */ /* 0x000fe40000400000 */
[----:B------:R-:W-:Y:S02]  /*84b0*/  @!P1 FMUL R7, R7, 0.5 ;  /* 0x3f00000007079820 */ /* 0x000fe40000400000 */
[----:B------:R0:W1:Y:S01]  /*84c0*/  MUFU.EX2 R6, R3 ;  /* 0x0000000300067308 */ /* 0x0000620000000800 */
[----:B------:R-:W-:-:S07]  /*84d0*/  @!P2 FMUL R8, R8, 0.5 ;  /* 0x3f0000000808a820 */ /* 0x000fce0000400000 */
[----:B------:R4:W5:Y:S01]  /*84e0*/  MUFU.EX2 R9, R7 ;  /* 0x0000000700097308 */ /* 0x0009620000000800 */
[----:B0-----:R-:W-:-:S07]  /*84f0*/  FFMA R3, R2, R5, RZ ;  /* 0x0000000502037223 */ /* 0x001fce00000000ff */
[----:B------:R-:W0:Y:S01]  /*8500*/  MUFU.EX2 R11, R8 ;  /* 0x00000008000b7308 */ /* 0x000e220000000800 */
[----:B-1----:R-:W-:Y:S01]  /*8510*/  @!P0 FMUL R6, R6, R6 ;  /* 0x0000000606068220 */ /* 0x002fe20000400000 */
[----:B----4-:R-:W-:-:S03]  /*8520*/  FFMA R7, R3, -R10, R5 ;  /* 0x8000000a03077223 */ /* 0x010fc60000000005 */
[----:B------:R-:W-:Y:S01]  /*8530*/  FADD R6, R6, 1 ;  /* 0x3f80000006067421 */ /* 0x000fe20000000000 */
[----:B------:R-:W-:Y:S02]  /*8540*/  FFMA R16, R2, R7, R3 ;  /* 0x0000000702107223 */ /* 0x000fe40000000003 */
[----:B------:R-:W1:Y:S01]  /*8550*/  FCHK P0, R5, R10 ;  /* 0x0000000a05007302 */ /* 0x000e620000000000 */
[----:B-----5:R-:W-:-:S04]  /*8560*/  @!P1 FMUL R9, R9, R9 ;  /* 0x0000000909099220 */ /* 0x020fc80000400000 */
[----:B--2---:R-:W-:Y:S01]  /*8570*/  FFMA R6, R9, UR5, R6 ;  /* 0x0000000509067c23 */ /* 0x004fe20008000006 */
[----:B0-----:R-:W-:-:S04]  /*8580*/  @!P2 FMUL R11, R11, R11 ;  /* 0x0000000b0b0ba220 */ /* 0x001fc80000400000 */
[----:B---3--:R-:W-:Y:S01]  /*8590*/  FFMA R7, R11, UR6, R6 ;  /* 0x000000060b077c23 */ /* 0x008fe20008000006 */
[----:B-1----:R-:W-:Y:S06]  /*85a0*/  @!P0 BRA `(.L_x_403) ;  /* 0x0000000000148947 */ /* 0x002fec0003800000 */
[----:B------:R-:W0:Y:S01]  /*85b0*/  LDCU UR5, c[0x0][0x3a0] ;  /* 0x00007400ff0577ac */ /* 0x000e220008000800 */
[----:B------:R-:W-:Y:S02]  /*85c0*/  MOV R79, R5 ;  /* 0x00000005004f7202 */ /* 0x000fe40000000f00 */
[----:B------:R-:W-:Y:S02]  /*85d0*/  MOV R15, 0x8600 ;  /* 0x00008600000f7802 */ /* 0x000fe40000000f00 */
[----:B0-----:R-:W-:-:S07]  /*85e0*/  MOV R66, UR5 ;  /* 0x0000000500427c02 */ /* 0x001fce0008000f00 */
[----:B------:R-:W-:Y:S05]  /*85f0*/  CALL.REL.NOINC `($__internal_7_$__cuda_sm3x_div_rn_noftz_f32_slowpath) ;  /* 0x000000e000e87944 */ /* 0x000fea0003c00000 */
.L_x_403:
[----:B------:R-:W-:Y:S05]  /*8600*/  BSYNC.RECONVERGENT B2 ;  /* 0x0000000000027941 */ /* 0x000fea0003800200 */
.L_x_402:
[C---:B------:R-:W-:Y:S01]  /*8610*/  FSETP.GEU.AND P0, PT, |R16|.reuse, 1.175494350822287508e-38, PT ;  /* 0x008000001000780b */ /* 0x040fe20003f0e200 */
[----:B------:R-:W0:Y:S01]  /*8620*/  LDCU UR5, c[0x0][0x390] ;  /* 0x00007200ff0577ac */ /* 0x000e220008000800 */
[----:B------:R-:W-:Y:S01]  /*8630*/  IADD3 R10, PT, PT, R7, -0xd000000, RZ ;  /* 0xf3000000070a7810 */ /* 0x000fe20007ffe0ff */
[----:B------:R-:W-:Y:S01]  /*8640*/  MUFU.RSQ R12, R7 ;  /* 0x00000007000c7308 */ /* 0x000fe20000001400 */
[----:B------:R-:W-:Y:S01]  /*8650*/  BSSY.RECONVERGENT B0, `(.L_x_404) ;  /* 0x0000022000007945 */ /* 0x000fe20003800200 */
[----:B------:R-:W1:Y:S08]  /*8660*/  LDCU UR6, c[0x0][0x398] ;  /* 0x00007300ff0677ac */ /* 0x000e700008000800 */
[----:B------:R-:W-:-:S04]  /*8670*/  @!P0 FMUL R16, R16, 16777216 ;  /* 0x4b80000010108820 */ /* 0x000fc80000400000 */
[----:B------:R-:W2:Y:S02]  /*8680*/  MUFU.LG2 R2, R16 ;  /* 0x0000001000027308 */ /* 0x000ea40000000c00 */
[----:B--2---:R-:W-:-:S04]  /*8690*/  @!P0 FADD R2, R2, -24 ;  /* 0xc1c0000002028421 */ /* 0x004fc80000000000 */
[C---:B------:R-:W-:Y:S01]  /*86a0*/  FADD R3, R2.reuse, R2 ;  /* 0x0000000202037221 */ /* 0x040fe20000000000 */
[C---:B------:R-:W-:Y:S01]  /*86b0*/  FMUL R6, R2.reuse, 3 ;  /* 0x4040000002067820 */ /* 0x040fe20000400000 */
[----:B------:R-:W-:-:S03]  /*86c0*/  FMUL R8, R2, 4 ;  /* 0x4080000002087820 */ /* 0x000fc60000400000 */
[----:B------:R-:W-:Y:S02]  /*86d0*/  FSETP.GEU.AND P0, PT, R3, -126, PT ;  /* 0xc2fc00000300780b */ /* 0x000fe40003f0e000 */
[----:B------:R-:W-:Y:S02]  /*86e0*/  FSETP.GEU.AND P1, PT, R6, -126, PT ;  /* 0xc2fc00000600780b */ /* 0x000fe40003f2e000 */
[----:B------:R-:W-:-:S09]  /*86f0*/  FSETP.GEU.AND P2, PT, R8, -126, PT ;  /* 0xc2fc00000800780b */ /* 0x000fd20003f4e000 */
[----:B------:R-:W-:Y:S02]  /*8700*/  @!P0 FMUL R3, R3, 0.5 ;  /* 0x3f00000003038820 */ /* 0x000fe40000400000 */
[----:B------:R-:W-:Y:S02]  /*8710*/  @!P1 FMUL R6, R6, 0.5 ;  /* 0x3f00000006069820 */ /* 0x000fe40000400000 */
[----:B------:R-:W2:Y:S01]  /*8720*/  MUFU.EX2 R2, R3 ;  /* 0x0000000300027308 */ /* 0x000ea20000000800 */
[----:B------:R-:W-:-:S07]  /*8730*/  @!P2 FMUL R8, R8, 0.5 ;  /* 0x3f0000000808a820 */ /* 0x000fce0000400000 */
[----:B------:R-:W3:Y:S08]  /*8740*/  MUFU.EX2 R9, R6 ;  /* 0x0000000600097308 */ /* 0x000ef00000000800 */
[----:B------:R-:W4:Y:S01]  /*8750*/  MUFU.EX2 R11, R8 ;  /* 0x00000008000b7308 */ /* 0x000f220000000800 */
[----:B--2---:R-:W-:Y:S01]  /*8760*/  @!P0 FMUL R2, R2, R2 ;  /* 0x0000000202028220 */ /* 0x004fe20000400000 */
[----:B------:R-:W-:-:S03]  /*8770*/  ISETP.GT.U32.AND P0, PT, R10, 0x727fffff, PT ;  /* 0x727fffff0a00780c */ /* 0x000fc60003f04070 */
[----:B------:R-:W-:Y:S01]  /*8780*/  FADD R2, R2, 1 ;  /* 0x3f80000002027421 */ /* 0x000fe20000000000 */
[----:B---3--:R-:W-:-:S04]  /*8790*/  @!P1 FMUL R9, R9, R9 ;  /* 0x0000000909099220 */ /* 0x008fc80000400000 */
[----:B0-----:R-:W-:Y:S01]  /*87a0*/  FFMA R2, R9, UR5, R2 ;  /* 0x0000000509027c23 */ /* 0x001fe20008000002 */
[----:B----4-:R-:W-:-:S04]  /*87b0*/  @!P2 FMUL R11, R11, R11 ;  /* 0x0000000b0b0ba220 */ /* 0x010fc80000400000 */
[----:B-1----:R-:W-:Y:S01]  /*87c0*/  FFMA R6, R11, UR6, R2 ;  /* 0x000000060b067c23 */ /* 0x002fe20008000002 */
[----:B------:R-:W-:Y:S06]  /*87d0*/  @!P0 BRA `(.L_x_405) ;  /* 0x0000000000148947 */ /* 0x000fec0003800000 */
[----:B------:R-:W-:Y:S02]  /*87e0*/  MOV R2, R7 ;  /* 0x0000000700027202 */ /* 0x000fe40000000f00 */
[----:B------:R-:W-:-:S07]  /*87f0*/  MOV R13, 0x8810 ;  /* 0x00008810000d7802 */ /* 0x000fce0000000f00 */
[----:B------:R-:W-:Y:S05]  /*8800*/  CALL.REL.NOINC `($__internal_6_$__cuda_sm20_sqrt_rn_f32_slowpath) ;  /* 0x000000e000087944 */ /* 0x000fea0003c00000 */
[----:B------:R-:W-:Y:S01]  /*8810*/  MOV R10, R39 ;  /* 0x00000027000a7202 */ /* 0x000fe20000000f00 */
[----:B------:R-:W-:Y:S06]  /*8820*/  BRA `(.L_x_406) ;  /* 0x0000000000107947 */ /* 0x000fec0003800000 */
.L_x_405:
[----:B------:R-:W-:Y:S01]  /*8830*/  FMUL.FTZ R10, R7, R12 ;  /* 0x0000000c070a7220 */ /* 0x000fe20000410000 */
[----:B------:R-:W-:-:S03]  /*8840*/  FMUL.FTZ R2, R12, 0.5 ;  /* 0x3f0000000c027820 */ /* 0x000fc60000410000 */
[----:B------:R-:W-:-:S04]  /*8850*/  FFMA R3, -R10, R10, R7 ;  /* 0x0000000a0a037223 */ /* 0x000fc80000000107 */
[----:B------:R-:W-:-:S07]  /*8860*/  FFMA R10, R3, R2, R10 ;  /* 0x00000002030a7223 */ /* 0x000fce000000000a */
.L_x_406:
[----:B------:R-:W-:Y:S05]  /*8870*/  BSYNC.RECONVERGENT B0 ;  /* 0x0000000000007941 */ /* 0x000fea0003800200 */
.L_x_404:
[----:B------:R-:W0:Y:S01]  /*8880*/  LDCU UR5, c[0x0][0x388] ;  /* 0x00007100ff0577ac */ /* 0x000e220008000800 */
[----:B------:R-:W-:Y:S01]  /*8890*/  IADD3 R2, PT, PT, R6, -0xd000000, RZ ;  /* 0xf300000006027810 */ /* 0x000fe20007ffe0ff */
[----:B------:R1:W2:Y:S01]  /*88a0*/  MUFU.RSQ R9, R6 ;  /* 0x0000000600097308 */ /* 0x0002a20000001400 */
[----:B------:R-:W-:Y:S02]  /*88b0*/  BSSY.RECONVERGENT B0, `(.L_x_407) ;  /* 0x000000d000007945 */ /* 0x000fe40003800200 */
[----:B------:R-:W-:Y:S01]  /*88c0*/  ISETP.GT.U32.AND P0, PT, R2, 0x727fffff, PT ;  /* 0x727fffff0200780c */ /* 0x000fe20003f04070 */
[----:B0-----:R-:W-:-:S12]  /*88d0*/  FMUL R36, R10, UR5 ;  /* 0x000000050a247c20 */ /* 0x001fd80008400000 */
[----:B-12---:R-:W-:Y:S05]  /*88e0*/  @!P0 BRA `(.L_x_408) ;  /* 0x0000000000148947 */ /* 0x006fea0003800000 */
[----:B------:R-:W-:Y:S02]  /*88f0*/  MOV R2, R6 ;  /* 0x0000000600027202 */ /* 0x000fe40000000f00 */
[----:B------:R-:W-:-:S07]  /*8900*/  MOV R13, 0x8920 ;  /* 0x00008920000d7802 */ /* 0x000fce0000000f00 */
[----:B------:R-:W-:Y:S05]  /*8910*/  CALL.REL.NOINC `($__internal_6_$__cuda_sm20_sqrt_rn_f32_slowpath) ;  /* 0x000000dc00c47944 */ /* 0x000fea0003c00000 */
[----:B------:R-:W-:Y:S01]  /*8920*/  MOV R8, R39 ;  /* 0x0000002700087202 */ /* 0x000fe20000000f00 */
[----:B------:R-:W-:Y:S06]  /*8930*/  BRA `(.L_x_409) ;  /* 0x0000000000107947 */ /* 0x000fec0003800000 */
.L_x_408:
[----:B------:R-:W-:Y:S01]  /*8940*/  FMUL.FTZ R3, R6, R9 ;  /* 0x0000000906037220 */ /* 0x000fe20000410000 */
[----:B------:R-:W-:-:S03]  /*8950*/  FMUL.FTZ R2, R9, 0.5 ;  /* 0x3f00000009027820 */ /* 0x000fc60000410000 */
[----:B------:R-:W-:-:S04]  /*8960*/  FFMA R8, -R3, R3, R6 ;  /* 0x0000000303087223 */ /* 0x000fc80000000106 */
[----:B------:R-:W-:-:S07]  /*8970*/  FFMA R8, R8, R2, R3 ;  /* 0x0000000208087223 */ /* 0x000fce0000000003 */
.L_x_409:
[----:B------:R-:W-:Y:S05]  /*8980*/  BSYNC.RECONVERGENT B0 ;  /* 0x0000000000007941 */ /* 0x000fea0003800200 */
.L_x_407:
[----:B------:R-:W0:Y:S01]  /*8990*/  MUFU.RCP R3, R36 ;  /* 0x0000002400037308 */ /* 0x000e220000001000 */
[----:B------:R-:W-:Y:S01]  /*89a0*/  UMOV UR6, 0x3f000000 ;  /* 0x3f00000000067882 */ /* 0x000fe20000000000 */
[----:B------:R-:W1:Y:S01]  /*89b0*/  LDCU UR5, c[0x0][0x3a4] ;  /* 0x00007480ff0577ac */ /* 0x000e620008000800 */
[----:B------:R-:W-:Y:S01]  /*89c0*/  MOV R9, UR6 ;  /* 0x0000000600097c02 */ /* 0x000fe20008000f00 */
[----:B------:R-:W-:Y:S04]  /*89d0*/  BSSY.RECONVERGENT B2, `(.L_x_410) ;  /* 0x000000e000027945 */ /* 0x000fe80003800200 */
[----:B------:R-:W2:Y:S01]  /*89e0*/  FCHK P0, R9, R36 ;  /* 0x0000002409007302 */ /* 0x000ea20000000000 */
[----:B0-----:R-:W-:Y:S01]  /*89f0*/  FFMA R2, -R36, R3, 1 ;  /* 0x3f80000024027423 */ /* 0x001fe20000000103 */
[----:B-1----:R-:W-:-:S03]  /*8a00*/  FMUL R37, R8, UR5 ;  /* 0x0000000508257c20 */ /* 0x002fc60008400000 */
[----:B------:R-:W-:-:S04]  /*8a10*/  FFMA R2, R3, R2, R3 ;  /* 0x0000000203027223 */ /* 0x000fc80000000003 */
[----:B------:R-:W-:-:S04]  /*8a20*/  FFMA R3, R2, 0.5, RZ ;  /* 0x3f00000002037823 */ /* 0x000fc800000000ff */
[----:B------:R-:W-:-:S04]  /*8a30*/  FFMA R12, -R36, R3, 0.5 ;  /* 0x3f000000240c7423 */ /* 0x000fc80000000103 */
[----:B------:R-:W-:Y:S01]  /*8a40*/  FFMA R79, R2, R12, R3 ;  /* 0x0000000c024f7223 */ /* 0x000fe20000000003 */
[----:B--2---:R-:W-:Y:S06]  /*8a50*/  @!P0 BRA `(.L_x_411) ;  /* 0x0000000000148947 */ /* 0x004fec0003800000 */
[----:B------:R-:W-:Y:S01]  /*8a60*/  HFMA2 R79, -RZ, RZ, 1.75, 0 ;  /* 0x3f000000ff4f7431 */ /* 0x000fe200000001ff */
[----:B------:R-:W-:Y:S02]  /*8a70*/  MOV R66, R36 ;  /* 0x0000002400427202 */ /* 0x000fe40000000f00 */
[----:B------:R-:W-:-:S07]  /*8a80*/  MOV R15, 0x8aa0 ;  /* 0x00008aa0000f7802 */ /* 0x000fce0000000f00 */
[----:B------:R-:W-:Y:S05]  /*8a90*/  CALL.REL.NOINC `($__internal_7_$__cuda_sm3x_div_rn_noftz_f32_slowpath) ;  /* 0x000000dc00c07944 */ /* 0x000fea0003c00000 */
[----:B------:R-:W-:-:S07]  /*8aa0*/  MOV R79, R16 ;  /* 0x00000010004f7202 */ /* 0x000fce0000000f00 */
.L_x_411:
[----:B------:R-:W-:Y:S05]  /*8ab0*/  BSYNC.RECONVERGENT B2 ;  /* 0x0000000000027941 */ /* 0x000fea0003800200 */
.L_x_410:
        /* <DEDUP_REMOVED lines=10> */
[----:B------:R-:W-:-:S07]  /*8b60*/  MOV R15, 0x8b80 ;  /* 0x00008b80000f7802 */ /* 0x000fce0000000f00 */
[----:B------:R-:W-:Y:S05]  /*8b70*/  CALL.REL.NOINC `($__internal_7_$__cuda_sm3x_div_rn_noftz_f32_slowpath) ;  /* 0x000000dc00887944 */ /* 0x000fea0003c00000 */
[----:B------:R-:W-:-:S07]  /*8b80*/  MOV R2, R16 ;  /* 0x0000001000027202 */ /* 0x000fce0000000f00 */
.L_x_413:
[----:B------:R-:W-:Y:S05]  /*8b90*/  BSYNC.RECONVERGENT B2 ;  /* 0x0000000000027941 */ /* 0x000fea0003800200 */
.L_x_412:
[----:B------:R-:W-:Y:S01]  /*8ba0*/  IADD3 R3, PT, PT, R2, -0xd000000, RZ ;  /* 0xf300000002037810 */ /* 0x000fe20007ffe0ff */
[----:B------:R0:W1:Y:S01]  /*8bb0*/  MUFU.RSQ R9, R2 ;  /* 0x0000000200097308 */ /* 0x0000620000001400 */
[----:B------:R-:W-:Y:S02]  /*8bc0*/  BSSY.RECONVERGENT B0, `(.L_x_414) ;  /* 0x000000b000007945 */ /* 0x000fe40003800200 */
[----:B------:R-:W-:-:S13]  /*8bd0*/  ISETP.GT.U32.AND P0, PT, R3, 0x727fffff, PT ;  /* 0x727fffff0300780c */ /* 0x000fda0003f04070 */
[----:B0-----:R-:W-:Y:S05]  /*8be0*/  @!P0 BRA `(.L_x_415) ;  /* 0x0000000000108947 */ /* 0x001fea0003800000 */
[----:B------:R-:W-:-:S07]  /*8bf0*/  MOV R13, 0x8c10 ;  /* 0x00008c10000d7802 */ /* 0x000fce0000000f00 */
[----:B-1----:R-:W-:Y:S05]  /*8c00*/  CALL.REL.NOINC `($__internal_6_$__cuda_sm20_sqrt_rn_f32_slowpath) ;  /* 0x000000dc00087944 */ /* 0x002fea0003c00000 */
[----:B------:R-:W-:Y:S01]  /*8c10*/  MOV R38, R39 ;  /* 0x0000002700267202 */ /* 0x000fe20000000f00 */
[----:B------:R-:W-:Y:S06]  /*8c20*/  BRA `(.L_x_416) ;  /* 0x0000000000107947 */ /* 0x000fec0003800000 */
.L_x_415:
[C---:B-1----:R-:W-:Y:S01]  /*8c30*/  FMUL.FTZ R3, R9.reuse, R2 ;  /* 0x0000000209037220 */ /* 0x042fe20000410000 */
[----:B------:R-:W-:-:S03]  /*8c40*/  FMUL.FTZ R38, R9, 0.5 ;  /* 0x3f00000009267820 */ /* 0x000fc60000410000 */
[----:B------:R-:W-:-:S04]  /*8c50*/  FFMA R2, -R3, R3, R2 ;  /* 0x0000000303027223 */ /* 0x000fc80000000102 */
[----:B------:R-:W-:-:S07]  /*8c60*/  FFMA R38, R2, R38, R3 ;  /* 0x0000002602267223 */ /* 0x000fce0000000003 */
.L_x_416:
[----:B------:R-:W-:Y:S05]  /*8c70*/  BSYNC.RECONVERGENT B0 ;  /* 0x0000000000007941 */ /* 0x000fea0003800200 */
.L_x_414:
[----:B------:R-:W0:Y:S01]  /*8c80*/  MUFU.RCP R2, R37 ;  /* 0x0000002500027308 */ /* 0x000e220000001000 */
[----:B------:R-:W-:Y:S01]  /*8c90*/  UMOV UR5, 0x3f000000 ;  /* 0x3f00000000057882 */ /* 0x000fe20000000000 */
[----:B------:R-:W-:Y:S01]  /*8ca0*/  BSSY.RECONVERGENT B2, `(.L_x_417) ;  /* 0x000000d000027945 */ /* 0x000fe20003800200 */
[----:B------:R-:W-:-:S05]  /*8cb0*/  MOV R14, UR5 ;  /* 0x00000005000e7c02 */ /* 0x000fca0008000f00 */
[----:B------:R-:W1:Y:S01]  /*8cc0*/  FCHK P0, R14, R37 ;  /* 0x000000250e007302 */ /* 0x000e620000000000 */
[----:B0-----:R-:W-:-:S04]  /*8cd0*/  FFMA R3, -R37, R2, 1 ;  /* 0x3f80000025037423 */ /* 0x001fc80000000102 */
[----:B------:R-:W-:-:S04]  /*8ce0*/  FFMA R2, R2, R3, R2 ;  /* 0x0000000302027223 */ /* 0x000fc80000000002 */
[----:B------:R-:W-:-:S04]  /*8cf0*/  FFMA R3, R2, 0.5, RZ ;  /* 0x3f00000002037823 */ /* 0x000fc800000000ff */
[----:B------:R-:W-:-:S04]  /*8d00*/  FFMA R12, -R37, R3, 0.5 ;  /* 0x3f000000250c7423 */ /* 0x000fc80000000103 */
[----:B------:R-:W-:Y:S01]  /*8d10*/  FFMA R16, R2, R12, R3 ;  /* 0x0000000c02107223 */ /* 0x000fe20000000003 */
[----:B-1----:R-:W-:Y:S06]  /*8d20*/  @!P0 BRA `(.L_x_418) ;  /* 0x0000000000108947 */ /* 0x002fec0003800000 */
[----:B------:R-:W-:Y:S01]  /*8d30*/  HFMA2 R79, -RZ, RZ, 1.75, 0 ;  /* 0x3f000000ff4f7431 */ /* 0x000fe200000001ff */
[----:B------:R-:W-:Y:S02]  /*8d40*/  MOV R66, R37 ;  /* 0x0000002500427202 */ /* 0x000fe40000000f00 */
[----:B------:R-:W-:-:S07]  /*8d50*/  MOV R15, 0x8d70 ;  /* 0x00008d70000f7802 */ /* 0x000fce0000000f00 */
[----:B------:R-:W-:Y:S05]  /*8d60*/  CALL.REL.NOINC `($__internal_7_$__cuda_sm3x_div_rn_noftz_f32_slowpath) ;  /* 0x000000dc000c7944 */ /* 0x000fea0003c00000 */
.L_x_418:
[----:B------:R-:W-:Y:S05]  /*8d70*/  BSYNC.RECONVERGENT B2 ;  /* 0x0000000000027941 */ /* 0x000fea0003800200 */
.L_x_417:
        /* <DEDUP_REMOVED lines=13> */
[----:B------:R-:W-:-:S07]  /*8e50*/  MOV R2, R16 ;  /* 0x0000001000027202 */ /* 0x000fce0000000f00 */
.L_x_420:
[----:B------:R-:W-:Y:S05]  /*8e60*/  BSYNC.RECONVERGENT B2 ;  /* 0x0000000000027941 */ /* 0x000fea0003800200 */
.L_x_419:
[----:B------:R-:W-:Y:S01]  /*8e70*/  IADD3 R9, PT, PT, R2, -0xd000000, RZ ;  /* 0xf300000002097810 */ /* 0x000fe20007ffe0ff */
[----:B------:R0:W1:Y:S01]  /*8e80*/  MUFU.RSQ R3, R2 ;  /* 0x0000000200037308 */ /* 0x0000620000001400 */
[----:B------:R-:W-:Y:S02]  /*8e90*/  BSSY.RECONVERGENT B0, `(.L_x_421) ;  /* 0x000000a000007945 */ /* 0x000fe40003800200 */
[----:B------:R-:W-:-:S13]  /*8ea0*/  ISETP.GT.U32.AND P0, PT, R9, 0x727fffff, PT ;  /* 0x727fffff0900780c */ /* 0x000fda0003f04070 */
[----:B0-----:R-:W-:Y:S05]  /*8eb0*/  @!P0 BRA `(.L_x_422) ;  /* 0x00000000000c8947 */ /* 0x001fea0003800000 */
[----:B------:R-:W-:-:S07]  /*8ec0*/  MOV R13, 0x8ee0 ;  /* 0x00008ee0000d7802 */ /* 0x000fce0000000f00 */
[----:B-1----:R-:W-:Y:S05]  /*8ed0*/  CALL.REL.NOINC `($__internal_6_$__cuda_sm20_sqrt_rn_f32_slowpath) ;  /* 0x000000d800547944 */ /* 0x002fea0003c00000 */
[----:B------:R-:W-:Y:S05]  /*8ee0*/  BRA `(.L_x_423) ;  /* 0x0000000000107947 */ /* 0x000fea0003800000 */
.L_x_422:
[C---:B-1----:R-:W-:Y:S01]  /*8ef0*/  FMUL.FTZ R39, R3.reuse, R2 ;  /* 0x0000000203277220 */ /* 0x042fe20000410000 */
[----:B------:R-:W-:-:S03]  /*8f00*/  FMUL.FTZ R3, R3, 0.5 ;  /* 0x3f00000003037820 */ /* 0x000fc60000410000 */
[----:B------:R-:W-:-:S04]  /*8f10*/  FFMA R2, -R39, R39, R2 ;  /* 0x0000002727027223 */ /* 0x000fc80000000102 */
[----:B------:R-:W-:-:S07]  /*8f20*/  FFMA R39, R2, R3, R39 ;  /* 0x0000000302277223 */ /* 0x000fce0000000027 */
.L_x_423:
[----:B------:R-:W-:Y:S05]  /*8f30*/  BSYNC.RECONVERGENT B0 ;  /* 0x0000000000007941 */ /* 0x000fea0003800200 */
.L_x_421:
        /* <DEDUP_REMOVED lines=13> */
[----:B------:R-:W-:Y:S05]  /*9010*/  CALL.REL.NOINC `($__internal_7_$__cuda_sm3x_div_rn_noftz_f32_slowpath) ;  /* 0x000000d800607944 */ /* 0x000fea0003c00000 */
[----:B------:R-:W-:-:S07]  /*9020*/  MOV R79, R16 ;  /* 0x00000010004f7202 */ /* 0x000fce0000000f00 */
.L_x_425:
[----:B------:R-:W-:Y:S05]  /*9030*/  BSYNC.RECONVERGENT B2 ;  /* 0x0000000000027941 */ /* 0x000fea0003800200 */
.L_x_424:
        /* <DEDUP_REMOVED lines=13> */
.L_x_427:
[----:B------:R-:W-:Y:S05]  /*9110*/  BSYNC.RECONVERGENT B2 ;  /* 0x0000000000027941 */ /* 0x000fea0003800200 */
.L_x_426:
        /* <DEDUP_REMOVED lines=22> */
.L_x_429:
[----:B------:R-:W-:Y:S05]  /*9280*/  BSYNC.RECONVERGENT B2 ;  /* 0x0000000000027941 */ /* 0x000fea0003800200 */
.L_x_428:
        /* <DEDUP_REMOVED lines=13> */
.L_x_431:
[----:B------:R-:W-:Y:S05]  /*9360*/  BSYNC.RECONVERGENT B2 ;  /* 0x0000000000027941 */ /* 0x000fea0003800200 */
.L_x_430:
        /* <DEDUP_REMOVED lines=22> */
.L_x_433:
[----:B------:R-:W-:Y:S05]  /*94d0*/  BSYNC.RECONVERGENT B2 ;  /* 0x0000000000027941 */ /* 0x000fea0003800200 */
.L_x_432:
        /* <DEDUP_REMOVED lines=14> */
.L_x_435:
[----:B------:R-:W-:Y:S05]  /*95c0*/  BSYNC.RECONVERGENT B2 ;  /* 0x0000000000027941 */ /* 0x000fea0003800200 */
.L_x_434:
[----:B------:R-:W0:Y:S01]  /*95d0*/  MUFU.RCP R45, R36 ;  /* 0x00000024002d7308 */ /* 0x000e220000001000 */
[----:B------:R-:W-:Y:S01]  /*95e0*/  UMOV UR5, 0x40000000 ;  /* 0x4000000000057882 */ /* 0x000fe20000000000 */
[----:B------:R-:W-:Y:S01]  /*95f0*/  BSSY.RECONVERGENT B2, `(.L_x_436) ;  /* 0x000000e000027945 */ /* 0x000fe20003800200 */
[----:B------:R-:W-:-:S05]  /*9600*/  MOV R13, UR5 ;  /* 0x00000005000d7c02 */ /* 0x000fca0008000f00 */
[----:B------:R-:W1:Y:S01]  /*9610*/  FCHK P0, -R13, R36 ;  /* 0x000000240d007302 */ /* 0x000e620000000100 */
[----:B0-----:R-:W-:-:S04]  /*9620*/  FFMA R2, -R36, R45, 1 ;  /* 0x3f80000024027423 */ /* 0x001fc8000000012d */
[----:B------:R-:W-:-:S04]  /*9630*/  FFMA R45, R45, R2, R45 ;  /* 0x000000022d2d7223 */ /* 0x000fc8000000002d */
[----:B------:R-:W-:-:S04]  /*9640*/  FFMA R2, R45, -2, RZ ;  /* 0xc00000002d027823 */ /* 0x000fc800000000ff */
[----:B------:R-:W-:-:S04]  /*9650*/  FFMA R3, -R36, R2, -2 ;  /* 0xc000000024037423 */ /* 0x000fc80000000102 */
[----:B------:R-:W-:Y:S01]  /*9660*/  FFMA R45, R45, R3, R2 ;  /* 0x000000032d2d7223 */ /* 0x000fe20000000002 */
[----:B-1----:R-:W-:Y:S06]  /*9670*/  @!P0 BRA `(.L_x_437) ;  /* 0x0000000000148947 */ /* 0x002fec0003800000 */
[----:B------:R-:W-:Y:S01]  /*9680*/  HFMA2 R79, -RZ, RZ, -2, 0 ;  /* 0xc0000000ff4f7431 */ /* 0x000fe200000001ff */
[----:B------:R-:W-:Y:S02]  /*9690*/  MOV R66, R36 ;  /* 0x0000002400427202 */ /* 0x000fe40000000f00 */
[----:B------:R-:W-:-:S07]  /*96a0*/  MOV R15, 0x96c0 ;  /* 0x000096c0000f7802 */ /* 0x000fce0000000f00 */
[----:B------:R-:W-:Y:S05]  /*96b0*/  CALL.REL.NOINC `($__internal_7_$__cuda_sm3x_div_rn_noftz_f32_slowpath) ;  /* 0x000000d000b87944 */ /* 0x000fea0003c00000 */
[----:B------:R-:W-:-:S07]  /*96c0*/  MOV R45, R16 ;  /* 0x00000010002d7202 */ /* 0x000fce0000000f00 */
.L_x_437:
[----:B------:R-:W-:Y:S05]  /*96d0*/  BSYNC.RECONVERGENT B2 ;  /* 0x0000000000027941 */ /* 0x000fea0003800200 */
.L_x_436:
        /* <DEDUP_REMOVED lines=13> */
[----:B------:R-:W-:Y:S05]  /*97b0*/  CALL.REL.NOINC `($__internal_7_$__cuda_sm3x_div_rn_noftz_f32_slowpath) ;  /* 0x000000d000787944 */ /* 0x000fea0003c00000 */
[----:B------:R-:W-:-:S07]  /*97c0*/  MOV R12, R16 ;  /* 0x00000010000c7202 */ /* 0x000fce0000000f00 */
.L_x_439:
[----:B------:R-:W-:Y:S05]  /*97d0*/  BSYNC.RECONVERGENT B2 ;  /* 0x0000000000027941 */ /* 0x000fea0003800200 */
.L_x_438:
[----:B------:R-:W-:Y:S01]  /*97e0*/  FMUL R9, R9, 5 ;  /* 0x40a0000009097820 */ /* 0x000fe20000400000 */
[----:B------:R-:W-:Y:S04]  /*97f0*/  BSSY.RECONVERGENT B2, `(.L_x_440) ;  /* 0x0000011000027945 */ /* 0x000fe80003800200 */
        /* <DEDUP_REMOVED lines=16> */
.L_x_441:
[----:B------:R-:W-:Y:S05]  /*9900*/  BSYNC.RECONVERGENT B2 ;  /* 0x0000000000027941 */ /* 0x000fea0003800200 */
.L_x_440:
        /* <DEDUP_REMOVED lines=14> */
.L_x_443:
[----:B------:R-:W-:Y:S05]  /*99f0*/  BSYNC.RECONVERGENT B2 ;  /* 0x0000000000027941 */ /* 0x000fea0003800200 */
.L_x_442:
        /* <DEDUP_REMOVED lines=16> */
.L_x_445:
[----:B------:R-:W-:Y:S05]  /*9b00*/  BSYNC.RECONVERGENT B2 ;  /* 0x0000000000027941 */ /* 0x000fea0003800200 */
.L_x_444:
        /* <DEDUP_REMOVED lines=18> */
.L_x_447:
[----:B------:R-:W-:Y:S05]  /*9c30*/  BSYNC.RECONVERGENT B2 ;  /* 0x0000000000027941 */ /* 0x000fea0003800200 */
.L_x_446:
[----:B------:R-:W0:Y:S01]  /*9c40*/  LDC R79, c[0x0][0x388] ;  /* 0x0000e200ff4f7b82 */ /* 0x000e220000000800 */
[----:B------:R-:W1:Y:S01]  /*9c50*/  MUFU.RCP R3, R10 ;  /* 0x0000000a00037308 */ /* 0x000e620000001000 */
[----:B------:R-:W-:Y:S01]  /*9c60*/  BSSY.RECONVERGENT B2, `(.L_x_448) ;  /* 0x000000d000027945 */ /* 0x000fe20003800200 */
[----:B-1----:R-:W-:-:S04]  /*9c70*/  FFMA R2, R3, -R10, 1 ;  /* 0x3f80000003027423 */ /* 0x002fc8000000080a */
[----:B------:R-:W-:Y:S01]  /*9c80*/  FFMA R2, R3, R2, R3 ;  /* 0x0000000203027223 */ /* 0x000fe20000000003 */
[----:B0-----:R-:W-:-:S04]  /*9c90*/  FMUL R79, R79, 0.5 ;  /* 0x3f0000004f4f7820 */ /* 0x001fc80000400000 */
[----:B------:R-:W0:Y:S01]  /*9ca0*/  FCHK P0, R79, R10 ;  /* 0x0000000a4f007302 */ /* 0x000e220000000000 */
[----:B------:R-:W-:-:S04]  /*9cb0*/  FFMA R3, R79, R2, RZ ;  /* 0x000000024f037223 */ /* 0x000fc800000000ff */
[----:B------:R-:W-:-:S04]  /*9cc0*/  FFMA R52, R3, -R10, R79 ;  /* 0x8000000a03347223 */ /* 0x000fc8000000004f */
[----:B------:R-:W-:Y:S01]  /*9cd0*/  FFMA R52, R2, R52, R3 ;  /* 0x0000003402347223 */ /* 0x000fe20000000003 */
[----:B0-----:R-:W-:Y:S06]  /*9ce0*/  @!P0 BRA `(.L_x_449) ;  /* 0x0000000000108947 */ /* 0x001fec0003800000 */
[----:B------:R-:W-:Y:S02]  /*9cf0*/  MOV R66, R10 ;  /* 0x0000000a00427202 */ /* 0x000fe40000000f00 */
[----:B------:R-:W-:-:S07]  /*9d00*/  MOV R15, 0x9d20 ;  /* 0x00009d20000f7802 */ /* 0x000fce0000000f00 */
[----:B------:R-:W-:Y:S05]  /*9d10*/  CALL.REL.NOINC `($__internal_7_$__cuda_sm3x_div_rn_noftz_f32_slowpath) ;  /* 0x000000cc00207944 */ /* 0x000fea0003c00000 */
[----:B------:R-:W-:-:S07]  /*9d20*/  MOV R52, R16 ;  /* 0x0000001000347202 */ /* 0x000fce0000000f00 */
.L_x_449:
[----:B------:R-:W-:Y:S05]  /*9d30*/  BSYNC.RECONVERGENT B2 ;  /* 0x0000000000027941 */ /* 0x000fea0003800200 */
.L_x_448:
        /* <DEDUP_REMOVED lines=15> */
.L_x_451:
[----:B------:R-:W-:Y:S05]  /*9e30*/  BSYNC.RECONVERGENT B2 ;  /* 0x0000000000027941 */ /* 0x000fea0003800200 */
.L_x_450:
[----:B------:R-:W0:Y:S01]  /*9e40*/  LDC R12, c[0x0][0x3a0] ;  /* 0x0000e800ff0c7b82 */ /* 0x000e220000000800 */
[----:B------:R-:W-:Y:S01]  /*9e50*/  FADD R79, R4, R4 ;  /* 0x00000004044f7221 */ /* 0x000fe20000000000 */
[----:B------:R-:W-:Y:S01]  /*9e60*/  BSSY.RECONVERGENT B2, `(.L_x_452) ;  /* 0x000000e000027945 */ /* 0x000fe20003800200 */
[----:B0-----:R-:W-:-:S04]  /*9e70*/  FMUL R12, R12, R12 ;  /* 0x0000000c0c0c7220 */ /* 0x001fc80000400000 */
        /* <DEDUP_REMOVED lines=12> */
.L_x_453:
[----:B------:R-:W-:Y:S05]  /*9f40*/  BSYNC.RECONVERGENT B2 ;  /* 0x0000000000027941 */ /* 0x000fea0003800200 */
.L_x_452:
[C---:B------:R-:W-:Y:S01]  /*9f50*/  FMUL R3, R4.reuse, 16777216 ;  /* 0x4b80000004037820 */ /* 0x040fe20000400000 */
[----:B------:R-:W-:Y:S01]  /*9f60*/  FSETP.GEU.AND P0, PT, |R4|, 1.175494350822287508e-38, PT ;  /* 0x008000000400780b */ /* 0x000fe20003f0e200 */
[----:B------:R-:W0:Y:S01]  /*9f70*/  LDCU UR5, c[0x0][0x3a0] ;  /* 0x00007400ff0577ac */ /* 0x000e220008000800 */
[----:B------:R-:W1:Y:S01]  /*9f80*/  LDC R14, c[0x0][0x38c] ;  /* 0x0000e300ff0e7b82 */ /* 0x000e620000000800 */
[----:B------:R-:W-:Y:S01]  /*9f90*/  BSSY.RECONVERGENT B2, `(.L_x_454) ;  /* 0x0000017000027945 */ /* 0x000fe20003800200 */
[----:B------:R-:W-:-:S04]  /*9fa0*/  FSEL R3, R3, R4, !P0 ;  /* 0x0000000403037208 */ /* 0x000fc80004000000 */
[----:B------:R-:W2:Y:S01]  /*9fb0*/  MUFU.LG2 R10, R3 ;  /* 0x00000003000a7308 */ /* 0x000ea20000000c00 */
[----:B0-----:R-:W-:-:S07]  /*9fc0*/  FMUL R8, R12, UR5 ;  /* 0x000000050c087c20 */ /* 0x001fce0008400000 */
[----:B------:R-:W0:Y:S01]  /*9fd0*/  MUFU.RCP R13, R8 ;  /* 0x00000008000d7308 */ /* 0x000e220000001000 */
[----:B--2---:R-:W-:Y:S01]  /*9fe0*/  @!P0 FADD R10, R10, -24 ;  /* 0xc1c000000a0a8421 */ /* 0x004fe20000000000 */
[----:B-1----:R-:W-:-:S03]  /*9ff0*/  FMUL R14, R14, 3 ;  /* 0x404000000e0e7820 */ /* 0x002fc60000400000 */
[----:B------:R-:W-:-:S05]  /*a000*/  FADD R2, R10, R10 ;  /* 0x0000000a0a027221 */ /* 0x000fca0000000000 */
[----:B------:R-:W-:Y:S01]  /*a010*/  FSETP.GEU.AND P0, PT, R2, -126, PT ;  /* 0xc2fc00000200780b */ /* 0x000fe20003f0e000 */
[----:B0-----:R-:W-:-:S04]  /*a020*/  FFMA R16, -R8, R13, 1 ;  /* 0x3f80000008107423 */ /* 0x001fc8000000010d */
[----:B------:R-:W-:-:S08]  /*a030*/  FFMA R16, R13, R16, R13 ;  /* 0x000000100d107223 */ /* 0x000fd0000000000d */
[----:B------:R-:W-:-:S04]  /*a040*/  @!P0 FMUL R2, R2, 0.5 ;  /* 0x3f00000002028820 */ /* 0x000fc80000400000 */
[----:B------:R-:W0:Y:S02]  /*a050*/  MUFU.EX2 R9, R2 ;  /* 0x0000000200097308 */ /* 0x000e240000000800 */
[----:B0-----:R-:W-:-:S04]  /*a060*/  @!P0 FMUL R9, R9, R9 ;  /* 0x0000000909098220 */ /* 0x001fc80000400000 */
[----:B------:R-:W-:-:S04]  /*a070*/  FMUL R79, R9, R14 ;  /* 0x0000000e094f7220 */ /* 0x000fc80000400000 */
[----:B------:R-:W0:Y:S01]  /*a080*/  FCHK P0, R79, R8 ;  /* 0x000000084f007302 */ /* 0x000e220000000000 */
[----:B------:R-:W-:-:S04]  /*a090*/  FFMA R3, R79, R16, RZ ;  /* 0x000000104f037223 */ /* 0x000fc800000000ff */
[----:B------:R-:W-:-:S04]  /*a0a0*/  FFMA R13, -R8, R3, R79 ;  /* 0x00000003080d7223 */ /* 0x000fc8000000014f */
[----:B------:R-:W-:Y:S01]  /*a0b0*/  FFMA R16, R16, R13, R3 ;  /* 0x0000000d10107223 */ /* 0x000fe20000000003 */
[----:B0-----:R-:W-:Y:S06]  /*a0c0*/  @!P0 BRA `(.L_x_455) ;  /* 0x00000000000c8947 */ /* 0x001fec0003800000 */
[----:B------:R-:W-:Y:S02]  /*a0d0*/  MOV R66, R8 ;  /* 0x0000000800427202 */ /* 0x000fe40000000f00 */
[----:B------:R-:W-:-:S07]  /*a0e0*/  MOV R15, 0xa100 ;  /* 0x0000a100000f7802 */ /* 0x000fce0000000f00 */
[----:B------:R-:W-:Y:S05]  /*a0f0*/  CALL.REL.NOINC `($__internal_7_$__cuda_sm3x_div_rn_noftz_f32_slowpath) ;  /* 0x000000c800287944 */ /* 0x000fea0003c00000 */
.L_x_455:
[----:B------:R-:W-:Y:S05]  /*a100*/  BSYNC.RECONVERGENT B2 ;  /* 0x0000000000027941 */ /* 0x000fea0003800200 */
.L_x_454:
[----:B------:R-:W0:Y:S01]  /*a110*/  LDC R13, c[0x0][0x3a0] ;  /* 0x0000e800ff0d7b82 */ /* 0x000e220000000800 */
[----:B------:R-:W-:Y:S01]  /*a120*/  BSSY.RECONVERGENT B2, `(.L_x_456) ;  /* 0x000001e000027945 */ /* 0x000fe20003800200 */
[----:B------:R-:W-:-:S06]  /*a130*/  FADD R11, R16, R11 ;  /* 0x0000000b100b7221 */ /* 0x000fcc0000000000 */
[----:B------:R-:W1:Y:S01]  /*a140*/  LDC R14, c[0x0][0x394] ;  /* 0x0000e500ff0e7b82 */ /* 0x000e620000000800 */
[----:B0-----:R-:W-:Y:S01]  /*a150*/  FSETP.GEU.AND P0, PT, |R13|, 1.175494350822287508e-38, PT ;  /* 0x008000000d00780b */ /* 0x001fe20003f0e200 */
[----:B-1----:R-:W-:-:S12]  /*a160*/  FMUL R14, R14, 4 ;  /* 0x408000000e0e7820 */ /* 0x002fd80000400000 */
[----:B------:R-:W-:-:S04]  /*a170*/  @!P0 FMUL R13, R13, 16777216 ;  /* 0x4b8000000d0d8820 */ /* 0x000fc80000400000 */
[----:B------:R-:W0:Y:S02]  /*a180*/  MUFU.LG2 R2, R13 ;  /* 0x0000000d00027308 */ /* 0x000e240000000c00 */
[----:B0-----:R-:W-:-:S04]  /*a190*/  @!P0 FADD R2, R2, -24 ;  /* 0xc1c0000002028421 */ /* 0x001fc80000000000 */
[----:B------:R-:W-:Y:S01]  /*a1a0*/  FMUL R3, R2, 4 ;  /* 0x4080000002037820 */ /* 0x000fe20000400000 */
[----:B------:R-:W-:-:S04]  /*a1b0*/  FMUL R2, R10, 3 ;  /* 0x404000000a027820 */ /* 0x000fc80000400000 */
[----:B------:R-:W-:Y:S02]  /*a1c0*/  FSETP.GEU.AND P1, PT, R3, -126, PT ;  /* 0xc2fc00000300780b */ /* 0x000fe40003f2e000 */
[----:B------:R-:W-:-:S11]  /*a1d0*/  FSETP.GEU.AND P0, PT, R2, -126, PT ;  /* 0xc2fc00000200780b */ /* 0x000fd60003f0e000 */
[----:B------:R-:W-:Y:S02]  /*a1e0*/  @!P1 FMUL R3, R3, 0.5 ;  /* 0x3f00000003039820 */ /* 0x000fe40000400000 */
[----:B------:R-:W-:Y:S02]  /*a1f0*/  @!P0 FMUL R2, R2, 0.5 ;  /* 0x3f00000002028820 */ /* 0x000fe40000400000 */
[----:B------:R-:W0:Y:S08]  /*a200*/  MUFU.EX2 R10, R3 ;  /* 0x00000003000a7308 */ /* 0x000e300000000800 */
[----:B------:R-:W1:Y:S01]  /*a210*/  MUFU.EX2 R79, R2 ;  /* 0x00000002004f7308 */ /* 0x000e620000000800 */
[----:B0-----:R-:W-:-:S07]  /*a220*/  @!P1 FMUL R10, R10, R10 ;  /* 0x0000000a0a0a9220 */ /* 0x001fce0000400000 */
[----:B------:R-:W0:Y:S01]  /*a230*/  MUFU.RCP R13, R10 ;  /* 0x0000000a000d7308 */ /* 0x000e220000001000 */
[----:B-1----:R-:W-:-:S04]  /*a240*/  @!P0 FMUL R79, R79, R79 ;  /* 0x0000004f4f4f8220 */ /* 0x002fc80000400000 */
[----:B------:R-:W-:-:S04]  /*a250*/  FMUL R79, R79, R14 ;  /* 0x0000000e4f4f7220 */ /* 0x000fc80000400000 */
        /* <DEDUP_REMOVED lines=10> */
.L_x_457:
[----:B------:R-:W-:Y:S05]  /*a300*/  BSYNC.RECONVERGENT B2 ;  /* 0x0000000000027941 */ /* 0x000fea0003800200 */
.L_x_456:
[----:B------:R-:W0:Y:S01]  /*a310*/  MUFU.RCP R3, R12 ;  /* 0x0000000c00037308 */ /* 0x000e220000001000 */
[----:B------:R-:W-:Y:S01]  /*a320*/  FADD R79, R5, R5 ;  /* 0x00000005054f7221 */ /* 0x000fe20000000000 */
[----:B------:R-:W-:Y:S01]  /*a330*/  FADD R11, R11, R16 ;  /* 0x000000100b0b7221 */ /* 0x000fe20000000000 */
[----:B------:R-:W-:Y:S03]  /*a340*/  BSSY.RECONVERGENT B2, `(.L_x_458) ;  /* 0x000000d000027945 */ /* 0x000fe60003800200 */
[----:B------:R-:W-:Y:S02]  /*a350*/  FMUL R50, R11, R52 ;  /* 0x000000340b327220 */ /* 0x000fe40000400000 */
        /* <DEDUP_REMOVED lines=11> */
.L_x_459:
[----:B------:R-:W-:Y:S05]  /*a410*/  BSYNC.RECONVERGENT B2 ;  /* 0x0000000000027941 */ /* 0x000fea0003800200 */
.L_x_458:
[C---:B------:R-:W-:Y:S01]  /*a420*/  FMUL R2, R5.reuse, 16777216 ;  /* 0x4b80000005027820 */ /* 0x040fe20000400000 */
[----:B------:R-:W-:Y:S01]  /*a430*/  FSETP.GEU.AND P0, PT, |R5|, 1.175494350822287508e-38, PT ;  /* 0x008000000500780b */ /* 0x000fe20003f0e200 */
[----:B------:R-:W0:Y:S01]  /*a440*/  LDC R15, c[0x0][0x390] ;  /* 0x0000e400ff0f7b82 */ /* 0x000e220000000800 */
[----:B------:R-:W1:Y:S01]  /*a450*/  MUFU.RCP R17, R8 ;  /* 0x0000000800117308 */ /* 0x000e620000001000 */
[----:B------:R-:W-:Y:S01]  /*a460*/  BSSY.RECONVERGENT B2, `(.L_x_460) ;  /* 0x0000015000027945 */ /* 0x000fe20003800200 */
[----:B------:R-:W-:-:S06]  /*a470*/  FSEL R2, R2, R5, !P0 ;  /* 0x0000000502027208 */ /* 0x000fcc0004000000 */
[----:B------:R2:W3:Y:S01]  /*a480*/  MUFU.LG2 R14, R2 ;  /* 0x00000002000e7308 */ /* 0x0004e20000000c00 */
[----:B-1----:R-:W-:-:S04]  /*a490*/  FFMA R16, -R8, R17, 1 ;  /* 0x3f80000008107423 */ /* 0x002fc80000000111 */
[----:B--2---:R-:W-:Y:S01]  /*a4a0*/  FFMA R2, R17, R16, R17 ;  /* 0x0000001011027223 */ /* 0x004fe20000000011 */
[----:B0-----:R-:W-:Y:S01]  /*a4b0*/  FMUL R15, R15, 3 ;  /* 0x404000000f0f7820 */ /* 0x001fe20000400000 */
[----:B---3--:R-:W-:-:S04]  /*a4c0*/  @!P0 FADD R14, R14, -24 ;  /* 0xc1c000000e0e8421 */ /* 0x008fc80000000000 */
[----:B------:R-:W-:-:S05]  /*a4d0*/  FADD R3, R14, R14 ;  /* 0x0000000e0e037221 */ /* 0x000fca0000000000 */
[----:B------:R-:W-:-:S13]  /*a4e0*/  FSETP.GEU.AND P0, PT, R3, -126, PT ;  /* 0xc2fc00000300780b */ /* 0x000fda0003f0e000 */
        /* <DEDUP_REMOVED lines=12> */
.L_x_461:
[----:B------:R-:W-:Y:S05]  /*a5b0*/  BSYNC.RECONVERGENT B2 ;  /* 0x0000000000027941 */ /* 0x000fea0003800200 */
.L_x_460:
[----:B------:R-:W-:Y:S01]  /*a5c0*/  FMUL R14, R14, 3 ;  /* 0x404000000e0e7820 */ /* 0x000fe20000400000 */
[----:B------:R-:W0:Y:S01]  /*a5d0*/  LDC R3, c[0x0][0x398] ;  /* 0x0000e600ff037b82 */ /* 0x000e220000000800 */
[----:B------:R-:W1:Y:S01]  /*a5e0*/  MUFU.RCP R15, R10 ;  /* 0x0000000a000f7308 */ /* 0x000e620000001000 */
[----:B------:R-:W-:Y:S01]  /*a5f0*/  BSSY.RECONVERGENT B2, `(.L_x_462) ;  /* 0x0000012000027945 */ /* 0x000fe20003800200 */
[----:B------:R-:W-:Y:S01]  /*a600*/  FADD R13, R16, R13 ;  /* 0x0000000d100d7221 */ /* 0x000fe20000000000 */
[----:B------:R-:W-:-:S13]  /*a610*/  FSETP.GEU.AND P0, PT, R14, -126, PT ;  /* 0xc2fc00000e00780b */ /* 0x000fda0003f0e000 */
[----:B------:R-:W-:Y:S01]  /*a620*/  @!P0 FMUL R14, R14, 0.5 ;  /* 0x3f0000000e0e8820 */ /* 0x000fe20000400000 */
[----:B-1----:R-:W-:-:S03]  /*a630*/  FFMA R18, -R10, R15, 1 ;  /* 0x3f8000000a127423 */ /* 0x002fc6000000010f */
[----:B------:R-:W1:Y:S01]  /*a640*/  MUFU.EX2 R2, R14 ;  /* 0x0000000e00027308 */ /* 0x000e620000000800 */
[----:B0-----:R-:W-:Y:S01]  /*a650*/  FMUL R3, R3, 4 ;  /* 0x4080000003037820 */ /* 0x001fe20000400000 */
[----:B-1----:R-:W-:-:S04]  /*a660*/  @!P0 FMUL R2, R2, R2 ;  /* 0x0000000202028220 */ /* 0x002fc80000400000 */
[----:B------:R-:W-:Y:S01]  /*a670*/  FMUL R79, R2, R3 ;  /* 0x00000003024f7220 */ /* 0x000fe20000400000 */
[----:B------:R-:W-:-:S03]  /*a680*/  FFMA R2, R15, R18, R15 ;  /* 0x000000120f027223 */ /* 0x000fc6000000000f */
        /* <DEDUP_REMOVED lines=8> */
.L_x_463:
[----:B------:R-:W-:Y:S05]  /*a710*/  BSYNC.RECONVERGENT B2 ;  /* 0x0000000000027941 */ /* 0x000fea0003800200 */
.L_x_462:
[----:B------:R-:W-:Y:S01]  /*a720*/  FSETP.GEU.AND P0, PT, |R7|, 1.175494350822287508e-38, PT ;  /* 0x008000000700780b */ /* 0x000fe20003f0e200 */
[----:B------:R-:W0:Y:S01]  /*a730*/  LDC R79, c[0x0][0x388] ;  /* 0x0000e200ff4f7b82 */ /* 0x000e220000000800 */
[----:B------:R-:W-:Y:S01]  /*a740*/  FADD R13, R13, R16 ;  /* 0x000000100d0d7221 */ /* 0x000fe20000000000 */
[----:B------:R-:W-:Y:S03]  /*a750*/  BSSY.RECONVERGENT B2, `(.L_x_464) ;  /* 0x0000016000027945 */ /* 0x000fe60003800200 */
[----:B------:R-:W-:-:S07]  /*a760*/  FMUL R51, R13, R54 ;  /* 0x000000360d337220 */ /* 0x000fce0000400000 */
[----:B------:R-:W-:-:S04]  /*a770*/  @!P0 FMUL R7, R7, 16777216 ;  /* 0x4b80000007078820 */ /* 0x000fc80000400000 */
[----:B------:R-:W1:Y:S01]  /*a780*/  MUFU.LG2 R2, R7 ;  /* 0x0000000700027308 */ /* 0x000e620000000c00 */
[----:B0-----:R-:W-:Y:S01]  /*a790*/  FMUL R79, R79, 0.25 ;  /* 0x3e8000004f4f7820 */ /* 0x001fe20000400000 */
[----:B-1----:R-:W-:-:S04]  /*a7a0*/  @!P0 FADD R2, R2, -24 ;  /* 0xc1c0000002028421 */ /* 0x002fc80000000000 */
[----:B------:R-:W-:-:S05]  /*a7b0*/  FMUL R2, R2, 1.5 ;  /* 0x3fc0000002027820 */ /* 0x000fca0000400000 */
        /* <DEDUP_REMOVED lines=15> */
.L_x_465:
[----:B------:R-:W-:Y:S05]  /*a8b0*/  BSYNC.RECONVERGENT B2 ;  /* 0x0000000000027941 */ /* 0x000fea0003800200 */
.L_x_464:
[C---:B------:R-:W-:Y:S01]  /*a8c0*/  FSETP.GEU.AND P0, PT, |R6|.reuse, 1.175494350822287508e-38, PT ;  /* 0x008000000600780b */ /* 0x040fe20003f0e200 */
[----:B------:R-:W0:Y:S01]  /*a8d0*/  LDC R79, c[0x0][0x3a4] ;  /* 0x0000e900ff4f7b82 */ /* 0x000e220000000800 */
[----:B------:R-:W-:Y:S11]  /*a8e0*/  BSSY.RECONVERGENT B2, `(.L_x_466) ;  /* 0x0000015000027945 */ /* 0x000ff60003800200 */
        /* <DEDUP_REMOVED lines=20> */
.L_x_467:
[----:B------:R-:W-:Y:S05]  /*aa30*/  BSYNC.RECONVERGENT B2 ;  /* 0x0000000000027941 */ /* 0x000fea0003800200 */
.L_x_466:
[C---:B------:R-:W-:Y:S01]  /*aa40*/  FSETP.GEU.AND P0, PT, |R11|.reuse, 1.175494350822287508e-38, PT ;  /* 0x008000000b00780b */ /* 0x040fe20003f0e200 */
[----:B------:R-:W0:Y:S01]  /*aa50*/  LDC R15, c[0x0][0x38c] ;  /* 0x0000e300ff0f7b82 */ /* 0x000e220000000800 */
[----:B------:R-:W-:Y:S01]  /*aa60*/  MUFU.RCP R17, R8 ;  /* 0x0000000800117308 */ /* 0x000fe20000001000 */
[----:B------:R-:W-:Y:S10]  /*aa70*/  BSSY.RECONVERGENT B2, `(.L_x_468) ;  /* 0x0000016000027945 */ /* 0x000ff40003800200 */
[----:B------:R-:W-:-:S04]  /*aa80*/  @!P0 FMUL R11, R11, 16777216 ;  /* 0x4b8000000b0b8820 */ /* 0x000fc80000400000 */
[----:B------:R-:W1:Y:S01]  /*aa90*/  MUFU.LG2 R2, R11 ;  /* 0x0000000b00027308 */ /* 0x000e620000000c00 */
[----:B0-----:R-:W-:-:S04]  /*aaa0*/  FMUL R15, R15, 6 ;  /* 0x40c000000f0f7820 */ /* 0x001fc80000400000 */
[----:B------:R-:W-:Y:S01]  /*aab0*/  FMUL R79, R4, R15 ;  /* 0x0000000f044f7220 */ /* 0x000fe20000400000 */
[----:B-1----:R-:W-:-:S03]  /*aac0*/  @!P0 FADD R2, R2, -24 ;  /* 0xc1c0000002028421 */ /* 0x002fc60000000000 */
[----:B------:R-:W-:Y:S01]  /*aad0*/  FCHK P0, R79, R8 ;  /* 0x000000084f007302 */ /* 0x000fe20000000000 */
[----:B------:R-:W-:Y:S01]  /*aae0*/  FADD R3, R2, R2 ;  /* 0x0000000202037221 */ /* 0x000fe20000000000 */
[----:B------:R-:W-:-:S04]  /*aaf0*/  FFMA R2, -R8, R17, 1 ;  /* 0x3f80000008027423 */ /* 0x000fc80000000111 */
[----:B------:R-:W-:Y:S01]  /*ab00*/  FSETP.GEU.AND P1, PT, R3, -126, PT ;  /* 0xc2fc00000300780b */ /* 0x000fe20003f2e000 */
[----:B------:R-:W-:-:S04]  /*ab10*/  FFMA R2, R17, R2, R17 ;  /* 0x0000000211027223 */ /* 0x000fc80000000011 */
[----:B------:R-:W-:-:S04]  /*ab20*/  FFMA R11, R2, R79, RZ ;  /* 0x0000004f020b7223 */ /* 0x000fc800000000ff */
[----:B------:R-:W-:-:S04]  /*ab30*/  FFMA R4, -R8, R11, R79 ;  /* 0x0000000b08047223 */ /* 0x000fc8000000014f */
[----:B------:R-:W-:Y:S01]  /*ab40*/  @!P1 FMUL R3, R3, 0.5 ;  /* 0x3f00000003039820 */ /* 0x000fe20000400000 */
[----:B------:R-:W-:-:S03]  /*ab50*/  FFMA R16, R2, R4, R11 ;  /* 0x0000000402107223 */ /* 0x000fc6000000000b */
[----:B------:R-:W0:Y:S02]  /*ab60*/  MUFU.EX2 R14, R3 ;  /* 0x00000003000e7308 */ /* 0x000e240000000800 */
[----:B0-----:R-:W-:-:S04]  /*ab70*/  @!P1 FMUL R14, R14, R14 ;  /* 0x0000000e0e0e9220 */ /* 0x001fc80000400000 */
[----:B------:R-:W-:Y:S01]  /*ab80*/  FMUL R7, R14, R7 ;  /* 0x000000070e077220 */ /* 0x000fe20000400000 */
[----:B------:R-:W-:Y:S06]  /*ab90*/  @!P0 BRA `(.L_x_469) ;  /* 0x00000000000c8947 */ /* 0x000fec0003800000 */
[----:B------:R-:W-:Y:S02]  /*aba0*/  MOV R66, R8 ;  /* 0x0000000800427202 */ /* 0x000fe40000000f00 */
[----:B------:R-:W-:-:S07]  /*abb0*/  MOV R15, 0xabd0 ;  /* 0x0000abd0000f7802 */ /* 0x000fce0000000f00 */
[----:B------:R-:W-:Y:S05]  /*abc0*/  CALL.REL.NOINC `($__internal_7_$__cuda_sm3x_div_rn_noftz_f32_slowpath) ;  /* 0x000000bc00747944 */ /* 0x000fea0003c00000 */
.L_x_469:
[----:B------:R-:W-:Y:S05]  /*abd0*/  BSYNC.RECONVERGENT B2 ;  /* 0x0000000000027941 */ /* 0x000fea0003800200 */
.L_x_468:
[----:B------:R-:W0:Y:S01]  /*abe0*/  LDC R2, c[0x0][0x394] ;  /* 0x0000e500ff027b82 */ /* 0x000e220000000800 */
[----:B------:R-:W1:Y:S01]  /*abf0*/  MUFU.RCP R3, R10 ;  /* 0x0000000a00037308 */ /* 0x000e620000001000 */
[----:B------:R-:W-:Y:S01]  /*ac00*/  BSSY.RECONVERGENT B2, `(.L_x_470) ;  /* 0x000000e000027945 */ /* 0x000fe20003800200 */
[----:B-1----:R-:W-:Y:S01]  /*ac10*/  FFMA R4, -R10, R3, 1 ;  /* 0x3f8000000a047423 */ /* 0x002fe20000000103 */
[----:B0-----:R-:W-:-:S04]  /*ac20*/  FMUL R2, R2, 12 ;  /* 0x4140000002027820 */ /* 0x001fc80000400000 */
[----:B------:R-:W-:Y:S01]  /*ac30*/  FMUL R79, R9, R2 ;  /* 0x00000002094f7220 */ /* 0x000fe20000400000 */
[----:B------:R-:W-:Y:S01]  /*ac40*/  FFMA R2, R3, R4, R3 ;  /* 0x0000000403027223 */ /* 0x000fe20000000003 */
[----:B------:R-:W-:Y:S02]  /*ac50*/  FADD R4, R16, R25 ;  /* 0x0000001910047221 */ /* 0x000fe40000000000 */
        /* <DEDUP_REMOVED lines=8> */
.L_x_471:
[----:B------:R-:W-:Y:S05]  /*ace0*/  BSYNC.RECONVERGENT B2 ;  /* 0x0000000000027941 */ /* 0x000fea0003800200 */
.L_x_470:
[----:B------:R-:W-:Y:S01]  /*acf0*/  FSETP.GEU.AND P0, PT, |R13|, 1.175494350822287508e-38, PT ;  /* 0x008000000d00780b */ /* 0x000fe20003f0e200 */
[----:B------:R-:W0:Y:S01]  /*ad00*/  MUFU.RCP R11, R8 ;  /* 0x00000008000b7308 */ /* 0x000e220000001000 */
[----:B------:R-:W-:Y:S01]  /*ad10*/  FADD R4, R4, R16 ;  /* 0x0000001004047221 */ /* 0x000fe20000000000 */
[----:B------:R-:W-:Y:S03]  /*ad20*/  BSSY.RECONVERGENT B2, `(.L_x_472) ;  /* 0x0000018000027945 */ /* 0x000fe60003800200 */
[----:B------:R-:W-:-:S07]  /*ad30*/  FFMA R52, R4, R52, -R7 ;  /* 0x0000003404347223 */ /* 0x000fce0000000807 */
[----:B------:R-:W-:-:S04]  /*ad40*/  @!P0 FMUL R13, R13, 16777216 ;  /* 0x4b8000000d0d8820 */ /* 0x000fc80000400000 */
[----:B------:R-:W1:Y:S01]  /*ad50*/  MUFU.LG2 R2, R13 ;  /* 0x0000000d00027308 */ /* 0x000e620000000c00 */
[----:B0-----:R-:W-:Y:S01]  /*ad60*/  FFMA R14, -R8, R11, 1 ;  /* 0x3f800000080e7423 */ /* 0x001fe2000000010b */
[----:B-1----:R-:W-:-:S04]  /*ad70*/  @!P0 FADD R2, R2, -24 ;  /* 0xc1c0000002028421 */ /* 0x002fc80000000000 */
[----:B------:R-:W-:Y:S02]  /*ad80*/  FADD R3, R2, R2 ;  /* 0x0000000202037221 */ /* 0x000fe40000000000 */
[----:B------:R-:W0:Y:S03]  /*ad90*/  LDC R2, c[0x0][0x390] ;  /* 0x0000e400ff027b82 */ /* 0x000e260000000800 */
[----:B------:R-:W-:-:S13]  /*ada0*/  FSETP.GEU.AND P1, PT, R3, -126, PT ;  /* 0xc2fc00000300780b */ /* 0x000fda0003f2e000 */
[----:B------:R-:W-:-:S04]  /*adb0*/  @!P1 FMUL R3, R3, 0.5 ;  /* 0x3f00000003039820 */ /* 0x000fc80000400000 */
[----:B------:R-:W1:Y:S01]  /*adc0*/  MUFU.EX2 R9, R3 ;  /* 0x0000000300097308 */ /* 0x000e620000000800 */
[----:B0-----:R-:W-:-:S04]  /*add0*/  FMUL R2, R2, 6 ;  /* 0x40c0000002027820 */ /* 0x001fc80000400000 */
[----:B------:R-:W-:Y:S01]  /*ade0*/  FMUL R79, R5, R2 ;  /* 0x00000002054f7220 */ /* 0x000fe20000400000 */
[----:B------:R-:W-:-:S03]  /*adf0*/  FFMA R2, R11, R14, R11 ;  /* 0x0000000e0b027223 */ /* 0x000fc6000000000b */
[----:B------:R-:W0:Y:S01]  /*ae00*/  FCHK P0, R79, R8 ;  /* 0x000000084f007302 */ /* 0x000e220000000000 */
[----:B------:R-:W-:Y:S01]  /*ae10*/  FFMA R11, R2, R79, RZ ;  /* 0x0000004f020b7223 */ /* 0x000fe200000000ff */
[----:B-1----:R-:W-:-:S03]  /*ae20*/  @!P1 FMUL R9, R9, R9 ;  /* 0x0000000909099220 */ /* 0x002fc60000400000 */
[----:B------:R-:W-:Y:S01]  /*ae30*/  FFMA R13, -R8, R11, R79 ;  /* 0x0000000b080d7223 */ /* 0x000fe2000000014f */
[----:B------:R-:W-:-:S03]  /*ae40*/  FMUL R5, R9, R6 ;  /* 0x0000000609057220 */ /* 0x000fc60000400000 */
[----:B------:R-:W-:Y:S01]  /*ae50*/  FFMA R16, R2, R13, R11 ;  /* 0x0000000d02107223 */ /* 0x000fe2000000000b */
[----:B0-----:R-:W-:Y:S06]  /*ae60*/  @!P0 BRA `(.L_x_473) ;  /* 0x00000000000c8947 */ /* 0x001fec0003800000 */
[----:B------:R-:W-:Y:S02]  /*ae70*/  MOV R66, R8 ;  /* 0x0000000800427202 */ /* 0x000fe40000000f00 */
[----:B------:R-:W-:-:S07]  /*ae80*/  MOV R15, 0xaea0 ;  /* 0x0000aea0000f7802 */ /* 0x000fce0000000f00 */
[----:B------:R-:W-:Y:S05]  /*ae90*/  CALL.REL.NOINC `($__internal_7_$__cuda_sm3x_div_rn_noftz_f32_slowpath) ;  /* 0x000000b800c07944 */ /* 0x000fea0003c00000 */
.L_x_473:
[----:B------:R-:W-:Y:S05]  /*aea0*/  BSYNC.RECONVERGENT B2 ;  /* 0x0000000000027941 */ /* 0x000fea0003800200 */
.L_x_472:
[----:B------:R-:W0:Y:S01]  /*aeb0*/  LDC R3, c[0x0][0x398] ;  /* 0x0000e600ff037b82 */ /* 0x000e220000000800 */
[----:B------:R-:W1:Y:S01]  /*aec0*/  MUFU.RCP R7, R10 ;  /* 0x0000000a00077308 */ /* 0x000e620000001000 */
[----:B------:R-:W-:Y:S01]  /*aed0*/  BSSY.RECONVERGENT B2, `(.L_x_474) ;  /* 0x000000e000027945 */ /* 0x000fe20003800200 */
[----:B-1----:R-:W-:-:S04]  /*aee0*/  FFMA R2, -R10, R7, 1 ;  /* 0x3f8000000a027423 */ /* 0x002fc80000000107 */
[----:B------:R-:W-:Y:S01]  /*aef0*/  FFMA R2, R7, R2, R7 ;  /* 0x0000000207027223 */ /* 0x000fe20000000007 */
[----:B------:R-:W-:Y:S01]  /*af00*/  FADD R7, R16, R25 ;  /* 0x0000001910077221 */ /* 0x000fe20000000000 */
[----:B0-----:R-:W-:-:S04]  /*af10*/  FMUL R3, R3, 12 ;  /* 0x4140000003037820 */ /* 0x001fc80000400000 */
        /* <DEDUP_REMOVED lines=9> */
.L_x_475:
[----:B------:R-:W-:Y:S05]  /*afb0*/  BSYNC.RECONVERGENT B2 ;  /* 0x0000000000027941 */ /* 0x000fea0003800200 */
.L_x_474:
[----:B------:R-:W-:Y:S01]  /*afc0*/  FADD R16, R7, R16 ;  /* 0x0000001007107221 */ /* 0x000fe20000000000 */
[----:B------:R-:W-:Y:S01]  /*afd0*/  FMUL R53, R50, R50 ;  /* 0x0000003232357220 */ /* 0x000fe20000400000 */
[----:B------:R-:W-:Y:S02]  /*afe0*/  CS2R R26, SRZ ;  /* 0x00000000001a7805 */ /* 0x000fe4000001ff00 */
[----:B------:R-:W-:Y:S01]  /*aff0*/  CS2R R28, SRZ ;  /* 0x00000000001c7805 */ /* 0x000fe2000001ff00 */
[----:B------:R-:W-:Y:S01]  /*b000*/  FFMA R54, R16, R54, -R5 ;  /* 0x0000003610367223 */ /* 0x000fe20000000805 */
[----:B------:R-:W-:Y:S02]  /*b010*/  CS2R R30, SRZ ;  /* 0x00000000001e7805 */ /* 0x000fe4000001ff00 */
[----:B------:R-:W-:Y:S02]  /*b020*/  CS2R R32, SRZ ;  /* 0x0000000000207805 */ /* 0x000fe4000001ff00 */
[----:B------:R-:W-:Y:S01]  /*b030*/  CS2R R34, SRZ ;  /* 0x0000000000227805 */ /* 0x000fe2000001ff00 */
[----:B------:R-:W-:-:S06]  /*b040*/  UMOV UR5, URZ ;  /* 0x000000ff00057c82 */ /* 0x000fcc0008000000 */
.L_x_511:
[----:B------:R-:W-:Y:S01]  /*b050*/  I2FP.F32.U32 R11, UR5 ;  /* 0x00000005000b7c45 */ /* 0x000fe20008201000 */
[----:B------:R-:W-:Y:S01]  /*b060*/  HFMA2 R6, -RZ, RZ, 0.61474609375, 16.90625 ;  /* 0x38eb4c3aff067431 */ /* 0x000fe200000001ff */
[----:B------:R-:W-:Y:S01]  /*b070*/  MOV R8, 0x3aae005b ;  /* 0x3aae005b00087802 */ /* 0x000fe20000000f00 */
[----:B------:R-:W-:Y:S01]  /*b080*/  HFMA2 R10, -RZ, RZ, 1.0087890625, -0.000686168670654296875 ;  /* 0x3c09919fff0a7431 */ /* 0x000fe200000001ff */
[----:B0-----:R-:W0:Y:S01]  /*b090*/  MUFU.RCP R17, R36 ;  /* 0x0000002400117308 */ /* 0x001e220000001000 */
[----:B------:R-:W-:Y:S01]  /*b0a0*/  FADD R7, R11, -R20 ;  /* 0x800000140b077221 */ /* 0x000fe20000000000 */
[----:B------:R-:W-:Y:S01]  /*b0b0*/  HFMA2 R14, -RZ, RZ, 1.7822265625, 0.000185489654541015625 ;  /* 0x3f210a14ff0e7431 */ /* 0x000fe200000001ff */
[----:B------:R-:W-:Y:S02]  /*b0c0*/  BSSY.RECONVERGENT B2, `(.L_x_476) ;  /* 0x000003a000027945 */ /* 0x000fe40003800200 */
[C---:B------:R-:W-:Y:S01]  /*b0d0*/  FADD R5, R7.reuse, 0.5 ;  /* 0x3f00000007057421 */ /* 0x040fe20000000000 */
[----:B------:R-:W-:-:S03]  /*b0e0*/  FADD R7, R7, -0.5 ;  /* 0xbf00000007077421 */ /* 0x000fc60000000000 */
[-C--:B------:R-:W-:Y:S01]  /*b0f0*/  FMUL R55, R5, R38.reuse ;  /* 0x0000002605377220 */ /* 0x080fe20000400000 */
[----:B------:R-:W-:-:S03]  /*b100*/  FMUL R56, R7, R38 ;  /* 0x0000002607387220 */ /* 0x000fc60000400000 */
[C---:B------:R-:W-:Y:S01]  /*b110*/  FMUL R2, R55.reuse, R55 ;  /* 0x0000003737027220 */ /* 0x040fe20000400000 */
[C---:B------:R-:W-:Y:S01]  /*b120*/  FSETP.GE.AND P0, PT, |R55|.reuse, 1.0029599666595458984, PT ;  /* 0x3f8060fe3700780b */ /* 0x040fe20003f06200 */
[C---:B------:R-:W-:Y:S01]  /*b130*/  FMUL R13, R56.reuse, R56 ;  /* 0x00000038380d7220 */ /* 0x040fe20000400000 */
[----:B------:R-:W-:Y:S01]  /*b140*/  FSETP.GE.AND P1, PT, |R56|, 1.0029599666595458984, PT ;  /* 0x3f8060fe3800780b */ /* 0x000fe20003f26200 */
[----:B0-----:R-:W-:Y:S01]  /*b150*/  FFMA R12, -R36, R17, 1 ;  /* 0x3f800000240c7423 */ /* 0x001fe20000000111 */
[----:B------:R-:W-:Y:S02]  /*b160*/  FSEL R2, |R55|, R2, P0 ;  /* 0x0000000237027208 */ /* 0x000fe40000000200 */
[----:B------:R-:W-:Y:S02]  /*b170*/  FSEL R3, R6, 8.4834944573231041431e-05, P0 ;  /* 0x38b1e96a06037808 */ /* 0x000fe40000000000 */
[----:B------:R-:W-:Y:S02]  /*b180*/  FSEL R9, -R8, -0.00082130916416645050049, P0 ;  /* 0xba574d2008097808 */ /* 0x000fe40000000100 */
[----:B------:R-:W-:-:S02]  /*b190*/  FSEL R4, R10, 0.0052134888246655464172, P0 ;  /* 0x3baad5ea0a047808 */ /* 0x000fc40000000000 */
[----:B------:R-:W-:Y:S01]  /*b1a0*/  FSEL R6, R6, 8.4834944573231041431e-05, P1 ;  /* 0x38b1e96a06067808 */ /* 0x000fe20000800000 */
[----:B------:R-:W-:Y:S01]  /*b1b0*/  FFMA R3, R2, R3, R9 ;  /* 0x0000000302037223 */ /* 0x000fe20000000009 */
[----:B------:R-:W-:Y:S02]  /*b1c0*/  FSEL R8, -R8, -0.00082130916416645050049, P1 ;  /* 0xba574d2008087808 */ /* 0x000fe40000800100 */
[----:B------:R-:W-:Y:S01]  /*b1d0*/  FSEL R15, |R56|, R13, P1 ;  /* 0x0000000d380f7208 */ /* 0x000fe20000800200 */
[----:B------:R-:W-:Y:S01]  /*b1e0*/  FFMA R3, R2, R3, R4 ;  /* 0x0000000302037223 */ /* 0x000fe20000000004 */
[----:B------:R-:W-:Y:S01]  /*b1f0*/  FSEL R4, R10, 0.0052134888246655464172, P1 ;  /* 0x3baad5ea0a047808 */ /* 0x000fe20000800000 */
[----:B------:R-:W-:Y:S02]  /*b200*/  HFMA2 R10, -RZ, RZ, 1.5341796875, 81.5625 ;  /* 0x3e235519ff0a7431 */ /* 0x000fe400000001ff */
[----:B------:R-:W-:Y:S01]  /*b210*/  FFMA R6, R15, R6, R8 ;  /* 0x000000060f067223 */ /* 0x000fe20000000008 */
[----:B------:R-:W-:-:S03]  /*b220*/  MOV R8, 0x3d24d99a ;  /* 0x3d24d99a00087802 */ /* 0x000fc60000000f00 */
[----:B------:R-:W-:Y:S01]  /*b230*/  FFMA R6, R15, R6, R4 ;  /* 0x000000060f067223 */ /* 0x000fe20000000004 */
[C---:B------:R-:W-:Y:S01]  /*b240*/  FSEL R9, -R8.reuse, -0.026868773624300956726, P0 ;  /* 0xbcdc1be708097808 */ /* 0x040fe20000000100 */
[----:B------:R-:W-:Y:S01]  /*b250*/  FFMA R4, R17, R12, R17 ;  /* 0x0000000c11047223 */ /* 0x000fe20000000011 */
[----:B------:R-:W-:Y:S02]  /*b260*/  FSEL R8, -R8, -0.026868773624300956726, P1 ;  /* 0xbcdc1be708087808 */ /* 0x000fe40000800100 */
[----:B------:R-:W-:Y:S01]  /*b270*/  FSEL R13, R10, 0.11284004896879196167, P0 ;  /* 0x3de718af0a0d7808 */ /* 0x000fe20000000000 */
[----:B------:R-:W-:Y:S01]  /*b280*/  FFMA R3, R2, R3, R9 ;  /* 0x0000000302037223 */ /* 0x000fe20000000009 */
[----:B------:R-:W-:Y:S01]  /*b290*/  FADD R9, R11, 0.5 ;  /* 0x3f0000000b097421 */ /* 0x000fe20000000000 */
[----:B------:R-:W-:Y:S01]  /*b2a0*/  MOV R12, 0x3f69b4f9 ;  /* 0x3f69b4f9000c7802 */ /* 0x000fe20000000f00 */
[----:B------:R-:W-:Y:S01]  /*b2b0*/  FFMA R6, R15, R6, R8 ;  /* 0x000000060f067223 */ /* 0x000fe20000000008 */
[----:B------:R-:W-:Y:S01]  /*b2c0*/  FSEL R8, R10, 0.11284004896879196167, P1 ;  /* 0x3de718af0a087808 */ /* 0x000fe20000800000 */
[----:B------:R-:W-:Y:S01]  /*b2d0*/  FADD R9, R9, -R20 ;  /* 0x8000001409097221 */ /* 0x000fe20000000000 */
[----:B------:R-:W-:Y:S01]  /*b2e0*/  FFMA R3, R2, R3, R13 ;  /* 0x0000000302037223 */ /* 0x000fe2000000000d */
[----:B------:R-:W-:-:S02]  /*b2f0*/  FSEL R13, R12, -0.37612664699554443359, P0 ;  /* 0xbec093ac0c0d7808 */ /* 0x000fc40000000000 */
[----:B------:R-:W0:Y:S01]  /*b300*/  FCHK P2, R9, R36 ;  /* 0x0000002409007302 */ /* 0x000e220000040000 */
[C---:B------:R-:W-:Y:S01]  /*b310*/  FFMA R8, R15.reuse, R6, R8 ;  /* 0x000000060f087223 */ /* 0x040fe20000000008 */
[----:B------:R-:W-:Y:S01]  /*b320*/  FSEL R6, R14, 0.12837915122509002686, P0 ;  /* 0x3e0375d30e067808 */ /* 0x000fe20000000000 */
[----:B------:R-:W-:Y:S01]  /*b330*/  FFMA R3, R2, R3, R13 ;  /* 0x0000000302037223 */ /* 0x000fe2000000000d */
[----:B------:R-:W-:Y:S01]  /*b340*/  FSEL R10, R12, -0.37612664699554443359, P1 ;  /* 0xbec093ac0c0a7808 */ /* 0x000fe20000800000 */
[----:B------:R-:W-:Y:S01]  /*b350*/  FFMA R17, R4, R9, RZ ;  /* 0x0000000904117223 */ /* 0x000fe200000000ff */
[C---:B------:R-:W-:Y:S01]  /*b360*/  FSEL R13, -R15.reuse, R56, P1 ;  /* 0x000000380f0d7208 */ /* 0x040fe20000800100 */
[----:B------:R-:W-:Y:S01]  /*b370*/  FFMA R3, R2, R3, R6 ;  /* 0x0000000302037223 */ /* 0x000fe20000000006 */
[----:B------:R-:W-:Y:S01]  /*b380*/  FSEL R6, R14, 0.12837915122509002686, P1 ;  /* 0x3e0375d30e067808 */ /* 0x000fe20000800000 */
[----:B------:R-:W-:Y:S01]  /*b390*/  FFMA R8, R15, R8, R10 ;  /* 0x000000080f087223 */ /* 0x000fe2000000000a */
[----:B------:R-:W-:Y:S01]  /*b3a0*/  FSEL R2, -R2, R55, P0 ;  /* 0x0000003702027208 */ /* 0x000fe20000000100 */
[----:B------:R-:W-:-:S02]  /*b3b0*/  FFMA R10, -R36, R17, R9 ;  /* 0x00000011240a7223 */ /* 0x000fc40000000109 */
[----:B------:R-:W-:Y:S02]  /*b3c0*/  FFMA R6, R15, R8, R6 ;  /* 0x000000080f067223 */ /* 0x000fe40000000006 */
[----:B------:R-:W-:Y:S01]  /*b3d0*/  FFMA R4, R4, R10, R17 ;  /* 0x0000000a04047223 */ /* 0x000fe20000000011 */
[----:B------:R-:W-:Y:S01]  /*b3e0*/  FFMA R57, R3, R2, R2 ;  /* 0x0000000203397223 */ /* 0x000fe20000000002 */
[----:B------:R-:W-:Y:S01]  /*b3f0*/  FFMA R58, R6, R13, R13 ;  /* 0x0000000d063a7223 */ /* 0x000fe2000000000d */
[----:B01----:R-:W-:Y:S06]  /*b400*/  @!P2 BRA `(.L_x_477) ;  /* 0x000000000014a947 */ /* 0x003fec0003800000 */
[----:B------:R-:W-:Y:S02]  /*b410*/  MOV R79, R9 ;  /* 0x00000009004f7202 */ /* 0x000fe40000000f00 */
[----:B------:R-:W-:Y:S02]  /*b420*/  MOV R66, R36 ;  /* 0x0000002400427202 */ /* 0x000fe40000000f00 */
[----:B------:R-:W-:-:S07]  /*b430*/  MOV R15, 0xb450 ;  /* 0x0000b450000f7802 */ /* 0x000fce0000000f00 */
[----:B------:R-:W-:Y:S05]  /*b440*/  CALL.REL.NOINC `($__internal_7_$__cuda_sm3x_div_rn_noftz_f32_slowpath) ;  /* 0x000000b400547944 */ /* 0x000fea0003c00000 */
[----:B------:R-:W-:-:S07]  /*b450*/  MOV R4, R16 ;  /* 0x0000001000047202 */ /* 0x000fce0000000f00 */
.L_x_477:
[----:B------:R-:W-:Y:S05]  /*b460*/  BSYNC.RECONVERGENT B2 ;  /* 0x0000000000027941 */ /* 0x000fea0003800200 */
.L_x_476:
        /* <DEDUP_REMOVED lines=20> */
[----:B------:R-:W-:-:S04]  /*b5b0*/  FADD R3, R8, -12583039 ;  /* 0xcb40007f08037421 */ /* 0x000fc80000000000 */
[----:B------:R-:W-:-:S04]  /*b5c0*/  FFMA R3, R6, 1.4426950216293334961, -R3 ;  /* 0x3fb8aa3b06037823 */ /* 0x000fc80000000803 */
[----:B------:R-:W-:Y:S01]  /*b5d0*/  FFMA R3, R6, 1.925963033500011079e-08, R3 ;  /* 0x32a5706006037823 */ /* 0x000fe20000000003 */
[----:B------:R-:W-:Y:S01]  /*b5e0*/  SHF.L.U32 R6, R8, 0x17, RZ ;  /* 0x0000001708067819 */ /* 0x000fe200000006ff */
[----:B0-----:R-:W-:-:S04]  /*b5f0*/  FFMA R2, -R36, R13, 1 ;  /* 0x3f80000024027423 */ /* 0x001fc8000000010d */
[----:B------:R-:W0:Y:S01]  /*b600*/  MUFU.EX2 R3, R3 ;  /* 0x0000000300037308 */ /* 0x000e220000000800 */
[----:B------:R-:W-:-:S04]  /*b610*/  FFMA R2, R13, R2, R13 ;  /* 0x000000020d027223 */ /* 0x000fc8000000000d */
[----:B------:R-:W-:-:S04]  /*b620*/  FFMA R11, R2, R79, RZ ;  /* 0x0000004f020b7223 */ /* 0x000fc800000000ff */
[----:B------:R-:W-:-:S04]  /*b630*/  FFMA R16, -R36, R11, R79 ;  /* 0x0000000b24107223 */ /* 0x000fc8000000014f */
[----:B------:R-:W-:Y:S01]  /*b640*/  FFMA R16, R2, R16, R11 ;  /* 0x0000001002107223 */ /* 0x000fe2000000000b */
[----:B0-----:R-:W-:Y:S01]  /*b650*/  FMUL R6, R6, R3 ;  /* 0x0000000306067220 */ /* 0x001fe20000400000 */
[----:B------:R-:W-:Y:S06]  /*b660*/  @!P0 BRA `(.L_x_479) ;  /* 0x00000000000c8947 */ /* 0x000fec0003800000 */
[----:B------:R-:W-:Y:S02]  /*b670*/  MOV R66, R36 ;  /* 0x0000002400427202 */ /* 0x000fe40000000f00 */
[----:B------:R-:W-:-:S07]  /*b680*/  MOV R15, 0xb6a0 ;  /* 0x0000b6a0000f7802 */ /* 0x000fce0000000f00 */
[----:B------:R-:W-:Y:S05]  /*b690*/  CALL.REL.NOINC `($__internal_7_$__cuda_sm3x_div_rn_noftz_f32_slowpath) ;  /* 0x000000b000c07944 */ /* 0x000fea0003c00000 */
.L_x_479:
[----:B------:R-:W-:Y:S05]  /*b6a0*/  BSYNC.RECONVERGENT B2 ;  /* 0x0000000000027941 */ /* 0x000fea0003800200 */
.L_x_478:
        /* <DEDUP_REMOVED lines=20> */
[----:B------:R-:W-:Y:S01]  /*b7f0*/  I2FP.F32.S32 R8, R2 ;  /* 0x0000000200087245 */ /* 0x000fe20000201400 */
[----:B------:R-:W-:Y:S01]  /*b800*/  FADD R12, R10, R10 ;  /* 0x0000000a0a0c7221 */ /* 0x000fe20000000000 */
[----:B------:R-:W1:Y:S01]  /*b810*/  MUFU.RCP R11, R11 ;  /* 0x0000000b000b7308 */ /* 0x000e620000001000 */
[----:B------:R-:W-:Y:S01]  /*b820*/  FADD R2, R17, R17 ;  /* 0x0000001111027221 */ /* 0x000fe20000000000 */
[----:B------:R-:W-:-:S02]  /*b830*/  I2FP.F32.S32 R15, R18 ;  /* 0x00000012000f7245 */ /* 0x000fc40000201400 */
[----:B------:R-:W-:Y:S02]  /*b840*/  FSEL R3, RZ, -24, P0 ;  /* 0xc1c00000ff037808 */ /* 0x000fe40000000000 */
[----:B------:R-:W-:Y:S01]  /*b850*/  FSETP.NEU.AND P5, PT, R4, RZ, PT ;  /* 0x000000ff0400720b */ /* 0x000fe20003fad000 */
[----:B------:R-:W-:Y:S01]  /*b860*/  FFMA R15, R15, 1.1920928955078125e-07, R14 ;  /* 0x340000000f0f7823 */ /* 0x000fe2000000000e */
[----:B------:R2:W3:Y:S01]  /*b870*/  MUFU.RCP R59, R13 ;  /* 0x0000000d003b7308 */ /* 0x0004e20000001000 */
[----:B------:R-:W-:Y:S01]  /*b880*/  FFMA R3, R8, 1.1920928955078125e-07, R3 ;  /* 0x3400000008037823 */ /* 0x000fe20000000003 */
[----:B------:R-:W-:Y:S01]  /*b890*/  FSETP.NEU.AND P6, PT, |R4|, +INF , PT ;  /* 0x7f8000000400780b */ /* 0x000fe20003fcd200 */
[----:B-1----:R-:W-:-:S04]  /*b8a0*/  FMUL R12, R11, R12 ;  /* 0x0000000c0b0c7220 */ /* 0x002fc80000400000 */
[----:B--2---:R-:W-:Y:S01]  /*b8b0*/  FADD R13, R10, -R12 ;  /* 0x8000000c0a0d7221 */ /* 0x004fe20000000000 */
[----:B------:R-:W-:Y:S01]  /*b8c0*/  FMUL R8, R12, R12 ;  /* 0x0000000c0c087220 */ /* 0x000fe20000400000 */
[----:B---3--:R-:W-:Y:S02]  /*b8d0*/  FMUL R2, R59, R2 ;  /* 0x000000023b027220 */ /* 0x008fe40000400000 */
[----:B------:R-:W-:Y:S02]  /*b8e0*/  FADD R13, R13, R13 ;  /* 0x0000000d0d0d7221 */ /* 0x000fe40000000000 */
[----:B------:R-:W-:Y:S02]  /*b8f0*/  FADD R14, R17, -R2 ;  /* 0x80000002110e7221 */ /* 0x000fe40000000000 */
[----:B------:R-:W-:Y:S01]  /*b900*/  FFMA R10, R10, -R12, R13 ;  /* 0x8000000c0a0a7223 */ /* 0x000fe2000000000d */
[----:B------:R-:W-:Y:S01]  /*b910*/  FFMA R13, R8, R60, 0.0032181653659790754318 ;  /* 0x3b52e7db080d7423 */ /* 0x000fe2000000003c */
[----:B------:R-:W-:Y:S01]  /*b920*/  FFMA R62, R2, 1.4426950216293334961, R15 ;  /* 0x3fb8aa3b023e7823 */ /* 0x000fe2000000000f */
[----:B------:R-:W-:Y:S01]  /*b930*/  FADD R18, R14, R14 ;  /* 0x0000000e0e127221 */ /* 0x000fe20000000000 */
[----:B------:R-:W-:Y:S01]  /*b940*/  FFMA R14, R12, 1.4426950216293334961, R3 ;  /* 0x3fb8aa3b0c0e7823 */ /* 0x000fe20000000003 */
[----:B------:R-:W-:Y:S01]  /*b950*/  FFMA R13, R8, R13, 0.018033718690276145935 ;  /* 0x3c93bb73080d7423 */ /* 0x000fe2000000000d */
[----:B------:R-:W-:Y:S01]  /*b960*/  FMUL R10, R11, R10 ;  /* 0x0000000a0b0a7220 */ /* 0x000fe20000400000 */
[-C--:B------:R-:W-:Y:S01]  /*b970*/  FMUL R11, R2, R2.reuse ;  /* 0x00000002020b7220 */ /* 0x080fe20000400000 */
[----:B------:R-:W-:Y:S01]  /*b980*/  FADD R3, R3, -R14 ;  /* 0x8000000e03037221 */ /* 0x000fe20000000000 */
[----:B------:R-:W-:Y:S01]  /*b990*/  FFMA R13, R8, R13, 0.12022458761930465698 ;  /* 0x3df6384f080d7423 */ /* 0x000fe2000000000d */
[----:B------:R-:W-:Y:S01]  /*b9a0*/  FFMA R18, R17, -R2, R18 ;  /* 0x8000000211127223 */ /* 0x000fe20000000012 */
[----:B------:R-:W-:Y:S01]  /*b9b0*/  FFMA R60, R11, R60, 0.0032181653659790754318 ;  /* 0x3b52e7db0b3c7423 */ /* 0x000fe2000000003c */
[----:B------:R-:W-:Y:S01]  /*b9c0*/  FFMA R3, R12, 1.4426950216293334961, R3 ;  /* 0x3fb8aa3b0c037823 */ /* 0x000fe20000000003 */
[----:B------:R-:W-:Y:S01]  /*b9d0*/  FMUL R13, R8, R13 ;  /* 0x0000000d080d7220 */ /* 0x000fe20000400000 */
[----:B------:R-:W-:Y:S01]  /*b9e0*/  FADD R15, R15, -R62 ;  /* 0x8000003e0f0f7221 */ /* 0x000fe20000000000 */
[----:B------:R-:W-:Y:S01]  /*b9f0*/  FFMA R60, R11, R60, 0.018033718690276145935 ;  /* 0x3c93bb730b3c7423 */ /* 0x000fe2000000003c */
[----:B------:R-:W-:Y:S01]  /*ba00*/  FFMA R3, R10, 1.4426950216293334961, R3 ;  /* 0x3fb8aa3b0a037823 */ /* 0x000fe20000000003 */
[----:B------:R-:W-:Y:S01]  /*ba10*/  FMUL R8, R13, 3 ;  /* 0x404000000d087820 */ /* 0x000fe20000400000 */
[----:B------:R-:W-:Y:S01]  /*ba20*/  FMUL R18, R59, R18 ;  /* 0x000000123b127220 */ /* 0x000fe20000400000 */
[----:B------:R-:W-:Y:S01]  /*ba30*/  FFMA R15, R2, 1.4426950216293334961, R15 ;  /* 0x3fb8aa3b020f7823 */ /* 0x000fe2000000000f */
[----:B------:R-:W-:Y:S01]  /*ba40*/  FFMA R3, R12, 1.9251366722983220825e-08, R3 ;  /* 0x32a55e340c037823 */ /* 0x000fe20000000003 */
[----:B------:R-:W-:-:S02]  /*ba50*/  FFMA R60, R11, R60, 0.12022458761930465698 ;  /* 0x3df6384f0b3c7423 */ /* 0x000fc4000000003c */
[----:B------:R-:W-:Y:S01]  /*ba60*/  FFMA R17, R18, 1.4426950216293334961, R15 ;  /* 0x3fb8aa3b12117823 */ /* 0x000fe2000000000f */
[----:B------:R-:W-:Y:S01]  /*ba70*/  FFMA R3, R10, R8, R3 ;  /* 0x000000080a037223 */ /* 0x000fe20000000003 */
[----:B------:R-:W-:Y:S02]  /*ba80*/  FMUL R15, R11, R60 ;  /* 0x0000003c0b0f7220 */ /* 0x000fe40000400000 */
[----:B------:R-:W-:Y:S01]  /*ba90*/  FFMA R17, R2, 1.9251366722983220825e-08, R17 ;  /* 0x32a55e3402117823 */ /* 0x000fe20000000011 */
[----:B------:R-:W-:Y:S01]  /*baa0*/  FFMA R3, R12, R13, R3 ;  /* 0x0000000d0c037223 */ /* 0x000fe20000000003 */
[----:B------:R-:W-:-:S03]  /*bab0*/  FMUL R8, R15, 3 ;  /* 0x404000000f087820 */ /* 0x000fc60000400000 */
[----:B------:R-:W-:Y:S01]  /*bac0*/  FADD R11, R14, R3 ;  /* 0x000000030e0b7221 */ /* 0x000fe20000000000 */
[----:B------:R-:W-:-:S03]  /*bad0*/  FFMA R17, R18, R8, R17 ;  /* 0x0000000812117223 */ /* 0x000fc60000000011 */
[----:B------:R-:W-:Y:S01]  /*bae0*/  FMUL R8, R11, 2 ;  /* 0x400000000b087820 */ /* 0x000fe20000400000 */
[----:B------:R-:W-:Y:S01]  /*baf0*/  FFMA R17, R2, R15, R17 ;  /* 0x0000000f02117223 */ /* 0x000fe20000000011 */
[----:B------:R-:W-:Y:S02]  /*bb00*/  FADD R14, -R14, R11 ;  /* 0x0000000b0e0e7221 */ /* 0x000fe40000000100 */
[----:B------:R-:W1:Y:S01]  /*bb10*/  FRND R13, R8 ;  /* 0x00000008000d7307 */ /* 0x000e620000201000 */
[----:B------:R-:W-:Y:S01]  /*bb20*/  FADD R15, R62, R17 ;  /* 0x000000113e0f7221 */ /* 0x000fe20000000000 */
[----:B------:R-:W-:Y:S01]  /*bb30*/  FADD R14, R3, -R14 ;  /* 0x8000000e030e7221 */ /* 0x000fe20000000000 */
[----:B------:R-:W-:Y:S01]  /*bb40*/  FFMA R11, R11, 2, -R8 ;  /* 0x400000000b0b7823 */ /* 0x000fe20000000808 */
[----:B------:R-:W-:Y:S01]  /*bb50*/  FMUL R3, R16, 16777216 ;  /* 0x4b80000010037820 */ /* 0x000fe20000400000 */
[----:B------:R-:W-:Y:S01]  /*bb60*/  FMUL R2, R15, 2 ;  /* 0x400000000f027820 */ /* 0x000fe20000400000 */
[----:B------:R-:W-:Y:S01]  /*bb70*/  FADD R62, -R62, R15 ;  /* 0x0000000f3e3e7221 */ /* 0x000fe20000000100 */
[----:B------:R-:W-:Y:S01]  /*bb80*/  FFMA R11, R14, 2, R11 ;  /* 0x400000000e0b7823 */ /* 0x000fe2000000000b */
[C---:B------:R-:W-:Y:S01]  /*bb90*/  FSETP.GT.AND P4, PT, |R8|.reuse, 152, PT ;  /* 0x431800000800780b */ /* 0x040fe20003f84200 */
[----:B------:R-:W2:Y:S01]  /*bba0*/  FRND R59, R2 ;  /* 0x00000002003b7307 */ /* 0x000ea20000201000 */
[----:B------:R-:W-:Y:S01]  /*bbb0*/  FADD R62, R17, -R62 ;  /* 0x8000003e113e7221 */ /* 0x000fe20000000000 */
[----:B------:R-:W-:Y:S01]  /*bbc0*/  MOV R17, 0x391fcb8e ;  /* 0x391fcb8e00117802 */ /* 0x000fe20000000f00 */
[----:B------:R-:W-:Y:S01]  /*bbd0*/  FFMA R15, R15, 2, -R2 ;  /* 0x400000000f0f7823 */ /* 0x000fe20000000802 */
[----:B------:R-:W-:Y:S01]  /*bbe0*/  FSEL R3, R3, R16, !P1 ;  /* 0x0000001003037208 */ /* 0x000fe20004800000 */
[----:B-1----:R-:W-:-:S02]  /*bbf0*/  FADD R10, R8, -R13 ;  /* 0x8000000d080a7221 */ /* 0x002fc40000000000 */
[----:B------:R-:W-:Y:S01]  /*bc00*/  FFMA R15, R62, 2, R15 ;  /* 0x400000003e0f7823 */ /* 0x000fe2000000000f */
[----:B------:R-:W-:Y:S01]  /*bc10*/  FSETP.GEU.AND P3, PT, R8, RZ, PT ;  /* 0x000000ff0800720b */ /* 0x000fe20003f6e000 */
[----:B------:R-:W-:Y:S01]  /*bc20*/  F2I.NTZ R14, R2 ;  /* 0x00000002000e7305 */ /* 0x000fe20000203100 */
[----:B------:R-:W-:Y:S01]  /*bc30*/  FADD R10, R11, R10 ;  /* 0x0000000a0b0a7221 */ /* 0x000fe20000000000 */
[----:B------:R-:W-:-:S03]  /*bc40*/  FSETP.GT.AND P0, PT, R13, RZ, PT ;  /* 0x000000ff0d00720b */ /* 0x000fc60003f04000 */
[----:B------:R-:W-:Y:S01]  /*bc50*/  FFMA R11, R10, R17, 0.0013391353422775864601 ;  /* 0x3aaf85ed0a0b7423 */ /* 0x000fe20000000011 */
[----:B--2---:R-:W-:Y:S01]  /*bc60*/  FADD R12, R2, -R59 ;  /* 0x8000003b020c7221 */ /* 0x004fe20000000000 */
[----:B------:R-:W-:Y:S01]  /*bc70*/  SEL R13, RZ, 0x83000000, P0 ;  /* 0x83000000ff0d7807 */ /* 0x000fe20000000000 */
[----:B------:R-:W1:Y:S01]  /*bc80*/  MUFU.LG2 R3, R3 ;  /* 0x0000000300037308 */ /* 0x000e620000000c00 */
[C---:B------:R-:W-:Y:S01]  /*bc90*/  FFMA R11, R10.reuse, R11, 0.0096188392490148544312 ;  /* 0x3c1d98560a0b7423 */ /* 0x040fe2000000000b */
[----:B------:R-:W-:Y:S01]  /*bca0*/  FADD R12, R15, R12 ;  /* 0x0000000c0f0c7221 */ /* 0x000fe20000000000 */
[----:B------:R-:W-:Y:S02]  /*bcb0*/  FSETP.GT.AND P2, PT, R59, RZ, PT ;  /* 0x000000ff3b00720b */ /* 0x000fe40003f44000 */
[----:B------:R-:W-:Y:S01]  /*bcc0*/  FFMA R11, R10, R11, 0.055503588169813156128 ;  /* 0x3d6357bb0a0b7423 */ /* 0x000fe2000000000b */
[----:B------:R-:W-:Y:S01]  /*bcd0*/  FFMA R15, R12, R17, 0.0013391353422775864601 ;  /* 0x3aaf85ed0c0f7423 */ /* 0x000fe20000000011 */
[----:B------:R-:W-:Y:S01]  /*bce0*/  SEL R59, RZ, 0x83000000, P2 ;  /* 0x83000000ff3b7807 */ /* 0x000fe20001000000 */
[----:B------:R-:W2:Y:S01]  /*bcf0*/  F2I.NTZ R8, R8 ;  /* 0x0000000800087305 */ /* 0x000ea20000203100 */
[----:B------:R-:W-:Y:S01]  /*bd00*/  FFMA R11, R10, R11, 0.24022644758224487305 ;  /* 0x3e75fdec0a0b7423 */ /* 0x000fe2000000000b */
[----:B------:R-:W-:Y:S01]  /*bd10*/  FFMA R15, R12, R15, 0.0096188392490148544312 ;  /* 0x3c1d98560c0f7423 */ /* 0x000fe2000000000f */
[----:B------:R-:W-:-:S02]  /*bd20*/  FSETP.GT.AND P2, PT, |R2|, 152, PT ;  /* 0x431800000200780b */ /* 0x000fc40003f44200 */
[----:B------:R-:W-:Y:S01]  /*bd30*/  FFMA R11, R10, R11, 0.69314718246459960938 ;  /* 0x3f3172180a0b7423 */ /* 0x000fe2000000000b */
[----:B------:R-:W-:-:S03]  /*bd40*/  FFMA R15, R12, R15, 0.055503588169813156128 ;  /* 0x3d6357bb0c0f7423 */ /* 0x000fc6000000000f */
[----:B------:R-:W-:Y:S01]  /*bd50*/  FFMA R11, R10, R11, 1 ;  /* 0x3f8000000a0b7423 */ /* 0x000fe2000000000b */
[----:B-1----:R-:W-:Y:S01]  /*bd60*/  @!P1 FADD R3, R3, -24 ;  /* 0xc1c0000003039421 */ /* 0x002fe20000000000 */
[C---:B------:R-:W-:Y:S01]  /*bd70*/  FMUL R10, R7.reuse, 16777216 ;  /* 0x4b800000070a7820 */ /* 0x040fe20000400000 */
[----:B------:R-:W-:Y:S01]  /*bd80*/  FSETP.GEU.AND P1, PT, |R7|, 1.175494350822287508e-38, PT ;  /* 0x008000000700780b */ /* 0x000fe20003f2e200 */
[----:B------:R-:W-:Y:S01]  /*bd90*/  FFMA R15, R12, R15, 0.24022644758224487305 ;  /* 0x3e75fdec0c0f7423 */ /* 0x000fe2000000000f */
[----:B------:R-:W-:Y:S02]  /*bda0*/  FADD R3, R3, R3 ;  /* 0x0000000303037221 */ /* 0x000fe40000000000 */
[----:B------:R-:W-:Y:S01]  /*bdb0*/  FSEL R18, R10, R7, !P1 ;  /* 0x000000070a127208 */ /* 0x000fe20004800000 */
[----:B------:R-:W-:Y:S01]  /*bdc0*/  FFMA R17, R12, R15, 0.69314718246459960938 ;  /* 0x3f3172180c117423 */ /* 0x000fe2000000000f */
[----:B--2---:R-:W-:Y:S01]  /*bdd0*/  LEA R15, R8, -R13, 0x17 ;  /* 0x8000000d080f7211 */ /* 0x004fe200078eb8ff */
[----:B------:R-:W-:Y:S01]  /*bde0*/  FADD R10, R4, R4 ;  /* 0x00000004040a7221 */ /* 0x000fe20000000000 */
[----:B------:R-:W-:Y:S01]  /*bdf0*/  IADD3 R8, PT, PT, R13, 0x7f000000, RZ ;  /* 0x7f0000000d087810 */ /* 0x000fe20007ffe0ff */
[----:B------:R-:W-:Y:S01]  /*be00*/  FFMA R17, R12, R17, 1 ;  /* 0x3f8000000c117423 */ /* 0x000fe20000000011 */
[----:B------:R-:W-:Y:S01]  /*be10*/  FSETP.GEU.AND P0, PT, R3, -126, PT ;  /* 0xc2fc00000300780b */ /* 0x000fe20003f0e000 */
[----:B------:R-:W1:Y:S01]  /*be20*/  MUFU.LG2 R18, R18 ;  /* 0x0000001200127308 */ /* 0x000e620000000c00 */
[----:B------:R-:W-:Y:S01]  /*be30*/  IADD3 R12, PT, PT, R59, 0x7f000000, RZ ;  /* 0x7f0000003b0c7810 */ /* 0x000fe20007ffe0ff */
[----:B------:R-:W-:Y:S01]  /*be40*/  FMUL R8, R11, R8 ;  /* 0x000000080b087220 */ /* 0x000fe20000400000 */
[----:B------:R-:W-:-:S02]  /*be50*/  LEA R13, R14, -R59, 0x17 ;  /* 0x8000003b0e0d7211 */ /* 0x000fc400078eb8ff */
[----:B------:R-:W-:Y:S01]  /*be60*/  LOP3.LUT R11, R10, 0x7fffffff, RZ, 0xc0, !PT ;  /* 0x7fffffff0a0b7812 */ /* 0x000fe200078ec0ff */
[----:B------:R-:W-:Y:S01]  /*be70*/  FMUL R8, R8, R15 ;  /* 0x0000000f08087220 */ /* 0x000fe20000400000 */
[----:B------:R-:W-:Y:S01]  /*be80*/  @P4 FSEL R8, RZ, +INF , !P3 ;  /* 0x7f800000ff084808 */ /* 0x000fe20005800000 */
[----:B------:R-:W-:Y:S01]  /*be90*/  FMUL R12, R17, R12 ;  /* 0x0000000c110c7220 */ /* 0x000fe20000400000 */
[----:B------:R-:W-:Y:S01]  /*bea0*/  FSETP.GEU.AND P3, PT, R2, RZ, PT ;  /* 0x000000ff0200720b */ /* 0x000fe20003f6e000 */
[----:B------:R-:W-:Y:S01]  /*beb0*/  FADD R2, R16, R16 ;  /* 0x0000001010027221 */ /* 0x000fe20000000000 */
[----:B------:R-:W-:Y:S01]  /*bec0*/  @P5 FSEL R11, R11, R8, !P6 ;  /* 0x000000080b0b5208 */ /* 0x000fe20007000000 */
[----:B------:R-:W-:Y:S01]  /*bed0*/  @!P0 FMUL R3, R3, 0.5 ;  /* 0x3f00000003038820 */ /* 0x000fe20000400000 */
[----:B------:R-:W-:Y:S01]  /*bee0*/  FMUL R12, R12, R13 ;  /* 0x0000000d0c0c7220 */ /* 0x000fe20000400000 */
[----:B------:R-:W-:Y:S02]  /*bef0*/  @P2 FSEL R12, RZ, +INF , !P3 ;  /* 0x7f800000ff0c2808 */ /* 0x000fe40005800000 */
[----:B------:R-:W-:Y:S01]  /*bf00*/  LOP3.LUT R13, R2, 0x7fffffff, RZ, 0xc0, !PT ;  /* 0x7fffffff020d7812 */ /* 0x000fe200078ec0ff */
[C---:B------:R-:W-:Y:S01]  /*bf10*/  FMUL R2, R5.reuse, 16777216 ;  /* 0x4b80000005027820 */ /* 0x040fe20000400000 */
[----:B------:R-:W-:Y:S01]  /*bf20*/  FSETP.GEU.AND P2, PT, |R5|, 1.175494350822287508e-38, PT ;  /* 0x008000000500780b */ /* 0x000fe20003f4e200 */
[----:B------:R-:W2:Y:S01]  /*bf30*/  MUFU.EX2 R3, R3 ;  /* 0x0000000300037308 */ /* 0x000ea20000000800 */
[----:B------:R-:W-:Y:S01]  /*bf40*/  FSETP.NEU.AND P4, PT, R16, RZ, PT ;  /* 0x000000ff1000720b */ /* 0x000fe20003f8d000 */
[----:B-1----:R-:W-:Y:S01]  /*bf50*/  @!P1 FADD R18, R18, -24 ;  /* 0xc1c0000012129421 */ /* 0x002fe20000000000 */
[----:B------:R-:W-:-:S02]  /*bf60*/  FSETP.NAN.AND P5, PT, |R4|, |R4|, PT ;  /* 0x400000040400720b */ /* 0x000fc40003fa8200 */
[----:B------:R-:W-:Y:S01]  /*bf70*/  FSETP.NAN.AND P1, PT, |R16|, |R16|, PT ;  /* 0x400000101000720b */ /* 0x000fe20003f28200 */
[----:B------:R-:W-:Y:S01]  /*bf80*/  FMUL R18, R18, 3 ;  /* 0x4040000012127820 */ /* 0x000fe20000400000 */
[----:B------:R-:W-:Y:S02]  /*bf90*/  FSEL R8, R2, R5, !P2 ;  /* 0x0000000502087208 */ /* 0x000fe40005000000 */
[----:B------:R-:W-:Y:S02]  /*bfa0*/  FSETP.NEU.AND P6, PT, |R16|, +INF , PT ;  /* 0x7f8000001000780b */ /* 0x000fe40003fcd200 */
[----:B------:R-:W-:Y:S02]  /*bfb0*/  MOV R15, 0x437c0000 ;  /* 0x437c0000000f7802 */ /* 0x000fe40000000f00 */
[----:B------:R-:W1:Y:S01]  /*bfc0*/  MUFU.LG2 R8, R8 ;  /* 0x0000000800087308 */ /* 0x000e620000000c00 */
[----:B------:R-:W-:Y:S01]  /*bfd0*/  @P4 FSEL R13, R13, R12, !P6 ;  /* 0x0000000c0d0d4208 */ /* 0x000fe20007000000 */
[----:B------:R-:W-:-:S02]  /*bfe0*/  HFMA2 R12, -RZ, RZ, 0.96630859375, -0.0022525787353515625 ;  /* 0x3bbb989dff0c7431 */ /* 0x000fc400000001ff */
[----:B------:R-:W-:Y:S01]  /*bff0*/  @P5 FADD R11, R4, 2 ;  /* 0x40000000040b5421 */ /* 0x000fe20000000000 */
[----:B--2---:R-:W-:Y:S01]  /*c000*/  @!P0 FMUL R3, R3, R3 ;  /* 0x0000000303038220 */ /* 0x004fe20000400000 */
[----:B------:R-:W-:Y:S01]  /*c010*/  @P1 FADD R13, R16, 2 ;  /* 0x40000000100d1421 */ /* 0x000fe20000000000 */
[----:B------:R-:W-:Y:S01]  /*c020*/  FSETP.NEU.AND P0, PT, R4, 1, PT ;  /* 0x3f8000000400780b */ /* 0x000fe20003f0d000 */
[----:B------:R-:W-:Y:S01]  /*c030*/  FMUL R11, R11, -0.5 ;  /* 0xbf0000000b0b7820 */ /* 0x000fe20000400000 */
[----:B------:R-:W-:Y:S01]  /*c040*/  FSETP.NEU.AND P1, PT, R16, 1, PT ;  /* 0x3f8000001000780b */ /* 0x000fe20003f2d000 */
[----:B------:R-:W-:Y:S01]  /*c050*/  FMUL R13, R13, -0.5 ;  /* 0xbf0000000d0d7820 */ /* 0x000fe20000400000 */
[----:B------:R-:W-:Y:S01]  /*c060*/  FMUL R3, R3, -0.5 ;  /* 0xbf00000003037820 */ /* 0x000fe20000400000 */
[----:B------:R-:W-:Y:S02]  /*c070*/  FSETP.GEU.AND P3, PT, R18, -126, PT ;  /* 0xc2fc00001200780b */ /* 0x000fe40003f6e000 */
[----:B------:R-:W-:Y:S01]  /*c080*/  FSEL R11, R11, -0.5, P0 ;  /* 0xbf0000000b0b7808 */ /* 0x000fe20000000000 */
[----:B------:R-:W-:Y:S01]  /*c090*/  FFMA.SAT R2, R3, R12, 0.5 ;  /* 0x3f00000003027423 */ /* 0x000fe2000000200c */
[----:B------:R-:W-:Y:S01]  /*c0a0*/  FSEL R13, R13, -0.5, P1 ;  /* 0xbf0000000d0d7808 */ /* 0x000fe20000800000 */
[----:B-1----:R-:W-:-:S02]  /*c0b0*/  @!P2 FADD R8, R8, -24 ;  /* 0xc1c000000808a421 */ /* 0x002fc40000000000 */
[-C--:B------:R-:W-:Y:S01]  /*c0c0*/  FFMA.SAT R10, R11, R12.reuse, 0.5 ;  /* 0x3f0000000b0a7423 */ /* 0x080fe2000000200c */
[-C--:B------:R-:W-:Y:S01]  /*c0d0*/  FFMA.RM R2, R2, R15.reuse, 12582913 ;  /* 0x4b40000102027423 */ /* 0x080fe2000000400f */
[----:B------:R-:W-:Y:S01]  /*c0e0*/  FFMA.SAT R12, R13, R12, 0.5 ;  /* 0x3f0000000d0c7423 */ /* 0x000fe2000000200c */
[----:B------:R-:W-:Y:S01]  /*c0f0*/  FMUL R8, R8, 3 ;  /* 0x4040000008087820 */ /* 0x000fe20000400000 */
[-C--:B------:R-:W-:Y:S01]  /*c100*/  FFMA.RM R10, R10, R15.reuse, 12582913 ;  /* 0x4b4000010a0a7423 */ /* 0x080fe2000000400f */
[----:B------:R-:W-:Y:S01]  /*c110*/  FADD R4, R2, -12583039 ;  /* 0xcb40007f02047421 */ /* 0x000fe20000000000 */
[----:B------:R-:W-:Y:S01]  /*c120*/  FFMA.RM R14, R12, R15, 12582913 ;  /* 0x4b4000010c0e7423 */ /* 0x000fe2000000400f */
[----:B------:R-:W-:Y:S01]  /*c130*/  @!P3 FMUL R18, R18, 0.5 ;  /* 0x3f0000001212b820 */ /* 0x000fe20000400000 */
[----:B------:R-:W-:Y:S01]  /*c140*/  FSETP.GEU.AND P0, PT, R8, -126, PT ;  /* 0xc2fc00000800780b */ /* 0x000fe20003f0e000 */
[C---:B------:R-:W-:Y:S01]  /*c150*/  FFMA R4, R3.reuse, 1.4426950216293334961, -R4 ;  /* 0x3fb8aa3b03047823 */ /* 0x040fe20000000804 */
[----:B------:R-:W-:Y:S01]  /*c160*/  FADD R16, R14, -12583039 ;  /* 0xcb40007f0e107421 */ /* 0x000fe20000000000 */
[----:B------:R-:W-:Y:S01]  /*c170*/  FADD R12, R10, -12583039 ;  /* 0xcb40007f0a0c7421 */ /* 0x000fe20000000000 */
[----:B------:R-:W-:Y:S01]  /*c180*/  SHF.L.U32 R14, R14, 0x17, RZ ;  /* 0x000000170e0e7819 */ /* 0x000fe200000006ff */
[----:B------:R-:W-:Y:S01]  /*c190*/  FFMA R4, R3, 1.925963033500011079e-08, R4 ;  /* 0x32a5706003047823 */ /* 0x000fe20000000004 */
[----:B------:R-:W-:Y:S01]  /*c1a0*/  FFMA R16, R13, 1.4426950216293334961, -R16 ;  /* 0x3fb8aa3b0d107823 */ /* 0x000fe20000000810 */
[----:B------:R-:W-:Y:S01]  /*c1b0*/  FFMA R12, R11, 1.4426950216293334961, -R12 ;  /* 0x3fb8aa3b0b0c7823 */ /* 0x000fe2000000080c */
[----:B------:R-:W1:Y:S01]  /*c1c0*/  MUFU.EX2 R18, R18 ;  /* 0x0000001200127308 */ /* 0x000e620000000800 */
[----:B------:R-:W-:Y:S01]  /*c1d0*/  SHF.L.U32 R2, R2, 0x17, RZ ;  /* 0x0000001702027819 */ /* 0x000fe200000006ff */
[----:B------:R-:W-:Y:S01]  /*c1e0*/  FFMA R16, R13, 1.925963033500011079e-08, R16 ;  /* 0x32a570600d107823 */ /* 0x000fe20000000010 */
[----:B------:R-:W-:Y:S01]  /*c1f0*/  FFMA R12, R11, 1.925963033500011079e-08, R12 ;  /* 0x32a570600b0c7823 */ /* 0x000fe2000000000c */
[----:B------:R-:W-:Y:S01]  /*c200*/  SHF.L.U32 R10, R10, 0x17, RZ ;  /* 0x000000170a0a7819 */ /* 0x000fe200000006ff */
[----:B------:R-:W-:-:S03]  /*c210*/  @!P0 FMUL R8, R8, 0.5 ;  /* 0x3f00000008088820 */ /* 0x000fc60000400000 */
[----:B------:R-:W2:Y:S08]  /*c220*/  MUFU.EX2 R13, R16 ;  /* 0x00000010000d7308 */ /* 0x000eb00000000800 */
[----:B------:R-:W3:Y:S01]  /*c230*/  MUFU.EX2 R3, R4 ;  /* 0x0000000400037308 */ /* 0x000ee20000000800 */
[----:B-1----:R-:W-:-:S07]  /*c240*/  @!P3 FMUL R18, R18, R18 ;  /* 0x000000121212b220 */ /* 0x002fce0000400000 */
[----:B------:R1:W4:Y:S01]  /*c250*/  MUFU.EX2 R11, R12 ;  /* 0x0000000c000b7308 */ /* 0x0003220000000800 */
[----:B--2---:R-:W-:-:S07]  /*c260*/  FMUL R13, R14, R13 ;  /* 0x0000000d0e0d7220 */ /* 0x004fce0000400000 */
[----:B------:R-:W2:Y:S01]  /*c270*/  MUFU.EX2 R8, R8 ;  /* 0x0000000800087308 */ /* 0x000ea20000000800 */
[----:B---3--:R-:W-:Y:S01]  /*c280*/  FMUL R2, R2, R3 ;  /* 0x0000000302027220 */ /* 0x008fe20000400000 */
[-C--:B-1----:R-:W-:Y:S01]  /*c290*/  FMUL R12, R7, R13.reuse ;  /* 0x0000000d070c7220 */ /* 0x082fe20000400000 */
[----:B------:R-:W-:Y:S02]  /*c2a0*/  FMUL R13, R18, R13 ;  /* 0x0000000d120d7220 */ /* 0x000fe40000400000 */
[----:B------:R-:W-:Y:S01]  /*c2b0*/  FMUL R4, R79, R2 ;  /* 0x000000024f047220 */ /* 0x000fe20000400000 */
[----:B------:R-:W-:Y:S01]  /*c2c0*/  FADD R2, R6, -R2 ;  /* 0x8000000206027221 */ /* 0x000fe20000000000 */
[----:B----4-:R-:W-:Y:S02]  /*c2d0*/  FMUL R10, R10, R11 ;  /* 0x0000000b0a0a7220 */ /* 0x010fe40000400000 */
[----:B------:R-:W-:Y:S01]  /*c2e0*/  FFMA R9, R9, R6, -R4 ;  /* 0x0000000609097223 */ /* 0x000fe20000000804 */
[----:B------:R-:W-:Y:S01]  /*c2f0*/  FMUL R59, R2, R41 ;  /* 0x00000029023b7220 */ /* 0x000fe20000400000 */
[----:B------:R-:W-:-:S02]  /*c300*/  FFMA R61, R5, R10, -R12 ;  /* 0x0000000a053d7223 */ /* 0x000fc4000000080c */
[----:B------:R-:W-:Y:S01]  /*c310*/  FMUL R60, R9, R40 ;  /* 0x00000028093c7220 */ /* 0x000fe20000400000 */
[----:B--2---:R-:W-:Y:S01]  /*c320*/  @!P0 FMUL R8, R8, R8 ;  /* 0x0000000808088220 */ /* 0x004fe20000400000 */
[----:B------:R-:W-:-:S03]  /*c330*/  FMUL R61, R61, R44 ;  /* 0x0000002c3d3d7220 */ /* 0x000fc60000400000 */
[----:B------:R-:W-:-:S04]  /*c340*/  FFMA R13, R8, R10, -R13 ;  /* 0x0000000a080d7223 */ /* 0x000fc8000000080d */
[----:B0-----:R-:W-:-:S07]  /*c350*/  FMUL R62, R13, R46 ;  /* 0x0000002e0d3e7220 */ /* 0x001fce0000400000 */
.L_x_510:
[----:B------:R-:W-:Y:S01]  /*c360*/  I2FP.F32.U32 R10, UR6 ;  /* 0x00000006000a7c45 */ /* 0x000fe20008201000 */
[----:B0-----:R-:W0:Y:S01]  /*c370*/  MUFU.RCP R18, R37 ;  /* 0x0000002500127308 */ /* 0x001e220000001000 */
        /* <DEDUP_REMOVED lines=11> */
[----:B------:R-:W-:Y:S02]  /*c430*/  FSETP.GE.AND P2, PT, |R55|, 1.0029599666595458984, PT ;  /* 0x3f8060fe3700780b */ /* 0x000fe40003f46200 */
        /* <DEDUP_REMOVED lines=10> */
[----:B------:R-:W-:Y:S02]  /*c4e0*/  FSEL R11, |R2|, R9, P1 ;  /* 0x00000009020b7208 */ /* 0x000fe40000800200 */
[C---:B------:R-:W-:Y:S02]  /*c4f0*/  FSEL R7, R16.reuse, 0.0052134888246655464172, P0 ;  /* 0x3baad5ea10077808 */ /* 0x040fe40000000000 */
[----:B------:R-:W-:Y:S01]  /*c500*/  FSEL R16, R16, 0.0052134888246655464172, P1 ;  /* 0x3baad5ea10107808 */ /* 0x000fe20000800000 */
[----:B------:R-:W-:Y:S01]  /*c510*/  FFMA R12, R11, R12, R14 ;  /* 0x0000000c0b0c7223 */ /* 0x000fe2000000000e */
[----:B------:R-:W-:Y:S01]  /*c520*/  FSEL R9, -R13, -0.026868773624300956726, P0 ;  /* 0xbcdc1be70d097808 */ /* 0x000fe20000000100 */
[C---:B------:R-:W-:Y:S01]  /*c530*/  FFMA R5, R4.reuse, R5, R7 ;  /* 0x0000000504057223 */ /* 0x040fe20000000007 */
[----:B------:R-:W-:Y:S01]  /*c540*/  FSEL R7, R15, 0.11284004896879196167, P0 ;  /* 0x3de718af0f077808 */ /* 0x000fe20000000000 */
[----:B------:R-:W-:Y:S01]  /*c550*/  FFMA R12, R11, R12, R16 ;  /* 0x0000000c0b0c7223 */ /* 0x000fe20000000010 */
[----:B------:R-:W-:Y:S01]  /*c560*/  MOV R16, 0x3f69b4f9 ;  /* 0x3f69b4f900107802 */ /* 0x000fe20000000f00 */
[----:B------:R-:W-:Y:S01]  /*c570*/  FFMA R5, R4, R5, R9 ;  /* 0x0000000504057223 */ /* 0x000fe20000000009 */
[----:B------:R-:W-:-:S02]  /*c580*/  FSEL R14, -R13, -0.026868773624300956726, P1 ;  /* 0xbcdc1be70d0e7808 */ /* 0x000fc40000800100 */
[----:B------:R-:W-:Y:S01]  /*c590*/  MOV R13, 0x3f210a14 ;  /* 0x3f210a14000d7802 */ /* 0x000fe20000000f00 */
[----:B------:R-:W-:Y:S01]  /*c5a0*/  FFMA R5, R4, R5, R7 ;  /* 0x0000000504057223 */ /* 0x000fe20000000007 */
[----:B------:R-:W-:Y:S01]  /*c5b0*/  FSEL R9, R16, -0.37612664699554443359, P0 ;  /* 0xbec093ac10097808 */ /* 0x000fe20000000000 */
[----:B------:R-:W-:Y:S01]  /*c5c0*/  FFMA R14, R11, R12, R14 ;  /* 0x0000000c0b0e7223 */ /* 0x000fe2000000000e */
[----:B------:R-:W-:Y:S02]  /*c5d0*/  FSEL R12, R13, 0.12837915122509002686, P0 ;  /* 0x3e0375d30d0c7808 */ /* 0x000fe40000000000 */
[----:B------:R-:W-:Y:S01]  /*c5e0*/  FSEL R7, R15, 0.11284004896879196167, P1 ;  /* 0x3de718af0f077808 */ /* 0x000fe20000800000 */
[----:B------:R-:W-:Y:S01]  /*c5f0*/  FFMA R5, R4, R5, R9 ;  /* 0x0000000504057223 */ /* 0x000fe20000000009 */
[----:B------:R-:W-:Y:S02]  /*c600*/  FSEL R16, R16, -0.37612664699554443359, P1 ;  /* 0xbec093ac10107808 */ /* 0x000fe40000800000 */
[----:B------:R-:W-:Y:S01]  /*c610*/  FSETP.GE.AND P3, PT, |R56|, 1.0029599666595458984, PT ;  /* 0x3f8060fe3800780b */ /* 0x000fe20003f66200 */
[C---:B------:R-:W-:Y:S01]  /*c620*/  FFMA R5, R4.reuse, R5, R12 ;  /* 0x0000000504057223 */ /* 0x040fe2000000000c */
[----:B------:R-:W-:Y:S01]  /*c630*/  FSEL R4, -R4, R3, P0 ;  /* 0x0000000304047208 */ /* 0x000fe20000000100 */
[----:B------:R-:W-:Y:S01]  /*c640*/  FFMA R14, R11, R14, R7 ;  /* 0x0000000e0b0e7223 */ /* 0x000fe20000000007 */
[----:B------:R-:W-:Y:S01]  /*c650*/  FSEL R7, R13, 0.12837915122509002686, P1 ;  /* 0x3e0375d30d077808 */ /* 0x000fe20000800000 */
[----:B0-----:R-:W-:-:S02]  /*c660*/  FFMA R13, -R37, R18, 1 ;  /* 0x3f800000250d7423 */ /* 0x001fc40000000112 */
[----:B------:R-:W-:Y:S01]  /*c670*/  FFMA R9, R5, R4, R4 ;  /* 0x0000000405097223 */ /* 0x000fe20000000004 */
[C---:B------:R-:W-:Y:S01]  /*c680*/  FFMA R14, R11.reuse, R14, R16 ;  /* 0x0000000e0b0e7223 */ /* 0x040fe20000000010 */
[C---:B------:R-:W-:Y:S01]  /*c690*/  FSEL R4, -R11.reuse, R2, P1 ;  /* 0x000000020b047208 */ /* 0x040fe20000800100 */
[----:B------:R-:W-:Y:S01]  /*c6a0*/  FADD R16, R10, 0.5 ;  /* 0x3f0000000a107421 */ /* 0x000fe20000000000 */
[----:B------:R-:W0:Y:S01]  /*c6b0*/  @P0 MUFU.EX2 R5, R9 ;  /* 0x0000000900050308 */ /* 0x000e220000000800 */
[----:B------:R-:W-:-:S04]  /*c6c0*/  FFMA R7, R11, R14, R7 ;  /* 0x0000000e0b077223 */ /* 0x000fc80000000007 */
[----:B------:R-:W-:-:S03]  /*c6d0*/  FFMA R14, R7, R4, R4 ;  /* 0x00000004070e7223 */ /* 0x000fc60000000004 */
[----:B-1----:R-:W1:Y:S08]  /*c6e0*/  @P2 MUFU.EX2 R4, R57 ;  /* 0x0000003900042308 */ /* 0x002e700000000800 */
[----:B------:R-:W2:Y:S01]  /*c6f0*/  @P1 MUFU.EX2 R11, R14 ;  /* 0x0000000e000b1308 */ /* 0x000ea20000000800 */
[----:B0-----:R-:W-:Y:S01]  /*c700*/  @P0 FADD R12, -R5, 1 ;  /* 0x3f800000050c0421 */ /* 0x001fe20000000100 */
[----:B------:R-:W-:-:S04]  /*c710*/  FFMA R5, R18, R13, R18 ;  /* 0x0000000d12057223 */ /* 0x000fc80000000012 */
[----:B------:R-:W-:Y:S02]  /*c720*/  @P0 LOP3.LUT R9, R12, 0x80000000, R3, 0xb8, !PT ;  /* 0x800000000c090812 */ /* 0x000fe400078eb803 */
[----:B------:R-:W0:Y:S01]  /*c730*/  @P3 MUFU.EX2 R7, R58 ;  /* 0x0000003a00073308 */ /* 0x000e220000000800 */
[----:B-1----:R-:W-:Y:S01]  /*c740*/  @P2 FADD R12, -R4, 1 ;  /* 0x3f800000040c2421 */ /* 0x002fe20000000100 */
[----:B------:R-:W-:Y:S01]  /*c750*/  FADD R4, R16, -R21 ;  /* 0x8000001510047221 */ /* 0x000fe20000000000 */
[----:B------:R-:W-:-:S05]  /*c760*/  MOV R3, R58 ;  /* 0x0000003a00037202 */ /* 0x000fca0000000f00 */
[----:B------:R-:W1:Y:S01]  /*c770*/  FCHK P0, R4, R37 ;  /* 0x0000002504007302 */ /* 0x000e620000000000 */
[----:B--2---:R-:W-:-:S05]  /*c780*/  @P1 FADD R11, -R11, 1 ;  /* 0x3f8000000b0b1421 */ /* 0x004fca0000000100 */
[----:B------:R-:W-:Y:S02]  /*c790*/  @P1 LOP3.LUT R14, R11, 0x80000000, R2, 0xb8, !PT ;  /* 0x800000000b0e1812 */ /* 0x000fe400078eb802 */
[----:B------:R-:W-:Y:S01]  /*c7a0*/  MOV R2, R57 ;  /* 0x0000003900027202 */ /* 0x000fe20000000f00 */
[----:B0-----:R-:W-:Y:S01]  /*c7b0*/  @P3 FADD R7, -R7, 1 ;  /* 0x3f80000007073421 */ /* 0x001fe20000000100 */
[----:B------:R-:W-:Y:S01]  /*c7c0*/  @P2 LOP3.LUT R2, R12, 0x80000000, R55, 0xb8, !PT ;  /* 0x800000000c022812 */ /* 0x000fe200078eb837 */
[----:B------:R-:W-:Y:S01]  /*c7d0*/  FFMA R12, R5, R4, RZ ;  /* 0x00000004050c7223 */ /* 0x000fe200000000ff */
[----:B------:R-:W-:Y:S02]  /*c7e0*/  FADD R63, -R14, R9 ;  /* 0x000000090e3f7221 */ /* 0x000fe40000000100 */
[----:B------:R-:W-:Y:S01]  /*c7f0*/  @P3 LOP3.LUT R3, R7, 0x80000000, R56, 0xb8, !PT ;  /* 0x8000000007033812 */ /* 0x000fe200078eb838 */
[----:B------:R-:W-:Y:S01]  /*c800*/  FFMA R7, -R37, R12, R4 ;  /* 0x0000000c25077223 */ /* 0x000fe20000000104 */
[----:B------:R-:W-:-:S03]  /*c810*/  FMUL R63, R63, 0.5 ;  /* 0x3f0000003f3f7820 */ /* 0x000fc60000400000 */
[----:B------:R-:W-:Y:S01]  /*c820*/  FADD R64, -R3, R2 ;  /* 0x0000000203407221 */ /* 0x000fe20000000100 */
[----:B------:R-:W-:Y:S01]  /*c830*/  FFMA R5, R5, R7, R12 ;  /* 0x0000000705057223 */ /* 0x000fe2000000000c */
[----:B------:R-:W-:Y:S02]  /*c840*/  FMUL R65, R59, R63 ;  /* 0x0000003f3b417220 */ /* 0x000fe40000400000 */
[----:B------:R-:W-:Y:S01]  /*c850*/  FMUL R64, R64, 0.5 ;  /* 0x3f00000040407820 */ /* 0x000fe20000400000 */
[----:B-1----:R-:W-:Y:S06]  /*c860*/  @!P0 BRA `(.L_x_481) ;  /* 0x0000000000148947 */ /* 0x002fec0003800000 */
[----:B------:R-:W-:Y:S02]  /*c870*/  MOV R79, R4 ;  /* 0x00000004004f7202 */ /* 0x000fe40000000f00 */
[----:B------:R-:W-:Y:S02]  /*c880*/  MOV R66, R37 ;  /* 0x0000002500427202 */ /* 0x000fe40000000f00 */
[----:B------:R-:W-:-:S07]  /*c890*/  MOV R15, 0xc8b0 ;  /* 0x0000c8b0000f7802 */ /* 0x000fce0000000f00 */
[----:B------:R-:W-:Y:S05]  /*c8a0*/  CALL.REL.NOINC `($__internal_7_$__cuda_sm3x_div_rn_noftz_f32_slowpath) ;  /* 0x000000a0003c7944 */ /* 0x000fea0003c00000 */
[----:B------:R-:W-:-:S07]  /*c8b0*/  MOV R5, R16 ;  /* 0x0000001000057202 */ /* 0x000fce0000000f00 */
.L_x_481:
[----:B------:R-:W-:Y:S05]  /*c8c0*/  BSYNC.RECONVERGENT B2 ;  /* 0x0000000000027941 */ /* 0x000fea0003800200 */
.L_x_480:
[C---:B------:R-:W-:Y:S01]  /*c8d0*/  FMUL R2, R5.reuse, 16777216 ;  /* 0x4b80000005027820 */ /* 0x040fe20000400000 */
[----:B------:R-:W-:Y:S01]  /*c8e0*/  FSETP.GEU.AND P0, PT, |R5|, 1.175494350822287508e-38, PT ;  /* 0x008000000500780b */ /* 0x000fe20003f0e200 */
[----:B------:R-:W-:Y:S01]  /*c8f0*/  HFMA2 R12, -RZ, RZ, 0.96630859375, -0.0022525787353515625 ;  /* 0x3bbb989dff0c7431 */ /* 0x000fe200000001ff */
[----:B------:R-:W-:Y:S01]  /*c900*/  MOV R14, 0x437c0000 ;  /* 0x437c0000000e7802 */ /* 0x000fe20000000f00 */
[----:B------:R-:W-:Y:S01]  /*c910*/  BSSY.RECONVERGENT B2, `(.L_x_482) ;  /* 0x000001f000027945 */ /* 0x000fe20003800200 */
[----:B------:R-:W-:-:S04]  /*c920*/  FSEL R2, R2, R5, !P0 ;  /* 0x0000000502027208 */ /* 0x000fc80004000000 */
[----:B------:R-:W0:Y:S05]  /*c930*/  MUFU.LG2 R3, R2 ;  /* 0x0000000200037308 */ /* 0x000e2a0000000c00 */
[----:B0-----:R-:W-:-:S04]  /*c940*/  @!P0 FADD R3, R3, -24 ;  /* 0xc1c0000003038421 */ /* 0x001fc80000000000 */
[----:B------:R-:W-:-:S05]  /*c950*/  FADD R3, R3, R3 ;  /* 0x0000000303037221 */ /* 0x000fca0000000000 */
[----:B------:R-:W-:-:S13]  /*c960*/  FSETP.GEU.AND P0, PT, R3, -126, PT ;  /* 0xc2fc00000300780b */ /* 0x000fda0003f0e000 */
[----:B------:R-:W-:-:S04]  /*c970*/  @!P0 FMUL R3, R3, 0.5 ;  /* 0x3f00000003038820 */ /* 0x000fc80000400000 */
[----:B------:R-:W0:Y:S02]  /*c980*/  MUFU.EX2 R7, R3 ;  /* 0x0000000300077308 */ /* 0x000e240000000800 */
[----:B0-----:R-:W-:-:S04]  /*c990*/  @!P0 FMUL R7, R7, R7 ;  /* 0x0000000707078220 */ /* 0x001fc80000400000 */
[----:B------:R-:W-:-:S04]  /*c9a0*/  FMUL R7, R7, -0.5 ;  /* 0xbf00000007077820 */ /* 0x000fc80000400000 */
[----:B------:R-:W-:Y:S02]  /*c9b0*/  FFMA.SAT R9, R7, R12, 0.5 ;  /* 0x3f00000007097423 */ /* 0x000fe4000000200c */
[----:B------:R-:W0:Y:S02]  /*c9c0*/  MUFU.RCP R12, R37 ;  /* 0x00000025000c7308 */ /* 0x000e240000001000 */
[----:B------:R-:W-:-:S04]  /*c9d0*/  FFMA.RM R9, R9, R14, 12582913 ;  /* 0x4b40000109097423 */ /* 0x000fc8000000400e */
[----:B------:R-:W-:-:S04]  /*c9e0*/  FADD R2, R9, -12583039 ;  /* 0xcb40007f09027421 */ /* 0x000fc80000000000 */
[----:B------:R-:W-:-:S04]  /*c9f0*/  FFMA R2, R7, 1.4426950216293334961, -R2 ;  /* 0x3fb8aa3b07027823 */ /* 0x000fc80000000802 */
[----:B------:R-:W-:Y:S01]  /*ca00*/  FFMA R11, R7, 1.925963033500011079e-08, R2 ;  /* 0x32a57060070b7823 */ /* 0x000fe20000000002 */
[----:B------:R-:W-:Y:S01]  /*ca10*/  FADD R2, R10, -0.5 ;  /* 0xbf0000000a027421 */ /* 0x000fe20000000000 */
[----:B------:R-:W-:Y:S01]  /*ca20*/  SHF.L.U32 R7, R9, 0x17, RZ ;  /* 0x0000001709077819 */ /* 0x000fe200000006ff */
[----:B0-----:R-:W-:Y:S01]  /*ca30*/  FFMA R3, -R37, R12, 1 ;  /* 0x3f80000025037423 */ /* 0x001fe2000000010c */
[----:B------:R-:W0:Y:S01]  /*ca40*/  MUFU.EX2 R10, R11 ;  /* 0x0000000b000a7308 */ /* 0x000e220000000800 */
[----:B------:R-:W-:Y:S02]  /*ca50*/  FADD R79, R2, -R21 ;  /* 0x80000015024f7221 */ /* 0x000fe40000000000 */
[----:B------:R-:W-:-:S04]  /*ca60*/  FFMA R2, R12, R3, R12 ;  /* 0x000000030c027223 */ /* 0x000fc8000000000c */
[----:B------:R-:W-:Y:S01]  /*ca70*/  FFMA R3, R2, R79, RZ ;  /* 0x0000004f02037223 */ /* 0x000fe200000000ff */
[----:B------:R-:W1:Y:S03]  /*ca80*/  FCHK P0, R79, R37 ;  /* 0x000000254f007302 */ /* 0x000e660000000000 */
[----:B------:R-:W-:-:S04]  /*ca90*/  FFMA R16, -R37, R3, R79 ;  /* 0x0000000325107223 */ /* 0x000fc8000000014f */
[----:B------:R-:W-:Y:S01]  /*caa0*/  FFMA R16, R2, R16, R3 ;  /* 0x0000001002107223 */ /* 0x000fe20000000003 */
[----:B0-----:R-:W-:Y:S01]  /*cab0*/  FMUL R7, R7, R10 ;  /* 0x0000000a07077220 */ /* 0x001fe20000400000 */
[----:B-1----:R-:W-:Y:S06]  /*cac0*/  @!P0 BRA `(.L_x_483) ;  /* 0x00000000000c8947 */ /* 0x002fec0003800000 */
[----:B------:R-:W-:Y:S02]  /*cad0*/  MOV R66, R37 ;  /* 0x0000002500427202 */ /* 0x000fe40000000f00 */
[----:B------:R-:W-:-:S07]  /*cae0*/  MOV R15, 0xcb00 ;  /* 0x0000cb00000f7802 */ /* 0x000fce0000000f00 */
[----:B------:R-:W-:Y:S05]  /*caf0*/  CALL.REL.NOINC `($__internal_7_$__cuda_sm3x_div_rn_noftz_f32_slowpath) ;  /* 0x0000009c00a87944 */ /* 0x000fea0003c00000 */
.L_x_483:
[----:B------:R-:W-:Y:S05]  /*cb00*/  BSYNC.RECONVERGENT B2 ;  /* 0x0000000000027941 */ /* 0x000fea0003800200 */
.L_x_482:
[----:B------:R-:W-:Y:S01]  /*cb10*/  FSETP.NEU.AND P0, PT, R5, 1, PT ;  /* 0x3f8000000500780b */ /* 0x000fe20003f0d000 */
[----:B------:R-:W-:Y:S01]  /*cb20*/  BSSY.RECONVERGENT B0, `(.L_x_484) ;  /* 0x0000046000007945 */ /* 0x000fe20003800200 */
[----:B------:R-:W-:Y:S01]  /*cb30*/  HFMA2 R2, -RZ, RZ, 1.875, 0 ;  /* 0x3f800000ff027431 */ /* 0x000fe200000001ff */
[C---:B------:R-:W-:Y:S02]  /*cb40*/  FSETP.GEU.AND P1, PT, |R16|.reuse, 1.175494350822287508e-38, PT ;  /* 0x008000001000780b */ /* 0x040fe40003f2e200 */
[----:B------:R-:W-:-:S08]  /*cb50*/  FSETP.NEU.AND P2, PT, R16, 1, PT ;  /* 0x3f8000001000780b */ /* 0x000fd00003f4d000 */
[----:B------:R-:W-:Y:S05]  /*cb60*/  @!P0 BRA `(.L_x_485) ;  /* 0x0000000400048947 */ /* 0x000fea0003800000 */
        /* <DEDUP_REMOVED lines=22> */
[CC--:B------:R-:W-:Y:S01]  /*ccd0*/  FMUL R3, R11.reuse, R11.reuse ;  /* 0x0000000b0b037220 */ /* 0x0c0fe20000400000 */
        /* <DEDUP_REMOVED lines=15> */
[----:B------:R-:W-:-:S03]  /*cdd0*/  HFMA2 R9, -RZ, RZ, 0.64013671875, -15.109375 ;  /* 0x391fcb8eff097431 */ /* 0x000fc600000001ff */
[----:B------:R-:W-:-:S04]  /*cde0*/  FADD R2, R13, R14 ;  /* 0x0000000e0d027221 */ /* 0x000fc80000000000 */
[----:B------:R-:W-:Y:S01]  /*cdf0*/  FMUL R3, R2, 2 ;  /* 0x4000000002037820 */ /* 0x000fe20000400000 */
[----:B------:R-:W-:-:S03]  /*ce00*/  FADD R13, -R13, R2 ;  /* 0x000000020d0d7221 */ /* 0x000fc60000000100 */
[----:B------:R-:W0:Y:S01]  /*ce10*/  FRND R10, R3 ;  /* 0x00000003000a7307 */ /* 0x000e220000201000 */
[----:B------:R-:W-:Y:S01]  /*ce20*/  FADD R13, R14, -R13 ;  /* 0x8000000d0e0d7221 */ /* 0x000fe20000000000 */
[----:B------:R-:W-:Y:S01]  /*ce30*/  FFMA R2, R2, 2, -R3 ;  /* 0x4000000002027823 */ /* 0x000fe20000000803 */
[----:B------:R-:W-:-:S03]  /*ce40*/  FSETP.GT.AND P4, PT, |R3|, 152, PT ;  /* 0x431800000300780b */ /* 0x000fc60003f84200 */
[----:B------:R-:W-:Y:S02]  /*ce50*/  FFMA R13, R13, 2, R2 ;  /* 0x400000000d0d7823 */ /* 0x000fe40000000002 */
[----:B------:R-:W1:Y:S01]  /*ce60*/  F2I.NTZ R12, R3 ;  /* 0x00000003000c7305 */ /* 0x000e620000203100 */
[----:B0-----:R-:W-:Y:S01]  /*ce70*/  FADD R2, R3, -R10 ;  /* 0x8000000a03027221 */ /* 0x001fe20000000000 */
[----:B------:R-:W-:-:S03]  /*ce80*/  FSETP.GT.AND P3, PT, R10, RZ, PT ;  /* 0x000000ff0a00720b */ /* 0x000fc60003f64000 */
[----:B------:R-:W-:-:S04]  /*ce90*/  FADD R2, R2, R13 ;  /* 0x0000000d02027221 */ /* 0x000fc80000000000 */
[----:B------:R-:W-:-:S04]  /*cea0*/  FFMA R9, R2, R9, 0.0013391353422775864601 ;  /* 0x3aaf85ed02097423 */ /* 0x000fc80000000009 */
[----:B------:R-:W-:-:S04]  /*ceb0*/  FFMA R9, R2, R9, 0.0096188392490148544312 ;  /* 0x3c1d985602097423 */ /* 0x000fc80000000009 */
[----:B------:R-:W-:-:S04]  /*cec0*/  FFMA R9, R2, R9, 0.055503588169813156128 ;  /* 0x3d6357bb02097423 */ /* 0x000fc80000000009 */
[C---:B------:R-:W-:Y:S01]  /*ced0*/  FFMA R11, R2.reuse, R9, 0.24022644758224487305 ;  /* 0x3e75fdec020b7423 */ /* 0x040fe20000000009 */
[----:B------:R-:W-:Y:S02]  /*cee0*/  SEL R9, RZ, 0x83000000, P3 ;  /* 0x83000000ff097807 */ /* 0x000fe40001800000 */
[----:B------:R-:W-:Y:S01]  /*cef0*/  FSETP.GEU.AND P3, PT, R3, RZ, PT ;  /* 0x000000ff0300720b */ /* 0x000fe20003f6e000 */
[----:B------:R-:W-:Y:S01]  /*cf00*/  FFMA R11, R2, R11, 0.69314718246459960938 ;  /* 0x3f317218020b7423 */ /* 0x000fe2000000000b */
[----:B------:R-:W-:Y:S02]  /*cf10*/  IADD3 R10, PT, PT, R9, 0x7f000000, RZ ;  /* 0x7f000000090a7810 */ /* 0x000fe40007ffe0ff */
[----:B-1----:R-:W-:Y:S01]  /*cf20*/  LEA R12, R12, -R9, 0x17 ;  /* 0x800000090c0c7211 */ /* 0x002fe200078eb8ff */
[----:B------:R-:W-:Y:S01]  /*cf30*/  FFMA R11, R2, R11, 1 ;  /* 0x3f800000020b7423 */ /* 0x000fe2000000000b */
[----:B------:R-:W-:-:S03]  /*cf40*/  FSEL R2, RZ, +INF , !P3 ;  /* 0x7f800000ff027808 */ /* 0x000fc60005800000 */
[----:B------:R-:W-:-:S04]  /*cf50*/  FMUL R11, R10, R11 ;  /* 0x0000000b0a0b7220 */ /* 0x000fc80000400000 */
[----:B------:R-:W-:Y:S01]  /*cf60*/  @!P4 FMUL R2, R12, R11 ;  /* 0x0000000b0c02c220 */ /* 0x000fe20000400000 */
[----:B------:R-:W-:-:S07]  /*cf70*/  @!P0 LOP3.LUT R2, R5, 0x7fffffff, RZ, 0xc0, !PT ;  /* 0x7fffffff05028812 */ /* 0x000fce00078ec0ff */
.L_x_485:
[----:B------:R-:W-:Y:S05]  /*cf80*/  BSYNC.RECONVERGENT B0 ;  /* 0x0000000000007941 */ /* 0x000fea0003800200 */
.L_x_484:
[----:B------:R-:W-:Y:S01]  /*cf90*/  BSSY.RECONVERGENT B0, `(.L_x_486) ;  /* 0x0000044000007945 */ /* 0x000fe20003800200 */
[----:B------:R-:W-:Y:S01]  /*cfa0*/  HFMA2 R5, -RZ, RZ, 1.875, 0 ;  /* 0x3f800000ff057431 */ /* 0x000fe200000001ff */
[----:B------:R-:W-:Y:S02]  /*cfb0*/  MOV R3, 0x3bbb989d ;  /* 0x3bbb989d00037802 */ /* 0x000fe40000000f00 */
[----:B------:R-:W-:Y:S05]  /*cfc0*/  @!P2 BRA `(.L_x_487) ;  /* 0x000000040000a947 */ /* 0x000fea0003800000 */
[----:B------:R-:W-:-:S13]  /*cfd0*/  FSETP.NAN.AND P0, PT, |R16|, |R16|, PT ;  /* 0x400000101000720b */ /* 0x000fda0003f08200 */
[----:B------:R-:W-:Y:S01]  /*cfe0*/  @P0 FADD R5, R16, 2 ;  /* 0x4000000010050421 */ /* 0x000fe20000000000 */
[----:B------:R-:W-:Y:S06]  /*cff0*/  @P0 BRA `(.L_x_487) ;  /* 0x0000000000f40947 */ /* 0x000fec0003800000 */
[C---:B------:R-:W-:Y:S01]  /*d000*/  FMUL R5, |R16|.reuse, 16777216 ;  /* 0x4b80000010057820 */ /* 0x040fe20000400200 */
[----:B------:R-:W-:Y:S02]  /*d010*/  MOV R15, 0x3a2c32e4 ;  /* 0x3a2c32e4000f7802 */ /* 0x000fe40000000f00 */
[C---:B------:R-:W-:Y:S02]  /*d020*/  FSETP.NEU.AND P0, PT, |R16|.reuse, +INF , PT ;  /* 0x7f8000001000780b */ /* 0x040fe40003f0d200 */
[----:B------:R-:W-:Y:S02]  /*d030*/  FSEL R5, R5, |R16|, !P1 ;  /* 0x4000001005057208 */ /* 0x000fe40004800000 */
[----:B------:R-:W-:Y:S02]  /*d040*/  FSETP.NEU.AND P0, PT, R16, RZ, P0 ;  /* 0x000000ff1000720b */ /* 0x000fe4000070d000 */
[----:B------:R-:W-:-:S04]  /*d050*/  IADD3 R9, PT, PT, R5, -0x3f3504f3, RZ ;  /* 0xc0cafb0d05097810 */ /* 0x000fc80007ffe0ff */
[----:B------:R-:W-:-:S04]  /*d060*/  LOP3.LUT R10, R9, 0xff800000, RZ, 0xc0, !PT ;  /* 0xff800000090a7812 */ /* 0x000fc800078ec0ff */
[-C--:B------:R-:W-:Y:S02]  /*d070*/  IADD3 R5, PT, PT, R5, -R10.reuse, RZ ;  /* 0x8000000a05057210 */ /* 0x080fe40007ffe0ff */
[----:B------:R-:W-:-:S03]  /*d080*/  I2FP.F32.S32 R10, R10 ;  /* 0x0000000a000a7245 */ /* 0x000fc60000201400 */
[C---:B------:R-:W-:Y:S01]  /*d090*/  FADD R11, R5.reuse, 1 ;  /* 0x3f800000050b7421 */ /* 0x040fe20000000000 */
[----:B------:R-:W-:Y:S01]  /*d0a0*/  FADD R9, R5, -1 ;  /* 0xbf80000005097421 */ /* 0x000fe20000000000 */
[----:B------:R-:W-:-:S03]  /*d0b0*/  FSEL R5, RZ, -24, P1 ;  /* 0xc1c00000ff057808 */ /* 0x000fc60000800000 */
[----:B------:R-:W-:Y:S01]  /*d0c0*/  FADD R12, R9, R9 ;  /* 0x00000009090c7221 */ /* 0x000fe20000000000 */
[----:B------:R-:W0:Y:S01]  /*d0d0*/  MUFU.RCP R11, R11 ;  /* 0x0000000b000b7308 */ /* 0x000e220000001000 */
[----:B------:R-:W-:Y:S02]  /*d0e0*/  FFMA R5, R10, 1.1920928955078125e-07, R5 ;  /* 0x340000000a057823 */ /* 0x000fe40000000005 */
        /* <DEDUP_REMOVED lines=46> */
.L_x_487:
[----:B------:R-:W-:Y:S05]  /*d3d0*/  BSYNC.RECONVERGENT B0 ;  /* 0x0000000000007941 */ /* 0x000fea0003800200 */
.L_x_486:
[----:B------:R-:W-:Y:S01]  /*d3e0*/  FMUL R10, R5, -0.5 ;  /* 0xbf000000050a7820 */ /* 0x000fe20000400000 */
[----:B------:R-:W-:Y:S01]  /*d3f0*/  MOV R14, 0x437c0000 ;  /* 0x437c0000000e7802 */ /* 0x000fe20000000f00 */
[----:B------:R-:W-:Y:S01]  /*d400*/  FMUL R12, R2, -0.5 ;  /* 0xbf000000020c7820 */ /* 0x000fe20000400000 */
[----:B------:R-:W-:Y:S01]  /*d410*/  FMUL R5, R16, 16777216 ;  /* 0x4b80000010057820 */ /* 0x000fe20000400000 */
[-C--:B------:R-:W-:Y:S01]  /*d420*/  FFMA.SAT R9, R10, R3.reuse, 0.5 ;  /* 0x3f0000000a097423 */ /* 0x080fe20000002003 */
[----:B------:R-:W-:Y:S01]  /*d430*/  FSETP.GEU.AND P3, PT, |R8|, 1.175494350822287508e-38, PT ;  /* 0x008000000800780b */ /* 0x000fe20003f6e200 */
[----:B------:R-:W-:Y:S01]  /*d440*/  FFMA.SAT R2, R12, R3, 0.5 ;  /* 0x3f0000000c027423 */ /* 0x000fe20000002003 */
[----:B------:R-:W-:Y:S01]  /*d450*/  FSETP.GEU.AND P2, PT, |R6|, 1.175494350822287508e-38, PT ;  /* 0x008000000600780b */ /* 0x000fe20003f4e200 */
[----:B------:R-:W-:Y:S01]  /*d460*/  FFMA.RM R11, R9, R14, 12582913 ;  /* 0x4b400001090b7423 */ /* 0x000fe2000000400e */
[----:B------:R-:W-:Y:S01]  /*d470*/  FSEL R5, R5, R16, !P1 ;  /* 0x0000001005057208 */ /* 0x000fe20004800000 */
[----:B------:R-:W-:Y:S01]  /*d480*/  FFMA.RM R2, R2, R14, 12582913 ;  /* 0x4b40000102027423 */ /* 0x000fe2000000400e */
[----:B------:R-:W-:Y:S01]  /*d490*/  FMUL R66, R64, R23 ;  /* 0x0000001740427220 */ /* 0x000fe20000400000 */
[C---:B------:R-:W-:Y:S01]  /*d4a0*/  FADD R9, R11.reuse, -12583039 ;  /* 0xcb40007f0b097421 */ /* 0x040fe20000000000 */
[----:B------:R-:W-:Y:S01]  /*d4b0*/  SHF.L.U32 R11, R11, 0x17, RZ ;  /* 0x000000170b0b7819 */ /* 0x000fe200000006ff */
[-C--:B------:R-:W-:Y:S01]  /*d4c0*/  FMUL R67, R61, R63.reuse ;  /* 0x0000003f3d437220 */ /* 0x080fe20000400000 */
[----:B------:R-:W0:Y:S01]  /*d4d0*/  MUFU.LG2 R5, R5 ;  /* 0x0000000500057308 */ /* 0x000e220000000c00 */
[----:B------:R-:W-:Y:S01]  /*d4e0*/  FFMA R13, R10, 1.4426950216293334961, -R9 ;  /* 0x3fb8aa3b0a0d7823 */ /* 0x000fe20000000809 */
[C---:B------:R-:W-:Y:S01]  /*d4f0*/  FADD R9, R2.reuse, -12583039 ;  /* 0xcb40007f02097421 */ /* 0x040fe20000000000 */
[----:B------:R-:W-:Y:S01]  /*d500*/  SHF.L.U32 R2, R2, 0x17, RZ ;  /* 0x0000001702027819 */ /* 0x000fe200000006ff */
[----:B------:R-:W-:Y:S01]  /*d510*/  FFMA R66, R63, R66, R22 ;  /* 0x000000423f427223 */ /* 0x000fe20000000016 */
[----:B------:R-:W-:Y:S01]  /*d520*/  FFMA R13, R10, 1.925963033500011079e-08, R13 ;  /* 0x32a570600a0d7823 */ /* 0x000fe2000000000d */
[C---:B------:R-:W-:Y:S01]  /*d530*/  FFMA R9, R12.reuse, 1.4426950216293334961, -R9 ;  /* 0x3fb8aa3b0c097823 */ /* 0x040fe20000000809 */
[----:B------:R-:W-:Y:S01]  /*d540*/  BSSY.RECONVERGENT B2, `(.L_x_488) ;  /* 0x000007a000027945 */ /* 0x000fe20003800200 */
[----:B------:R-:W-:Y:S01]  /*d550*/  HFMA2 R70, -RZ, RZ, 0, 0 ;  /* 0x00000000ff467431 */ /* 0x000fe200000001ff */
[----:B------:R-:W1:Y:S01]  /*d560*/  MUFU.EX2 R10, R13 ;  /* 0x0000000d000a7308 */ /* 0x000e620000000800 */
[----:B------:R-:W-:Y:S01]  /*d570*/  FFMA R9, R12, 1.925963033500011079e-08, R9 ;  /* 0x32a570600c097823 */ /* 0x000fe20000000009 */
[----:B------:R-:W-:-:S06]  /*d580*/  FMUL R69, R64, R63 ;  /* 0x0000003f40457220 */ /* 0x000fcc0000400000 */
[----:B------:R-:W2:Y:S01]  /*d590*/  MUFU.EX2 R9, R9 ;  /* 0x0000000900097308 */ /* 0x000ea20000000800 */
[----:B0-----:R-:W-:-:S04]  /*d5a0*/  @!P1 FADD R5, R5, -24 ;  /* 0xc1c0000005059421 */ /* 0x001fc80000000000 */
[----:B------:R-:W-:Y:S01]  /*d5b0*/  FADD R5, R5, R5 ;  /* 0x0000000505057221 */ /* 0x000fe20000000000 */
[----:B-1----:R-:W-:-:S04]  /*d5c0*/  FMUL R15, R11, R10 ;  /* 0x0000000a0b0f7220 */ /* 0x002fc80000400000 */
[----:B------:R-:W-:Y:S01]  /*d5d0*/  FSETP.GEU.AND P0, PT, R5, -126, PT ;  /* 0xc2fc00000500780b */ /* 0x000fe20003f0e000 */
[C---:B------:R-:W-:Y:S01]  /*d5e0*/  FMUL R17, R8.reuse, R15 ;  /* 0x0000000f08117220 */ /* 0x040fe20000400000 */
[----:B------:R-:W-:Y:S01]  /*d5f0*/  @!P3 FMUL R8, R8, 16777216 ;  /* 0x4b8000000808b820 */ /* 0x000fe20000400000 */
[----:B--2---:R-:W-:-:S03]  /*d600*/  FMUL R11, R9, R2 ;  /* 0x00000002090b7220 */ /* 0x004fc60000400000 */
[----:B------:R-:W0:Y:S01]  /*d610*/  MUFU.LG2 R12, R8 ;  /* 0x00000008000c7308 */ /* 0x000e220000000c00 */
[C---:B------:R-:W-:Y:S01]  /*d620*/  FFMA R10, R6.reuse, R11, -R17 ;  /* 0x0000000b060a7223 */ /* 0x040fe20000000811 */
[----:B------:R-:W-:-:S05]  /*d630*/  @!P2 FMUL R6, R6, 16777216 ;  /* 0x4b8000000606a820 */ /* 0x000fca0000400000 */
[----:B------:R-:W-:Y:S01]  /*d640*/  @!P0 FMUL R5, R5, 0.5 ;  /* 0x3f00000005058820 */ /* 0x000fe20000400000 */
[----:B------:R-:W1:Y:S08]  /*d650*/  MUFU.LG2 R9, R6 ;  /* 0x0000000600097308 */ /* 0x000e700000000c00 */
[----:B------:R-:W2:Y:S01]  /*d660*/  MUFU.EX2 R2, R5 ;  /* 0x0000000500027308 */ /* 0x000ea20000000800 */
[----:B0-----:R-:W-:-:S04]  /*d670*/  @!P3 FADD R12, R12, -24 ;  /* 0xc1c000000c0cb421 */ /* 0x001fc80000000000 */
[----:B------:R-:W-:Y:S01]  /*d680*/  FMUL R12, R12, 3 ;  /* 0x404000000c0c7820 */ /* 0x000fe20000400000 */
[----:B-1----:R-:W-:-:S04]  /*d690*/  @!P2 FADD R9, R9, -24 ;  /* 0xc1c000000909a421 */ /* 0x002fc80000000000 */
[----:B------:R-:W-:Y:S01]  /*d6a0*/  FSETP.GEU.AND P2, PT, R12, -126, PT ;  /* 0xc2fc00000c00780b */ /* 0x000fe20003f4e000 */
[----:B------:R-:W-:Y:S01]  /*d6b0*/  FMUL R9, R9, 3 ;  /* 0x4040000009097820 */ /* 0x000fe20000400000 */
[----:B--2---:R-:W-:-:S04]  /*d6c0*/  @!P0 FMUL R2, R2, R2 ;  /* 0x0000000202028220 */ /* 0x004fc80000400000 */
[----:B------:R-:W-:Y:S02]  /*d6d0*/  FSETP.GEU.AND P1, PT, R9, -126, PT ;  /* 0xc2fc00000900780b */ /* 0x000fe40003f2e000 */
[----:B------:R-:W-:Y:S01]  /*d6e0*/  FSETP.GT.AND P0, PT, R66, 0.0099999997764825820923, PT ;  /* 0x3c23d70a4200780b */ /* 0x000fe20003f04000 */
[----:B------:R-:W-:-:S04]  /*d6f0*/  FMUL R2, R2, -0.5 ;  /* 0xbf00000002027820 */ /* 0x000fc80000400000 */
[----:B------:R-:W-:Y:S01]  /*d700*/  @!P2 FMUL R12, R12, 0.5 ;  /* 0x3f0000000c0ca820 */ /* 0x000fe20000400000 */
[----:B------:R-:W-:-:S03]  /*d710*/  FFMA.SAT R3, R2, R3, 0.5 ;  /* 0x3f00000002037423 */ /* 0x000fc60000002003 */
[----:B------:R0:W1:Y:S01]  /*d720*/  MUFU.EX2 R8, R12 ;  /* 0x0000000c00087308 */ /* 0x0000620000000800 */
[----:B------:R-:W-:Y:S01]  /*d730*/  FFMA.RM R3, R3, R14, 12582913 ;  /* 0x4b40000103037423 */ /* 0x000fe2000000400e */
[----:B------:R-:W-:Y:S01]  /*d740*/  FMUL R14, R52, R67 ;  /* 0x00000043340e7220 */ /* 0x000fe20000400000 */
[----:B------:R-:W-:Y:S02]  /*d750*/  @!P1 FMUL R9, R9, 0.5 ;  /* 0x3f00000009099820 */ /* 0x000fe40000400000 */
[C---:B------:R-:W-:Y:S01]  /*d760*/  FADD R5, R3.reuse, -12583039 ;  /* 0xcb40007f03057421 */ /* 0x040fe20000000000 */
[----:B------:R-:W-:Y:S02]  /*d770*/  SHF.L.U32 R3, R3, 0x17, RZ ;  /* 0x0000001703037819 */ /* 0x000fe400000006ff */
[----:B------:R2:W3:Y:S01]  /*d780*/  MUFU.EX2 R6, R9 ;  /* 0x0000000900067308 */ /* 0x0004e20000000800 */
[----:B0-----:R-:W-:Y:S01]  /*d790*/  FMUL R12, R62, R63 ;  /* 0x0000003f3e0c7220 */ /* 0x001fe20000400000 */
[----:B------:R-:W-:-:S03]  /*d7a0*/  FFMA R5, R2, 1.4426950216293334961, -R5 ;  /* 0x3fb8aa3b02057823 */ /* 0x000fc60000000805 */
[----:B------:R-:W-:Y:S01]  /*d7b0*/  FFMA R12, R67, R45, -R12 ;  /* 0x0000002d430c7223 */ /* 0x000fe2000000080c */
[----:B------:R-:W-:Y:S01]  /*d7c0*/  FFMA R5, R2, 1.925963033500011079e-08, R5 ;  /* 0x32a5706002057823 */ /* 0x000fe20000000005 */
[----:B-1----:R-:W-:-:S03]  /*d7d0*/  @!P2 FMUL R8, R8, R8 ;  /* 0x000000080808a220 */ /* 0x002fc60000400000 */
[----:B------:R0:W1:Y:S01]  /*d7e0*/  MUFU.EX2 R2, R5 ;  /* 0x0000000500027308 */ /* 0x0000620000000800 */
[----:B--2---:R-:W-:Y:S01]  /*d7f0*/  FMUL R9, R10, R47 ;  /* 0x0000002f0a097220 */ /* 0x004fe20000400000 */
[----:B------:R-:W-:-:S03]  /*d800*/  FMUL R8, R15, R8 ;  /* 0x000000080f087220 */ /* 0x000fc60000400000 */
[----:B------:R-:W-:Y:S01]  /*d810*/  FMUL R9, R64, R9 ;  /* 0x0000000940097220 */ /* 0x000fe20000400000 */
[----:B---3--:R-:W-:Y:S01]  /*d820*/  @!P1 FMUL R6, R6, R6 ;  /* 0x0000000606069220 */ /* 0x008fe20000400000 */
[----:B0-----:R-:W-:-:S03]  /*d830*/  FFMA R5, R53, R12, R14 ;  /* 0x0000000c35057223 */ /* 0x001fc6000000000e */
[----:B------:R-:W-:-:S04]  /*d840*/  FFMA R8, R11, R6, -R8 ;  /* 0x000000060b087223 */ /* 0x000fc80000000808 */
[----:B------:R-:W-:Y:S01]  /*d850*/  FMUL R11, R8, R49 ;  /* 0x00000031080b7220 */ /* 0x000fe20000400000 */
[----:B-1----:R-:W-:Y:S01]  /*d860*/  FMUL R2, R3, R2 ;  /* 0x0000000203027220 */ /* 0x002fe20000400000 */
[----:B------:R-:W-:Y:S02]  /*d870*/  FMUL R3, R51, R51 ;  /* 0x0000003333037220 */ /* 0x000fe40000400000 */
[----:B------:R-:W-:Y:S01]  /*d880*/  FMUL R6, R64, R11 ;  /* 0x0000000b40067220 */ /* 0x000fe20000400000 */
[----:B------:R-:W-:-:S03]  /*d890*/  FMUL R79, R79, R2 ;  /* 0x000000024f4f7220 */ /* 0x000fc60000400000 */
[----:B------:R-:W-:Y:S01]  /*d8a0*/  FFMA R6, R9, R48, -R6 ;  /* 0x0000003009067223 */ /* 0x000fe20000000806 */
[----:B------:R-:W-:-:S03]  /*d8b0*/  FFMA R4, R4, R7, -R79 ;  /* 0x0000000704047223 */ /* 0x000fc6000000084f */
[----:B------:R-:W-:Y:S01]  /*d8c0*/  FFMA R11, R6, R3, R5 ;  /* 0x00000003060b7223 */ /* 0x000fe20000000005 */
[----:B------:R-:W-:Y:S01]  /*d8d0*/  FADD R3, R7, -R2 ;  /* 0x8000000207037221 */ /* 0x000fe20000000000 */
[----:B------:R-:W-:Y:S01]  /*d8e0*/  FMUL R5, R51, R9 ;  /* 0x0000000933057220 */ /* 0x000fe20000400000 */
[----:B------:R-:W-:Y:S01]  /*d8f0*/  FMUL R71, R4, R43 ;  /* 0x0000002b04477220 */ /* 0x000fe20000400000 */
[----:B------:R-:W-:Y:S01]  /*d900*/  FFMA R68, R54, R9, R11 ;  /* 0x0000000936447223 */ /* 0x000fe2000000000b */
[----:B------:R-:W-:Y:S01]  /*d910*/  FMUL R3, R3, R42 ;  /* 0x0000002a03037220 */ /* 0x000fe20000400000 */
[----:B------:R-:W-:Y:S01]  /*d920*/  FFMA R67, R50, R67, R5 ;  /* 0x0000004332437223 */ /* 0x000fe20000000005 */
[----:B------:R-:W-:Y:S02]  /*d930*/  MOV R5, RZ ;  /* 0x000000ff00057202 */ /* 0x000fe40000000f00 */
[----:B------:R-:W-:Y:S01]  /*d940*/  FMUL R72, R64, R3 ;  /* 0x0000000340487220 */ /* 0x000fe20000400000 */
[----:B------:R-:W-:Y:S06]  /*d950*/  @!P0 BRA `(.L_x_489) ;  /* 0x0000000000e08947 */ /* 0x000fec0003800000 */
[----:B------:R-:W0:Y:S01]  /*d960*/  LDC R3, c[0x0][0x3a8] ;  /* 0x0000ea00ff037b82 */ /* 0x000e220000000800 */
[----:B------:R-:W-:-:S05]  /*d970*/  IADD3 R2, PT, PT, R19, UR5, RZ ;  /* 0x0000000513027c10 */ /* 0x000fca000fffe0ff */
[----:B0-----:R-:W-:-:S05]  /*d980*/  IMAD R3, R3, UR6, R2 ;  /* 0x0000000603037c24 */ /* 0x001fca000f8e0202 */
[----:B------:R-:W-:-:S05]  /*d990*/  LEA R3, R3, R74, 0x2 ;  /* 0x0000004a03037211 */ /* 0x000fca00078e10ff */
[----:B------:R-:W2:Y:S01]  /*d9a0*/  LDL R79, [R3] ;  /* 0x00000000034f7983 */ /* 0x000ea20000100800 */
[----:B------:R-:W0:Y:S01]  /*d9b0*/  MUFU.RCP R5, R66 ;  /* 0x0000004200057308 */ /* 0x000e220000001000 */
[----:B------:R-:W-:Y:S01]  /*d9c0*/  BSSY.RECONVERGENT B3, `(.L_x_490) ;  /* 0x000000a000037945 */ /* 0x000fe20003800200 */
[----:B0-----:R-:W-:-:S04]  /*d9d0*/  FFMA R2, -R66, R5, 1 ;  /* 0x3f80000042027423 */ /* 0x001fc80000000105 */
[----:B------:R-:W-:Y:S02]  /*d9e0*/  FFMA R2, R5, R2, R5 ;  /* 0x0000000205027223 */ /* 0x000fe40000000005 */
[----:B--2---:R-:W0:Y:S02]  /*d9f0*/  FCHK P0, R79, R66 ;  /* 0x000000424f007302 */ /* 0x004e240000000000 */
[----:B------:R-:W-:-:S04]  /*da00*/  FFMA R5, R79, R2, RZ ;  /* 0x000000024f057223 */ /* 0x000fc800000000ff */
[----:B------:R-:W-:-:S04]  /*da10*/  FFMA R4, -R66, R5, R79 ;  /* 0x0000000542047223 */ /* 0x000fc8000000014f */
[----:B------:R-:W-:Y:S01]  /*da20*/  FFMA R16, R2, R4, R5 ;  /* 0x0000000402107223 */ /* 0x000fe20000000005 */
[----:B0-----:R-:W-:Y:S06]  /*da30*/  @!P0 BRA `(.L_x_491) ;  /* 0x0000000000088947 */ /* 0x001fec0003800000 */
[----:B------:R-:W-:-:S07]  /*da40*/  MOV R15, 0xda60 ;  /* 0x0000da60000f7802 */ /* 0x000fce0000000f00 */
[----:B------:R-:W-:Y:S05]  /*da50*/  CALL.REL.NOINC `($__internal_7_$__cuda_sm3x_div_rn_noftz_f32_slowpath) ;  /* 0x0000008c00d07944 */ /* 0x000fea0003c00000 */
.L_x_491:
[----:B------:R-:W-:Y:S05]  /*da60*/  BSYNC.RECONVERGENT B3 ;  /* 0x0000000000037941 */ /* 0x000fea0003800200 */
.L_x_490:
[----:B------:R-:W0:Y:S01]  /*da70*/  F2F.F64.F32 R76, R66 ;  /* 0x00000042004c7310 */ /* 0x000e220000201800 */
[----:B------:R-:W-:Y:S01]  /*da80*/  BSSY.RECONVERGENT B0, `(.L_x_492) ;  /* 0x0000007000007945 */ /* 0x000fe20003800200 */
[----:B------:R-:W-:Y:S01]  /*da90*/  FADD R70, R16, -1 ;  /* 0xbf80000010467421 */ /* 0x000fe20000000000 */
[----:B------:R-:W-:-:S05]  /*daa0*/  MOV R18, 0xdaf0 ;  /* 0x0000daf000127802 */ /* 0x000fca0000000f00 */
[----:B------:R-:W1:Y:S01]  /*dab0*/  F2F.F64.F32 R78, R79 ;  /* 0x0000004f004e7310 */ /* 0x000e620000201800 */
[----:B0-----:R-:W-:Y:S02]  /*dac0*/  MOV R14, R76 ;  /* 0x0000004c000e7202 */ /* 0x001fe40000000f00 */
[----:B------:R-:W-:-:S07]  /*dad0*/  MOV R15, R77 ;  /* 0x0000004d000f7202 */ /* 0x000fce0000000f00 */
[----:B-1----:R-:W-:Y:S05]  /*dae0*/  CALL.REL.NOINC `($kernel_MLEFit_z$__internal_accurate_pow) ;  /* 0x0000009400547944 */ /* 0x002fea0003c00000 */
[----:B------:R-:W-:Y:S05]  /*daf0*/  BSYNC.RECONVERGENT B0 ;  /* 0x0000000000007941 */ /* 0x000fea0003800200 */
.L_x_492:
[----:B------:R-:W-:Y:S01]  /*db00*/  DADD R76, R76, 2 ;  /* 0x400000004c4c7429 */ /* 0x000fe20000000000 */
[C---:B------:R-:W-:Y:S01]  /*db10*/  FSETP.NEU.AND P1, PT, R66.reuse, +INF , PT ;  /* 0x7f8000004200780b */ /* 0x040fe20003f2d000 */
[----:B------:R-:W-:Y:S01]  /*db20*/  BSSY.RECONVERGENT B0, `(.L_x_493) ;  /* 0x000001a000007945 */ /* 0x000fe20003800200 */
[----:B------:R-:W-:-:S07]  /*db30*/  FSETP.NEU.AND P2, PT, R66, 1, PT ;  /* 0x3f8000004200780b */ /* 0x000fce0003f4d000 */
[----:B------:R-:W-:-:S04]  /*db40*/  LOP3.LUT R76, R77, 0x7ff00000, RZ, 0xc0, !PT ;  /* 0x7ff000004d4c7812 */ /* 0x000fc800078ec0ff */
[----:B------:R-:W-:-:S04]  /*db50*/  ISETP.NE.AND P0, PT, R76, 0x7ff00000, PT ;  /* 0x7ff000004c00780c */ /* 0x000fc80003f05270 */
[----:B------:R-:W-:Y:S02]  /*db60*/  FSEL R4, R3, +QNAN , P0 ;  /* 0x7ff0000003047808 */ /* 0x000fe40000000000 */
[----:B------:R-:W-:Y:S02]  /*db70*/  FSEL R7, R2, RZ, P0 ;  /* 0x000000ff02077208 */ /* 0x000fe40000000000 */
[----:B------:R-:W-:Y:S02]  /*db80*/  FSEL R3, R4, R3, !P1 ;  /* 0x0000000304037208 */ /* 0x000fe40004800000 */
[----:B------:R-:W-:Y:S02]  /*db90*/  FSEL R2, R7, R2, !P1 ;  /* 0x0000000207027208 */ /* 0x000fe40004800000 */
[----:B------:R-:W-:Y:S02]  /*dba0*/  FSEL R3, R3, 1.875, P2 ;  /* 0x3ff0000003037808 */ /* 0x000fe40001000000 */
[----:B------:R-:W-:-:S02]  /*dbb0*/  FSEL R2, R2, RZ, P2 ;  /* 0x000000ff02027208 */ /* 0x000fc40001000000 */
[----:B------:R-:W0:Y:S01]  /*dbc0*/  MUFU.RCP64H R5, R3 ;  /* 0x0000000300057308 */ /* 0x000e220000001800 */
[----:B------:R-:W-:Y:S02]  /*dbd0*/  MOV R4, 0x1 ;  /* 0x0000000100047802 */ /* 0x000fe40000000f00 */
[----:B------:R-:W-:-:S04]  /*dbe0*/  FSETP.GEU.AND P1, PT, |R79|, 6.5827683646048100446e-37, PT ;  /* 0x036000004f00780b */ /* 0x000fc80003f2e200 */
        /* <DEDUP_REMOVED lines=12> */
[----:B------:R-:W-:Y:S05]  /*dcb0*/  CALL.REL.NOINC `($__internal_4_$__cuda_sm20_div_rn_f64_full) ;  /* 0x0000008000907944 */ /* 0x000fea0003c00000 */
.L_x_494:
[----:B------:R-:W-:Y:S05]  /*dcc0*/  BSYNC.RECONVERGENT B0 ;  /* 0x0000000000007941 */ /* 0x000fea0003800200 */
.L_x_493:
[----:B------:R0:W1:Y:S02]  /*dcd0*/  F2F.F32.F64 R5, R4 ;  /* 0x0000000400057310 */ /* 0x0000640000301000 */
.L_x_489:
[----:B------:R-:W-:Y:S05]  /*dce0*/  BSYNC.RECONVERGENT B2 ;  /* 0x0000000000027941 */ /* 0x000fea0003800200 */
.L_x_488:
[----:B------:R-:W2:Y:S01]  /*dcf0*/  F2F.F64.F32 R78, R65 ;  /* 0x00000041004e7310 */ /* 0x000ea20000201800 */
[----:B-1----:R-:W-:Y:S01]  /*dd00*/  FMNMX R5, R5, 100000, PT ;  /* 0x47c3500005057809 */ /* 0x002fe20003800000 */
[----:B------:R-:W-:Y:S01]  /*dd10*/  FMUL R63, R60, R63 ;  /* 0x0000003f3c3f7220 */ /* 0x000fe20000400000 */
[----:B------:R-:W-:Y:S01]  /*dd20*/  FMNMX R70, R70, 100000, PT ;  /* 0x47c3500046467809 */ /* 0x000fe20003800000 */
[----:B------:R-:W-:Y:S01]  /*dd30*/  BSSY.RECONVERGENT B0, `(.L_x_495) ;  /* 0x0000007000007945 */ /* 0x000fe20003800200 */
[----:B------:R-:W-:-:S03]  /*dd40*/  MOV R18, 0xdda0 ;  /* 0x0000dda000127802 */ /* 0x000fc60000000f00 */
[----:B------:R1:W3:Y:S01]  /*dd50*/  F2F.F64.F32 R76, R5 ;  /* 0x00000005004c7310 */ /* 0x0002e20000201800 */
[----:B------:R-:W-:Y:S01]  /*dd60*/  FFMA R30, R65, R70, R30 ;  /* 0x00000046411e7223 */ /* 0x000fe2000000001e */
[----:B------:R-:W-:Y:S01]  /*dd70*/  FMUL R63, R70, R63 ;  /* 0x0000003f463f7220 */ /* 0x000fe20000400000 */
[----:B--2---:R-:W-:-:S11]  /*dd80*/  DADD R14, -RZ, |R78| ;  /* 0x00000000ff0e7229 */ /* 0x004fd6000000054e */
[----:B01-3--:R-:W-:Y:S05]  /*dd90*/  CALL.REL.NOINC `($kernel_MLEFit_z$__internal_accurate_pow) ;  /* 0x0000009000a87944 */ /* 0x00bfea0003c00000 */
[----:B------:R-:W-:Y:S05]  /*dda0*/  BSYNC.RECONVERGENT B0 ;  /* 0x0000000000007941 */ /* 0x000fea0003800200 */
.L_x_495:
        /* <DEDUP_REMOVED lines=12> */
[----:B------:R-:W-:Y:S01]  /*de70*/  @P0 DADD R2, R78, 2 ;  /* 0x400000004e020429 */ /* 0x000fe20000000000 */
[----:B------:R-:W-:Y:S10]  /*de80*/  @P0 BRA `(.L_x_497) ;  /* 0x00000000000c0947 */ /* 0x000ff40003800000 */
[----:B------:R-:W-:-:S14]  /*de90*/  DSETP.NEU.AND P0, PT, |R78|, +INF , PT ;  /* 0x7ff000004e00742a */ /* 0x000fdc0003f0d200 */
[----:B------:R-:W-:Y:S02]  /*dea0*/  @!P0 MOV R2, 0x0 ;  /* 0x0000000000028802 */ /* 0x000fe40000000f00 */
[----:B------:R-:W-:-:S07]  /*deb0*/  @!P0 MOV R3, 0x7ff00000 ;  /* 0x7ff0000000038802 */ /* 0x000fce0000000f00 */
.L_x_497:
[----:B------:R-:W-:Y:S05]  /*dec0*/  BSYNC.RECONVERGENT B0 ;  /* 0x0000000000007941 */ /* 0x000fea0003800200 */
.L_x_496:
        /* <DEDUP_REMOVED lines=12> */
[----:B01----:R-:W-:Y:S05]  /*df90*/  CALL.REL.NOINC `($kernel_MLEFit_z$__internal_accurate_pow) ;  /* 0x0000009000287944 */ /* 0x003fea0003c00000 */
[----:B------:R-:W-:Y:S05]  /*dfa0*/  BSYNC.RECONVERGENT B0 ;  /* 0x0000000000007941 */ /* 0x000fea0003800200 */
.L_x_498:
        /* <DEDUP_REMOVED lines=15> */
.L_x_501:
[----:B------:R-:W-:-:S11]  /*e0a0*/  DADD R2, R78, 2 ;  /* 0x400000004e027429 */ /* 0x000fd60000000000 */
.L_x_500:
[----:B------:R-:W-:Y:S05]  /*e0b0*/  BSYNC.RECONVERGENT B0 ;  /* 0x0000000000007941 */ /* 0x000fea0003800200 */
.L_x_499:
        /* <DEDUP_REMOVED lines=13> */
[----:B-12---:R-:W-:Y:S05]  /*e190*/  CALL.REL.NOINC `($kernel_MLEFit_z$__internal_accurate_pow) ;  /* 0x0000008c00a87944 */ /* 0x006fea0003c00000 */
[----:B------:R-:W-:Y:S05]  /*e1a0*/  BSYNC.RECONVERGENT B0 ;  /* 0x0000000000007941 */ /* 0x000fea0003800200 */
.L_x_502:
        /* <DEDUP_REMOVED lines=15> */
.L_x_505:
[----:B------:R-:W-:-:S11]  /*e2a0*/  DADD R2, R64, 2 ;  /* 0x4000000040027429 */ /* 0x000fd60000000000 */
.L_x_504:
[----:B------:R-:W-:Y:S05]  /*e2b0*/  BSYNC.RECONVERGENT B0 ;  /* 0x0000000000007941 */ /* 0x000fea0003800200 */
.L_x_503:
[-C--:B------:R-:W-:Y:S01]  /*e2c0*/  FMUL R4, RZ, R70.reuse ;  /* 0x00000046ff047220 */ /* 0x080fe20000400000 */
[----:B------:R-:W-:Y:S01]  /*e2d0*/  FSETP.NEU.AND P0, PT, R69, 1, PT ;  /* 0x3f8000004500780b */ /* 0x000fe20003f0d000 */
[----:B------:R-:W-:Y:S01]  /*e2e0*/  F2F.F64.F32 R6, R32 ;  /* 0x0000002000067310 */ /* 0x000fe20000201800 */
[----:B------:R-:W-:Y:S01]  /*e2f0*/  BSSY.RECONVERGENT B0, `(.L_x_506) ;  /* 0x0000012000007945 */ /* 0x000fe20003800200 */
[----:B------:R-:W-:Y:S01]  /*e300*/  FADD R27, R70, R27 ;  /* 0x0000001b461b7221 */ /* 0x000fe20000000000 */
[----:B------:R-:W-:Y:S01]  /*e310*/  FSEL R2, R2, RZ, P0 ;  /* 0x000000ff02027208 */ /* 0x000fe20000000000 */
[-C--:B------:R-:W-:Y:S01]  /*e320*/  FFMA R26, R67, R70.reuse, R26 ;  /* 0x00000046431a7223 */ /* 0x080fe2000000001a */
[----:B------:R-:W-:Y:S01]  /*e330*/  FSEL R3, R3, 1.875, P0 ;  /* 0x3ff0000003037808 */ /* 0x000fe20000000000 */
[----:B------:R-:W-:Y:S01]  /*e340*/  FMUL R68, R68, R70 ;  /* 0x0000004644447220 */ /* 0x000fe20000400000 */
[----:B------:R-:W-:Y:S01]  /*e350*/  MOV R18, 0xe410 ;  /* 0x0000e41000127802 */ /* 0x000fe20000000f00 */
[----:B------:R-:W0:Y:S08]  /*e360*/  F2F.F64.F32 R4, R4 ;  /* 0x0000000400047310 */ /* 0x000e300000201800 */
        /* <DEDUP_REMOVED lines=9> */
[----:B012---:R-:W-:Y:S05]  /*e400*/  CALL.REL.NOINC `($kernel_MLEFit_z$__internal_accurate_pow) ;  /* 0x0000008c000c7944 */ /* 0x007fea0003c00000 */
[----:B------:R-:W-:Y:S05]  /*e410*/  BSYNC.RECONVERGENT B0 ;  /* 0x0000000000007941 */ /* 0x000fea0003800200 */
.L_x_506:
        /* <DEDUP_REMOVED lines=15> */
.L_x_509:
[----:B------:R-:W-:-:S11]  /*e510*/  DADD R2, R64, 2 ;  /* 0x4000000040027429 */ /* 0x000fd60000000000 */
.L_x_508:
[----:B------:R-:W-:Y:S05]  /*e520*/  BSYNC.RECONVERGENT B0 ;  /* 0x0000000000007941 */ /* 0x000fea0003800200 */
.L_x_507:
        /* <DEDUP_REMOVED lines=9> */
[----:B------:R0:W1:Y:S01]  /*e5c0*/  F2F.F32.F64 R31, R2 ;  /* 0x00000002001f7310 */ /* 0x0000620000301000 */
[----:B------:R-:W-:Y:S05]  /*e5d0*/  BRA.U UP0, `(.L_x_510) ;  /* 0xffffffdd00607547 */ /* 0x000fea000b83ffff */
[----:B------:R-:W-:-:S04]  /*e5e0*/  UIADD3 UR5, UPT, UPT, UR5, 0x1, URZ ;  /* 0x0000000105057890 */ /* 0x000fc8000fffe0ff */
[----:B------:R-:W-:-:S09]  /*e5f0*/  UISETP.NE.AND UP0, UPT, UR5, UR7, UPT ;  /* 0x000000070500728c */ /* 0x000fd2000bf05270 */
[----:B------:R-:W-:Y:S05]  /*e600*/  BRA.U UP0, `(.L_x_511) ;  /* 0xffffffc900907547 */ /* 0x000fea000b83ffff */
.L_x_399:
[----:B------:R-:W-:-:S09]  /*e610*/  UISETP.GT.U32.AND UP0, UPT, UR4, 0x1, UPT ;  /* 0x000000010400788c */ /* 0x000fd2000bf04070 */
[----:B------:R-:W-:Y:S05]  /*e620*/  BRA.U UP0, `(.L_x_512) ;  /* 0x0000000500487547 */ /* 0x000fea000b800000 */
[----:B0-----:R-:W0:Y:S01]  /*e630*/  MUFU.RCP R2, R35 ;  /* 0x0000002300027308 */ /* 0x001e220000001000 */
        /* <DEDUP_REMOVED lines=11> */
[----:B-1----:R-:W-:Y:S05]  /*e6f0*/  CALL.REL.NOINC `($__internal_7_$__cuda_sm3x_div_rn_noftz_f32_slowpath) ;  /* 0x0000008000a87944 */ /* 0x002fea0003c00000 */
.L_x_514:
[----:B------:R-:W-:Y:S05]  /*e700*/  BSYNC.RECONVERGENT B2 ;  /* 0x0000000000027941 */ /* 0x000fea0003800200 */
.L_x_513:
[----:B------:R-:W0:Y:S01]  /*e710*/  MUFU.RCP R3, R34 ;  /* 0x0000002200037308 */ /* 0x000e220000001000 */
[----:B------:R-:W-:Y:S01]  /*e720*/  FMNMX R16, R16, -1, !PT ;  /* 0xbf80000010107809 */ /* 0x000fe20007800000 */
[----:B------:R-:W-:Y:S03]  /*e730*/  BSSY.RECONVERGENT B2, `(.L_x_515) ;  /* 0x000000d000027945 */ /* 0x000fe60003800200 */
[----:B------:R-:W-:-:S03]  /*e740*/  FMNMX R5, R16, 1, PT ;  /* 0x3f80000010057809 */ /* 0x000fc60003800000 */
        /* <DEDUP_REMOVED lines=11> */
.L_x_516:
[----:B------:R-:W-:Y:S05]  /*e800*/  BSYNC.RECONVERGENT B2 ;  /* 0x0000000000027941 */ /* 0x000fea0003800200 */
.L_x_515:
        /* <DEDUP_REMOVED lines=15> */
.L_x_518:
[----:B------:R-:W-:Y:S05]  /*e900*/  BSYNC.RECONVERGENT B2 ;  /* 0x0000000000027941 */ /* 0x000fea0003800200 */
.L_x_517:
[----:B------:R-:W0:Y:S01]  /*e910*/  MUFU.RCP R3, R32 ;  /* 0x0000002000037308 */ /* 0x000e220000001000 */
[----:B------:R-:W-:Y:S01]  /*e920*/  FMNMX R16, R16, -100, !PT ;  /* 0xc2c8000010107809 */ /* 0x000fe20007800000 */
[----:B------:R-:W-:Y:S03]  /*e930*/  BSSY.RECONVERGENT B2, `(.L_x_519) ;  /* 0x000000e000027945 */ /* 0x000fe60003800200 */
[----:B------:R-:W-:-:S03]  /*e940*/  FMNMX R16, R16, 100, PT ;  /* 0x42c8000010107809 */ /* 0x000fc60003800000 */
[----:B------:R-:W2:Y:S02]  /*e950*/  FCHK P0, R27, R32 ;  /* 0x000000201b007302 */ /* 0x000ea40000000000 */
[----:B------:R-:W-:Y:S01]  /*e960*/  FMUL R6, R16, 0.5 ;  /* 0x3f00000010067820 */ /* 0x000fe20000400000 */
        /* <DEDUP_REMOVED lines=10> */
.L_x_520:
[----:B------:R-:W-:Y:S05]  /*ea10*/  BSYNC.RECONVERGENT B2 ;  /* 0x0000000000027941 */ /* 0x000fea0003800200 */
.L_x_519:
[----:B-1----:R-:W0:Y:S01]  /*ea20*/  MUFU.RCP R2, R31 ;  /* 0x0000001f00027308 */ /* 0x002e220000001000 */
[----:B------:R-:W-:Y:S01]  /*ea30*/  FMNMX R16, R16, -2, !PT ;  /* 0xc000000010107809 */ /* 0x000fe20007800000 */
[----:B------:R-:W-:Y:S03]  /*ea40*/  BSSY.RECONVERGENT B2, `(.L_x_521) ;  /* 0x000000d000027945 */ /* 0x000fe60003800200 */
[----:B------:R-:W-:-:S03]  /*ea50*/  FMNMX R9, R16, 2, PT ;  /* 0x4000000010097809 */ /* 0x000fc60003800000 */
        /* <DEDUP_REMOVED lines=8> */
[----:B------:R-:W-:Y:S02]  /*eae0*/  MOV R66, R31 ;  /* 0x0000001f00427202 */ /* 0x000fe40000000f00 */
[----:B------:R-:W-:-:S07]  /*eaf0*/  MOV R15, 0xeb10 ;  /* 0x0000eb10000f7802 */ /* 0x000fce0000000f00 */
[----:B------:R-:W-:Y:S05]  /*eb00*/  CALL.REL.NOINC `($__internal_7_$__cuda_sm3x_div_rn_noftz_f32_slowpath) ;  /* 0x0000007c00a47944 */ /* 0x000fea0003c00000 */
.L_x_522:
[----:B------:R-:W-:Y:S05]  /*eb10*/  BSYNC.RECONVERGENT B2 ;  /* 0x0000000000027941 */ /* 0x000fea0003800200 */
.L_x_521:
[----:B------:R-:W-:-:S04]  /*eb20*/  FMNMX R16, R16, -0.10000000149011611938, !PT ;  /* 0xbdcccccd10107809 */ /* 0x000fc80007800000 */
[----:B------:R-:W-:Y:S01]  /*eb30*/  FMNMX R3, R16, 0.10000000149011611938, PT ;  /* 0x3dcccccd10037809 */ /* 0x000fe20003800000 */
[----:B------:R-:W-:Y:S06]  /*eb40*/  BRA `(.L_x_523) ;  /* 0x0000000400407947 */ /* 0x000fec0003800000 */
.L_x_512:
        /* <DEDUP_REMOVED lines=13> */
.L_x_525:
[----:B------:R-:W-:Y:S05]  /*ec20*/  BSYNC.RECONVERGENT B2 ;  /* 0x0000000000027941 */ /* 0x000fea0003800200 */
.L_x_524:
        /* <DEDUP_REMOVED lines=15> */
.L_x_527:
[----:B------:R-:W-:Y:S05]  /*ed20*/  BSYNC.RECONVERGENT B2 ;  /* 0x0000000000027941 */ /* 0x000fea0003800200 */
.L_x_526:
        /* <DEDUP_REMOVED lines=15> */
.L_x_529:
[----:B------:R-:W-:Y:S05]  /*ee20*/  BSYNC.RECONVERGENT B2 ;  /* 0x0000000000027941 */ /* 0x000fea0003800200 */
.L_x_528:
        /* <DEDUP_REMOVED lines=15> */
.L_x_531:
[----:B------:R-:W-:Y:S05]  /*ef20*/  BSYNC.RECONVERGENT B2 ;  /* 0x0000000000027941 */ /* 0x000fea0003800200 */
.L_x_530:
        /* <DEDUP_REMOVED lines=15> */
.L_x_533:
[----:B------:R-:W-:Y:S05]  /*f020*/  BSYNC.RECONVERGENT B2 ;  /* 0x0000000000027941 */ /* 0x000fea0003800200 */
.L_x_532:
[----:B------:R-:W-:-:S04]  /*f030*/  FMNMX R16, R16, -0.10000000149011611938, !PT ;  /* 0xbdcccccd10107809 */ /* 0x000fc80007800000 */
[----:B------:R-:W-:-:S07]  /*f040*/  FMNMX R3, R16, 0.10000000149011611938, PT ;  /* 0x3dcccccd10037809 */ /* 0x000fce0003800000 */
.L_x_523:
[----:B------:R-:W0:Y:S01]  /*f050*/  LDCU UR5, c[0x0][0x3ac] ;  /* 0x00007580ff0577ac */ /* 0x000e220008000800 */
[----:B------:R-:W-:Y:S01]  /*f060*/  FADD R6, -R6, R23 ;  /* 0x0000001706067221 */ /* 0x000fe20000000100 */
[----:B------:R-:W-:Y:S01]  /*f070*/  FADD R9, -R9, R22 ;  /* 0x0000001609097221 */ /* 0x000fe20000000100 */
[----:B------:R-:W-:Y:S01]  /*f080*/  FADD R20, -R5, R20 ;  /* 0x0000001405147221 */ /* 0x000fe20000000100 */
[----:B------:R-:W-:Y:S01]  /*f090*/  UIADD3 UR4, UPT, UPT, UR4, 0x1, URZ ;  /* 0x0000000104047890 */ /* 0x000fe2000fffe0ff */
[----:B------:R-:W-:Y:S01]  /*f0a0*/  FADD R21, -R4, R21 ;  /* 0x0000001504157221 */ /* 0x000fe20000000100 */
[----:B------:R-:W-:Y:S01]  /*f0b0*/  FADD R24, -R3, R24 ;  /* 0x0000001803187221 */ /* 0x000fe20000000100 */
[----:B------:R-:W-:Y:S02]  /*f0c0*/  FMNMX R23, R6, 1, !PT ;  /* 0x3f80000006177809 */ /* 0x000fe40007800000 */
[----:B------:R-:W-:Y:S01]  /*f0d0*/  FMNMX R22, R9, 0.0099999997764825820923, !PT ;  /* 0x3c23d70a09167809 */ /* 0x000fe20007800000 */
[----:B0-----:R-:W-:-:S09]  /*f0e0*/  UISETP.NE.AND UP0, UPT, UR4, UR5, UPT ;  /* 0x000000050400728c */ /* 0x001fd2000bf05270 */
[----:B------:R-:W-:Y:S05]  /*f0f0*/  BRA.U UP0, `(.L_x_534) ;  /* 0xffffff9100347547 */ /* 0x000fea000b83ffff */
.L_x_397:
[----:B------:R-:W0:Y:S01]  /*f100*/  LDCU UR4, c[0x0][0x3a8] ;  /* 0x00007500ff0477ac */ /* 0x000e220008000800 */
[----:B------:R-:W-:Y:S01]  /*f110*/  HFMA2 R26, -RZ, RZ, 0, 0 ;  /* 0x00000000ff1a7431 */ /* 0x000fe200000001ff */
[----:B------:R-:W-:Y:S01]  /*f120*/  MOV R14, RZ ;  /* 0x000000ff000e7202 */ /* 0x000fe20000000f00 */
[----:B------:R-:W-:Y:S01]  /*f130*/  HFMA2 R29, -RZ, RZ, 0, 0 ;  /* 0x00000000ff1d7431 */ /* 0x000fe200000001ff */
[----:B------:R-:W-:Y:S02]  /*f140*/  MOV R7, RZ ;  /* 0x000000ff00077202 */ /* 0x000fe40000000f00 */
[----:B------:R-:W-:Y:S01]  /*f150*/  CS2R R4, SRZ ;  /* 0x0000000000047805 */ /* 0x000fe2000001ff00 */
[----:B0-----:R-:W-:-:S09]  /*f160*/  UISETP.GE.AND UP0, UPT, UR4, 0x1, UPT ;  /* 0x000000010400788c */ /* 0x001fd2000bf06270 */
        /* <DEDUP_REMOVED lines=18> */
.L_x_537:
[----:B------:R-:W-:Y:S05]  /*f290*/  BSYNC.RECONVERGENT B2 ;  /* 0x0000000000027941 */ /* 0x000fea0003800200 */
.L_x_536:
        /* <DEDUP_REMOVED lines=41> */
.L_x_539:
[----:B------:R-:W-:Y:S05]  /*f530*/  BSYNC.RECONVERGENT B2 ;  /* 0x0000000000027941 */ /* 0x000fea0003800200 */
.L_x_538:
        /* <DEDUP_REMOVED lines=34> */
.L_x_541:
[----:B------:R-:W-:Y:S01]  /*f760*/  FMUL.FTZ R4, R13, R10 ;  /* 0x0000000a0d047220 */ /* 0x000fe20000410000 */
[----:B------:R-:W-:-:S03]  /*f770*/  FMUL.FTZ R2, R10, 0.5 ;  /* 0x3f0000000a027820 */ /* 0x000fc60000410000 */
[----:B------:R-:W-:-:S04]  /*f780*/  FFMA R3, -R4, R4, R13 ;  /* 0x0000000404037223 */ /* 0x000fc8000000010d */
[----:B------:R-:W-:-:S07]  /*f790*/  FFMA R4, R3, R2, R4 ;  /* 0x0000000203047223 */ /* 0x000fce0000000004 */
.L_x_542:
[----:B------:R-:W-:Y:S05]  /*f7a0*/  BSYNC.RECONVERGENT B0 ;  /* 0x0000000000007941 */ /* 0x000fea0003800200 */
.L_x_540:
        /* <DEDUP_REMOVED lines=12> */
.L_x_544:
[----:B------:R-:W-:Y:S01]  /*f870*/  FMUL.FTZ R6, R15, R2 ;  /* 0x000000020f067220 */ /* 0x000fe20000410000 */
[----:B------:R-:W-:-:S03]  /*f880*/  FMUL.FTZ R2, R2, 0.5 ;  /* 0x3f00000002027820 */ /* 0x000fc60000410000 */
[----:B------:R-:W-:-:S04]  /*f890*/  FFMA R3, -R6, R6, R15 ;  /* 0x0000000606037223 */ /* 0x000fc8000000010f */
[----:B------:R-:W-:-:S07]  /*f8a0*/  FFMA R6, R3, R2, R6 ;  /* 0x0000000203067223 */ /* 0x000fce0000000006 */
.L_x_545:
[----:B------:R-:W-:Y:S05]  /*f8b0*/  BSYNC.RECONVERGENT B0 ;  /* 0x0000000000007941 */ /* 0x000fea0003800200 */
.L_x_543:
        /* <DEDUP_REMOVED lines=17> */
.L_x_547:
[----:B------:R-:W-:Y:S05]  /*f9d0*/  BSYNC.RECONVERGENT B2 ;  /* 0x0000000000027941 */ /* 0x000fea0003800200 */
.L_x_546:
        /* <DEDUP_REMOVED lines=14> */
.L_x_549:
[----:B------:R-:W-:Y:S05]  /*fac0*/  BSYNC.RECONVERGENT B2 ;  /* 0x0000000000027941 */ /* 0x000fea0003800200 */
.L_x_548:
        /* <DEDUP_REMOVED lines=9> */
.L_x_551:
[C---:B-1----:R-:W-:Y:S01]  /*fb60*/  FMUL.FTZ R51, R3.reuse, R2 ;  /* 0x0000000203337220 */ /* 0x042fe20000410000 */
[----:B------:R-:W-:-:S03]  /*fb70*/  FMUL.FTZ R3, R3, 0.5 ;  /* 0x3f00000003037820 */ /* 0x000fc60000410000 */
[----:B------:R-:W-:-:S04]  /*fb80*/  FFMA R2, -R51, R51, R2 ;  /* 0x0000003333027223 */ /* 0x000fc80000000102 */
[----:B------:R-:W-:-:S07]  /*fb90*/  FFMA R51, R2, R3, R51 ;  /* 0x0000000302337223 */ /* 0x000fce0000000033 */
.L_x_552:
[----:B------:R-:W-:Y:S05]  /*fba0*/  BSYNC.RECONVERGENT B0 ;  /* 0x0000000000007941 */ /* 0x000fea0003800200 */
.L_x_550:
        /* <DEDUP_REMOVED lines=15> */
.L_x_554:
[----:B------:R-:W-:Y:S05]  /*fca0*/  BSYNC.RECONVERGENT B2 ;  /* 0x0000000000027941 */ /* 0x000fea0003800200 */
.L_x_553:
        /* <DEDUP_REMOVED lines=14> */
.L_x_556:
[----:B------:R-:W-:Y:S05]  /*fd90*/  BSYNC.RECONVERGENT B2 ;  /* 0x0000000000027941 */ /* 0x000fea0003800200 */
.L_x_555:
        /* <DEDUP_REMOVED lines=9> */
.L_x_558:
[C---:B-1----:R-:W-:Y:S01]  /*fe30*/  FMUL.FTZ R49, R3.reuse, R2 ;  /* 0x0000000203317220 */ /* 0x042fe20000410000 */
[----:B------:R-:W-:-:S03]  /*fe40*/  FMUL.FTZ R3, R3, 0.5 ;  /* 0x3f00000003037820 */ /* 0x000fc60000410000 */
[----:B------:R-:W-:-:S04]  /*fe50*/  FFMA R2, -R49, R49, R2 ;  /* 0x0000003131027223 */ /* 0x000fc80000000102 */
[----:B------:R-:W-:-:S07]  /*fe60*/  FFMA R49, R2, R3, R49 ;  /* 0x0000000302317223 */ /* 0x000fce0000000031 */
.L_x_559:
[----:B------:R-:W-:Y:S05]  /*fe70*/  BSYNC.RECONVERGENT B0 ;  /* 0x0000000000007941 */ /* 0x000fea0003800200 */
.L_x_557:
        /* <DEDUP_REMOVED lines=15> */
.L_x_561:
[----:B------:R-:W-:Y:S05]  /*ff70*/  BSYNC.RECONVERGENT B2 ;  /* 0x0000000000027941 */ /* 0x000fea0003800200 */
.L_x_560:
        /* <DEDUP_REMOVED lines=13> */
.L_x_563:
[----:B------:R-:W-:Y:S05]  /*10050*/  BSYNC.RECONVERGENT B2 ;  /* 0x0000000000027941 */ /* 0x000fea0003800200 */
.L_x_562:
        /* <DEDUP_REMOVED lines=13> */
.L_x_565:
[----:B------:R-:W-:Y:S05]  /*10130*/  BSYNC.RECONVERGENT B2 ;  /* 0x0000000000027941 */ /* 0x000fea0003800200 */
.L_x_564:
        /* <DEDUP_REMOVED lines=14> */
.L_x_567:
[----:B------:R-:W-:Y:S05]  /*10220*/  BSYNC.RECONVERGENT B2 ;  /* 0x0000000000027941 */ /* 0x000fea0003800200 */
.L_x_566:
        /* <DEDUP_REMOVED lines=14> */
.L_x_569:
[----:B------:R-:W-:Y:S05]  /*10310*/  BSYNC.RECONVERGENT B2 ;  /* 0x0000000000027941 */ /* 0x000fea0003800200 */
.L_x_568:
        /* <DEDUP_REMOVED lines=15> */
.L_x_571:
[----:B------:R-:W-:Y:S05]  /*10410*/  BSYNC.RECONVERGENT B2 ;  /* 0x0000000000027941 */ /* 0x000fea0003800200 */
.L_x_570:
        /* <DEDUP_REMOVED lines=15> */
.L_x_573:
[----:B------:R-:W-:Y:S05]  /*10510*/  BSYNC.RECONVERGENT B2 ;  /* 0x0000000000027941 */ /* 0x000fea0003800200 */
.L_x_572:
        /* <DEDUP_REMOVED lines=16> */
.L_x_575:
[----:B------:R-:W-:Y:S05]  /*10620*/  BSYNC.RECONVERGENT B2 ;  /* 0x0000000000027941 */ /* 0x000fea0003800200 */
.L_x_574:
[C---:B------:R-:W-:Y:S01]  /*10630*/  FSETP.GEU.AND P0, PT, |R7|.reuse, 1.175494350822287508e-38, PT ;  /* 0x008000000700780b */ /* 0x040fe20003f0e200 */
[----:B------:R-:W0:Y:S01]  /*10640*/  LDCU UR4, c[0x0][0x3a0] ;  /* 0x00007400ff0477ac */ /* 0x000e220008000800 */
[----:B------:R-:W1:Y:S01]  /*10650*/  LDC R10, c[0x0][0x38c] ;  /* 0x0000e300ff0a7b82 */ /* 0x000e620000000800 */
[----:B------:R-:W-:Y:S10]  /*10660*/  BSSY.RECONVERGENT B2, `(.L_x_576) ;  /* 0x0000017000027945 */ /* 0x000ff40003800200 */
[----:B------:R-:W-:-:S04]  /*10670*/  @!P0 FMUL R7, R7, 16777216 ;  /* 0x4b80000007078820 */ /* 0x000fc80000400000 */
[----:B------:R-:W2:Y:S01]  /*10680*/  MUFU.LG2 R9, R7 ;  /* 0x0000000700097308 */ /* 0x000ea20000000c00 */
[----:B0-----:R-:W-:-:S07]  /*10690*/  FMUL R6, R4, UR4 ;  /* 0x0000000404067c20 */ /* 0x001fce0008400000 */
[----:B------:R-:W0:Y:S01]  /*106a0*/  MUFU.RCP R11, R6 ;  /* 0x00000006000b7308 */ /* 0x000e220000001000 */
[----:B-1----:R-:W-:Y:S01]  /*106b0*/  FMUL R79, R10, 3 ;  /* 0x404000000a4f7820 */ /* 0x002fe20000400000 */
[----:B--2---:R-:W-:-:S04]  /*106c0*/  @!P0 FADD R9, R9, -24 ;  /* 0xc1c0000009098421 */ /* 0x004fc80000000000 */
[----:B------:R-:W-:Y:S01]  /*106d0*/  FADD R3, R9, R9 ;  /* 0x0000000909037221 */ /* 0x000fe20000000000 */
[----:B0-----:R-:W-:-:S04]  /*106e0*/  FFMA R10, -R6, R11, 1 ;  /* 0x3f800000060a7423 */ /* 0x001fc8000000010b */
[----:B------:R-:W-:-:S13]  /*106f0*/  FSETP.GEU.AND P0, PT, R3, -126, PT ;  /* 0xc2fc00000300780b */ /* 0x000fda0003f0e000 */
[----:B------:R-:W-:-:S04]  /*10700*/  @!P0 FMUL R3, R3, 0.5 ;  /* 0x3f00000003038820 */ /* 0x000fc80000400000 */
[----:B------:R-:W0:Y:S02]  /*10710*/  MUFU.EX2 R2, R3 ;  /* 0x0000000300027308 */ /* 0x000e240000000800 */
[----:B0-----:R-:W-:-:S04]  /*10720*/  @!P0 FMUL R2, R2, R2 ;  /* 0x0000000202028220 */ /* 0x001fc80000400000 */
        /* <DEDUP_REMOVED lines=10> */
.L_x_577:
[----:B------:R-:W-:Y:S05]  /*107d0*/  BSYNC.RECONVERGENT B2 ;  /* 0x0000000000027941 */ /* 0x000fea0003800200 */
.L_x_576:
[----:B------:R-:W0:Y:S01]  /*107e0*/  LDC R10, c[0x0][0x3a0] ;  /* 0x0000e800ff0a7b82 */ /* 0x000e220000000800 */
[----:B------:R-:W-:Y:S01]  /*107f0*/  FMUL R9, R9, 3 ;  /* 0x4040000009097820 */ /* 0x000fe20000400000 */
[----:B------:R-:W-:Y:S06]  /*10800*/  BSSY.RECONVERGENT B2, `(.L_x_578) ;  /* 0x000001d000027945 */ /* 0x000fec0003800200 */
[----:B------:R-:W1:Y:S01]  /*10810*/  LDC R3, c[0x0][0x394] ;  /* 0x0000e500ff037b82 */ /* 0x000e620000000800 */
[----:B0-----:R-:W-:Y:S01]  /*10820*/  FSETP.GEU.AND P0, PT, |R10|, 1.175494350822287508e-38, PT ;  /* 0x008000000a00780b */ /* 0x001fe20003f0e200 */
[----:B-1----:R-:W-:-:S12]  /*10830*/  FMUL R3, R3, 4 ;  /* 0x4080000003037820 */ /* 0x002fd80000400000 */
[----:B------:R-:W-:-:S04]  /*10840*/  @!P0 FMUL R10, R10, 16777216 ;  /* 0x4b8000000a0a8820 */ /* 0x000fc80000400000 */
[----:B------:R-:W0:Y:S02]  /*10850*/  MUFU.LG2 R2, R10 ;  /* 0x0000000a00027308 */ /* 0x000e240000000c00 */
[----:B0-----:R-:W-:Y:S01]  /*10860*/  @!P0 FADD R2, R2, -24 ;  /* 0xc1c0000002028421 */ /* 0x001fe20000000000 */
[----:B------:R-:W-:-:S03]  /*10870*/  FSETP.GEU.AND P0, PT, R9, -126, PT ;  /* 0xc2fc00000900780b */ /* 0x000fc60003f0e000 */
[----:B------:R-:W-:-:S05]  /*10880*/  FMUL R11, R2, 4 ;  /* 0x40800000020b7820 */ /* 0x000fca0000400000 */
[----:B------:R-:W-:-:S05]  /*10890*/  FSETP.GEU.AND P1, PT, R11, -126, PT ;  /* 0xc2fc00000b00780b */ /* 0x000fca0003f2e000 */
[----:B------:R-:W-:-:S04]  /*108a0*/  @!P0 FMUL R9, R9, 0.5 ;  /* 0x3f00000009098820 */ /* 0x000fc80000400000 */
[----:B------:R0:W1:Y:S04]  /*108b0*/  MUFU.EX2 R2, R9 ;  /* 0x0000000900027308 */ /* 0x0000680000000800 */
[----:B------:R-:W-:-:S04]  /*108c0*/  @!P1 FMUL R11, R11, 0.5 ;  /* 0x3f0000000b0b9820 */ /* 0x000fc80000400000 */
[----:B------:R-:W2:Y:S01]  /*108d0*/  MUFU.EX2 R7, R11 ;  /* 0x0000000b00077308 */ /* 0x000ea20000000800 */
[----:B0-----:R-:W-:Y:S01]  /*108e0*/  FADD R9, R16, R8 ;  /* 0x0000000810097221 */ /* 0x001fe20000000000 */
[----:B-1----:R-:W-:-:S04]  /*108f0*/  @!P0 FMUL R2, R2, R2 ;  /* 0x0000000202028220 */ /* 0x002fc80000400000 */
[----:B------:R-:W-:Y:S01]  /*10900*/  FMUL R79, R3, R2 ;  /* 0x00000002034f7220 */ /* 0x000fe20000400000 */
[----:B--2---:R-:W-:-:S04]  /*10910*/  @!P1 FMUL R7, R7, R7 ;  /* 0x0000000707079220 */ /* 0x004fc80000400000 */
        /* <DEDUP_REMOVED lines=11> */
.L_x_579:
[----:B------:R-:W-:Y:S05]  /*109d0*/  BSYNC.RECONVERGENT B2 ;  /* 0x0000000000027941 */ /* 0x000fea0003800200 */
.L_x_578:
        /* <DEDUP_REMOVED lines=16> */
.L_x_581:
[----:B------:R-:W-:Y:S05]  /*10ae0*/  BSYNC.RECONVERGENT B2 ;  /* 0x0000000000027941 */ /* 0x000fea0003800200 */
.L_x_580:
[C---:B------:R-:W-:Y:S01]  /*10af0*/  FSETP.GEU.AND P0, PT, |R5|.reuse, 1.175494350822287508e-38, PT ;  /* 0x008000000500780b */ /* 0x040fe20003f0e200 */
[----:B------:R-:W0:Y:S01]  /*10b00*/  LDC R9, c[0x0][0x390] ;  /* 0x0000e400ff097b82 */ /* 0x000e220000000800 */
[----:B------:R-:W1:Y:S01]  /*10b10*/  MUFU.RCP R11, R6 ;  /* 0x00000006000b7308 */ /* 0x000e620000001000 */
[----:B------:R-:W-:Y:S10]  /*10b20*/  BSSY.RECONVERGENT B2, `(.L_x_582) ;  /* 0x0000015000027945 */ /* 0x000ff40003800200 */
[----:B------:R-:W-:-:S04]  /*10b30*/  @!P0 FMUL R5, R5, 16777216 ;  /* 0x4b80000005058820 */ /* 0x000fc80000400000 */
[----:B------:R-:W2:Y:S01]  /*10b40*/  MUFU.LG2 R4, R5 ;  /* 0x0000000500047308 */ /* 0x000ea20000000c00 */
[----:B-1----:R-:W-:Y:S01]  /*10b50*/  FFMA R10, -R6, R11, 1 ;  /* 0x3f800000060a7423 */ /* 0x002fe2000000010b */
[----:B0-----:R-:W-:Y:S01]  /*10b60*/  FMUL R9, R9, 3 ;  /* 0x4040000009097820 */ /* 0x001fe20000400000 */
[----:B--2---:R-:W-:-:S04]  /*10b70*/  @!P0 FADD R4, R4, -24 ;  /* 0xc1c0000004048421 */ /* 0x004fc80000000000 */
[----:B------:R-:W-:-:S05]  /*10b80*/  FADD R3, R4, R4 ;  /* 0x0000000404037221 */ /* 0x000fca0000000000 */
        /* <DEDUP_REMOVED lines=14> */
.L_x_583:
[----:B------:R-:W-:Y:S05]  /*10c70*/  BSYNC.RECONVERGENT B2 ;  /* 0x0000000000027941 */ /* 0x000fea0003800200 */
.L_x_582:
[----:B------:R-:W-:Y:S01]  /*10c80*/  FMUL R4, R4, 3 ;  /* 0x4040000004047820 */ /* 0x000fe20000400000 */
[----:B------:R-:W0:Y:S01]  /*10c90*/  LDC R3, c[0x0][0x398] ;  /* 0x0000e600ff037b82 */ /* 0x000e220000000800 */
[----:B------:R-:W1:Y:S01]  /*10ca0*/  MUFU.RCP R6, R7 ;  /* 0x0000000700067308 */ /* 0x000e620000001000 */
[----:B------:R-:W-:Y:S02]  /*10cb0*/  BSSY.RECONVERGENT B2, `(.L_x_584) ;  /* 0x0000012000027945 */ /* 0x000fe40003800200 */
[----:B------:R-:W-:-:S13]  /*10cc0*/  FSETP.GEU.AND P0, PT, R4, -126, PT ;  /* 0xc2fc00000400780b */ /* 0x000fda0003f0e000 */
[----:B------:R-:W-:Y:S01]  /*10cd0*/  @!P0 FMUL R4, R4, 0.5 ;  /* 0x3f00000004048820 */ /* 0x000fe20000400000 */
[----:B-1----:R-:W-:-:S03]  /*10ce0*/  FFMA R5, -R7, R6, 1 ;  /* 0x3f80000007057423 */ /* 0x002fc60000000106 */
[----:B------:R-:W1:Y:S01]  /*10cf0*/  MUFU.EX2 R2, R4 ;  /* 0x0000000400027308 */ /* 0x000e620000000800 */
[----:B0-----:R-:W-:Y:S01]  /*10d00*/  FMUL R3, R3, 4 ;  /* 0x4080000003037820 */ /* 0x001fe20000400000 */
[----:B-1----:R-:W-:-:S04]  /*10d10*/  @!P0 FMUL R2, R2, R2 ;  /* 0x0000000202028220 */ /* 0x002fc80000400000 */
        /* <DEDUP_REMOVED lines=11> */
.L_x_585:
[----:B------:R-:W-:Y:S05]  /*10dd0*/  BSYNC.RECONVERGENT B2 ;  /* 0x0000000000027941 */ /* 0x000fea0003800200 */
.L_x_584:
[----:B------:R-:W0:Y:S01]  /*10de0*/  LDCU UR7, c[0x0][0x3a8] ;  /* 0x00007500ff0777ac */ /* 0x000e220008000800 */
[----:B------:R-:W-:Y:S01]  /*10df0*/  FADD R3, R5, R16 ;  /* 0x0000001005037221 */ /* 0x000fe20000000000 */
[----:B------:R-:W-:Y:S01]  /*10e00*/  HFMA2 R46, -RZ, RZ, 0, 0 ;  /* 0x00000000ff2e7431 */ /* 0x000fe200000001ff */
[----:B------:R-:W-:Y:S01]  /*10e10*/  CS2R R6, SRZ ;  /* 0x0000000000067805 */ /* 0x000fe2000001ff00 */
[----:B------:R-:W-:Y:S02]  /*10e20*/  HFMA2 R26, -RZ, RZ, 0, 0 ;  /* 0x00000000ff1a7431 */ /* 0x000fe400000001ff */
[----:B------:R-:W-:Y:S01]  /*10e30*/  FMUL R36, R3, R36 ;  /* 0x0000002403247220 */ /* 0x000fe20000400000 */
[----:B------:R-:W-:Y:S02]  /*10e40*/  CS2R R28, SRZ ;  /* 0x00000000001c7805 */ /* 0x000fe4000001ff00 */
[----:B------:R-:W-:Y:S02]  /*10e50*/  MOV R30, RZ ;  /* 0x000000ff001e7202 */ /* 0x000fe40000000f00 */
[----:B------:R-:W-:-:S02]  /*10e60*/  CS2R R8, SRZ ;  /* 0x0000000000087805 */ /* 0x000fc4000001ff00 */
[----:B------:R-:W-:Y:S02]  /*10e70*/  MOV R14, RZ ;  /* 0x000000ff000e7202 */ /* 0x000fe40000000f00 */
[----:B------:R-:W-:Y:S02]  /*10e80*/  CS2R R10, SRZ ;  /* 0x00000000000a7805 */ /* 0x000fe4000001ff00 */
[----:B------:R-:W-:Y:S02]  /*10e90*/  CS2R R12, SRZ ;  /* 0x00000000000c7805 */ /* 0x000fe4000001ff00 */
[----:B------:R-:W-:Y:S01]  /*10ea0*/  CS2R R4, SRZ ;  /* 0x0000000000047805 */ /* 0x000fe2000001ff00 */
[----:B------:R-:W-:Y:S01]  /*10eb0*/  UMOV UR4, URZ ;  /* 0x000000ff00047c82 */ /* 0x000fe20008000000 */
[----:B0-----:R-:W-:-:S12]  /*10ec0*/  UIADD3 UR7, UPT, UPT, -UR7, URZ, URZ ;  /* 0x000000ff07077290 */ /* 0x001fd8000fffe1ff */
.L_x_633:
[----:B------:R-:W-:Y:S01]  /*10ed0*/  I2FP.F32.U32 R25, UR4 ;  /* 0x0000000400197c45 */ /* 0x000fe20008201000 */
[----:B------:R-:W0:Y:S01]  /*10ee0*/  MUFU.RCP R42, R35 ;  /* 0x00000023002a7308 */ /* 0x000e220000001000 */
[----:B------:R-:W-:Y:S01]  /*10ef0*/  MOV R18, 0x38eb4c3a ;  /* 0x38eb4c3a00127802 */ /* 0x000fe20000000f00 */
[----:B------:R-:W-:Y:S01]  /*10f00*/  BSSY.RECONVERGENT B2, `(.L_x_586) ;  /* 0x000003d000027945 */ /* 0x000fe20003800200 */
[----:B------:R-:W-:Y:S01]  /*10f10*/  MOV R40, 0x3aae005b ;  /* 0x3aae005b00287802 */ /* 0x000fe20000000f00 */
[----:B------:R-:W-:Y:S01]  /*10f20*/  FADD R32, R25, -R20 ;  /* 0x8000001419207221 */ /* 0x000fe20000000000 */
[----:B------:R-:W-:Y:S02]  /*10f30*/  MOV R27, 0x3c09919f ;  /* 0x3c09919f001b7802 */ /* 0x000fe40000000f00 */
[----:B------:R-:W-:Y:S01]  /*10f40*/  MOV R41, 0x3e235519 ;  /* 0x3e23551900297802 */ /* 0x000fe20000000f00 */
[C---:B------:R-:W-:Y:S01]  /*10f50*/  FADD R34, R32.reuse, 0.5 ;  /* 0x3f00000020227421 */ /* 0x040fe20000000000 */
[----:B------:R-:W-:-:S03]  /*10f60*/  FADD R32, R32, -0.5 ;  /* 0xbf00000020207421 */ /* 0x000fc60000000000 */
[-C--:B------:R-:W-:Y:S01]  /*10f70*/  FMUL R37, R34, R51.reuse ;  /* 0x0000003322257220 */ /* 0x080fe20000400000 */
[----:B------:R-:W-:-:S03]  /*10f80*/  FMUL R38, R32, R51 ;  /* 0x0000003320267220 */ /* 0x000fc60000400000 */
[C---:B------:R-:W-:Y:S01]  /*10f90*/  FMUL R2, R37.reuse, R37 ;  /* 0x0000002525027220 */ /* 0x040fe20000400000 */
[----:B------:R-:W-:Y:S01]  /*10fa0*/  FSETP.GE.AND P0, PT, |R37|, 1.0029599666595458984, PT ;  /* 0x3f8060fe2500780b */ /* 0x000fe20003f06200 */
[C---:B------:R-:W-:Y:S01]  /*10fb0*/  FMUL R17, R38.reuse, R38 ;  /* 0x0000002626117220 */ /* 0x040fe20000400000 */
[----:B------:R-:W-:Y:S02]  /*10fc0*/  FSETP.GE.AND P1, PT, |R38|, 1.0029599666595458984, PT ;  /* 0x3f8060fe2600780b */ /* 0x000fe40003f26200 */
[----:B------:R-:W-:Y:S02]  /*10fd0*/  FSEL R3, R18, 8.4834944573231041431e-05, P0 ;  /* 0x38b1e96a12037808 */ /* 0x000fe40000000000 */
[----:B------:R-:W-:Y:S02]  /*10fe0*/  FSEL R15, -R40, -0.00082130916416645050049, P0 ;  /* 0xba574d20280f7808 */ /* 0x000fe40000000100 */
[----:B------:R-:W-:Y:S02]  /*10ff0*/  FSEL R18, R18, 8.4834944573231041431e-05, P1 ;  /* 0x38b1e96a12127808 */ /* 0x000fe40000800000 */
[----:B------:R-:W-:-:S02]  /*11000*/  FSEL R40, -R40, -0.00082130916416645050049, P1 ;  /* 0xba574d2028287808 */ /* 0x000fc40000800100 */
[----:B------:R-:W-:Y:S02]  /*11010*/  FSEL R39, |R38|, R17, P1 ;  /* 0x0000001126277208 */ /* 0x000fe40000800200 */
[----:B------:R-:W-:Y:S02]  /*11020*/  FSEL R2, |R37|, R2, P0 ;  /* 0x0000000225027208 */ /* 0x000fe40000000200 */
[----:B------:R-:W-:Y:S01]  /*11030*/  FSEL R16, R27, 0.0052134888246655464172, P0 ;  /* 0x3baad5ea1b107808 */ /* 0x000fe20000000000 */
[----:B------:R-:W-:Y:S01]  /*11040*/  FFMA R18, R39, R18, R40 ;  /* 0x0000001227127223 */ /* 0x000fe20000000028 */
[----:B------:R-:W-:Y:S01]  /*11050*/  MOV R40, 0x3d24d99a ;  /* 0x3d24d99a00287802 */ /* 0x000fe20000000f00 */
[----:B------:R-:W-:Y:S01]  /*11060*/  FFMA R3, R2, R3, R15 ;  /* 0x0000000302037223 */ /* 0x000fe2000000000f */
[----:B------:R-:W-:Y:S02]  /*11070*/  FSEL R17, R41, 0.11284004896879196167, P0 ;  /* 0x3de718af29117808 */ /* 0x000fe40000000000 */
[----:B------:R-:W-:Y:S01]  /*11080*/  FSEL R15, -R40, -0.026868773624300956726, P0 ;  /* 0xbcdc1be7280f7808 */ /* 0x000fe20000000100 */
[----:B------:R-:W-:Y:S01]  /*11090*/  FFMA R3, R2, R3, R16 ;  /* 0x0000000302037223 */ /* 0x000fe20000000010 */
[----:B------:R-:W-:Y:S01]  /*110a0*/  FSEL R16, R27, 0.0052134888246655464172, P1 ;  /* 0x3baad5ea1b107808 */ /* 0x000fe20000800000 */
[----:B0-----:R-:W-:Y:S01]  /*110b0*/  FFMA R27, -R35, R42, 1 ;  /* 0x3f800000231b7423 */ /* 0x001fe2000000012a */
[----:B------:R-:W-:Y:S01]  /*110c0*/  FSEL R40, -R40, -0.026868773624300956726, P1 ;  /* 0xbcdc1be728287808 */ /* 0x000fe20000800100 */
[----:B------:R-:W-:-:S02]  /*110d0*/  FFMA R3, R2, R3, R15 ;  /* 0x0000000302037223 */ /* 0x000fc4000000000f */
[----:B------:R-:W-:Y:S01]  /*110e0*/  FFMA R16, R39, R18, R16 ;  /* 0x0000001227107223 */ /* 0x000fe20000000010 */
[----:B------:R-:W-:Y:S01]  /*110f0*/  FSEL R18, R41, 0.11284004896879196167, P1 ;  /* 0x3de718af29127808 */ /* 0x000fe20000800000 */
[----:B------:R-:W-:Y:S01]  /*11100*/  FFMA R3, R2, R3, R17 ;  /* 0x0000000302037223 */ /* 0x000fe20000000011 */
[----:B------:R-:W-:Y:S01]  /*11110*/  FADD R17, R25, 0.5 ;  /* 0x3f00000019117421 */ /* 0x000fe20000000000 */
[----:B------:R-:W-:Y:S01]  /*11120*/  FFMA R16, R39, R16, R40 ;  /* 0x0000001027107223 */ /* 0x000fe20000000028 */
[----:B------:R-:W-:Y:S01]  /*11130*/  MOV R40, 0x3f69b4f9 ;  /* 0x3f69b4f900287802 */ /* 0x000fe20000000f00 */
[----:B------:R-:W-:Y:S01]  /*11140*/  FFMA R27, R42, R27, R42 ;  /* 0x0000001b2a1b7223 */ /* 0x000fe2000000002a */
[----:B------:R-:W-:Y:S01]  /*11150*/  FADD R79, R17, -R20 ;  /* 0x80000014114f7221 */ /* 0x000fe20000000000 */
[----:B------:R-:W-:Y:S01]  /*11160*/  MOV R41, 0x3f210a14 ;  /* 0x3f210a1400297802 */ /* 0x000fe20000000f00 */
[----:B------:R-:W-:Y:S01]  /*11170*/  FFMA R18, R39, R16, R18 ;  /* 0x0000001027127223 */ /* 0x000fe20000000012 */
[C---:B------:R-:W-:Y:S01]  /*11180*/  FSEL R15, R40.reuse, -0.37612664699554443359, P0 ;  /* 0xbec093ac280f7808 */ /* 0x040fe20000000000 */
[----:B------:R-:W0:Y:S01]  /*11190*/  FCHK P2, R79, R35 ;  /* 0x000000234f007302 */ /* 0x000e220000040000 */
[----:B------:R-:W-:-:S02]  /*111a0*/  FSEL R40, R40, -0.37612664699554443359, P1 ;  /* 0xbec093ac28287808 */ /* 0x000fc40000800000 */
[----:B------:R-:W-:Y:S01]  /*111b0*/  FSEL R16, R41, 0.12837915122509002686, P0 ;  /* 0x3e0375d329107808 */ /* 0x000fe20000000000 */
[C---:B------:R-:W-:Y:S01]  /*111c0*/  FFMA R3, R2.reuse, R3, R15 ;  /* 0x0000000302037223 */ /* 0x040fe2000000000f */
[C---:B------:R-:W-:Y:S01]  /*111d0*/  FSEL R15, -R39.reuse, R38, P1 ;  /* 0x00000026270f7208 */ /* 0x040fe20000800100 */
[----:B------:R-:W-:Y:S01]  /*111e0*/  FFMA R18, R39, R18, R40 ;  /* 0x0000001227127223 */ /* 0x000fe20000000028 */
[----:B------:R-:W-:Y:S01]  /*111f0*/  FFMA R40, R27, R79, RZ ;  /* 0x0000004f1b287223 */ /* 0x000fe200000000ff */
[C---:B------:R-:W-:Y:S01]  /*11200*/  FFMA R3, R2.reuse, R3, R16 ;  /* 0x0000000302037223 */ /* 0x040fe20000000010 */
[----:B------:R-:W-:Y:S02]  /*11210*/  FSEL R16, R41, 0.12837915122509002686, P1 ;  /* 0x3e0375d329107808 */ /* 0x000fe40000800000 */
[----:B------:R-:W-:Y:S01]  /*11220*/  FFMA R17, -R35, R40, R79 ;  /* 0x0000002823117223 */ /* 0x000fe2000000014f */
[----:B------:R-:W-:Y:S02]  /*11230*/  FSEL R2, -R2, R37, P0 ;  /* 0x0000002502027208 */ /* 0x000fe40000000100 */
[----:B------:R-:W-:Y:S01]  /*11240*/  FFMA R16, R39, R18, R16 ;  /* 0x0000001227107223 */ /* 0x000fe20000000010 */
[----:B------:R-:W-:-:S02]  /*11250*/  FFMA R27, R27, R17, R40 ;  /* 0x000000111b1b7223 */ /* 0x000fc40000000028 */
[----:B------:R-:W-:Y:S01]  /*11260*/  FFMA R39, R3, R2, R2 ;  /* 0x0000000203277223 */ /* 0x000fe20000000002 */
[----:B------:R-:W-:Y:S01]  /*11270*/  FFMA R40, R16, R15, R15 ;  /* 0x0000000f10287223 */ /* 0x000fe2000000000f */
[----:B0----5:R-:W-:Y:S06]  /*11280*/  @!P2 BRA `(.L_x_587) ;  /* 0x000000000010a947 */ /* 0x021fec0003800000 */
[----:B------:R-:W-:Y:S02]  /*11290*/  MOV R66, R35 ;  /* 0x0000002300427202 */ /* 0x000fe40000000f00 */
[----:B------:R-:W-:-:S07]  /*112a0*/  MOV R15, 0x112c0 ;  /* 0x000112c0000f7802 */ /* 0x000fce0000000f00 */
[----:B------:R-:W-:Y:S05]  /*112b0*/  CALL.REL.NOINC `($__internal_7_$__cuda_sm3x_div_rn_noftz_f32_slowpath) ;  /* 0x0000005400b87944 */ /* 0x000fea0003c00000 */
[----:B------:R-:W-:-:S07]  /*112c0*/  MOV R27, R16 ;  /* 0x00000010001b7202 */ /* 0x000fce0000000f00 */
.L_x_587:
[----:B------:R-:W-:Y:S05]  /*112d0*/  BSYNC.RECONVERGENT B2 ;  /* 0x0000000000027941 */ /* 0x000fea0003800200 */
.L_x_586:
        /* <DEDUP_REMOVED lines=14> */
[----:B------:R0:W1:Y:S02]  /*113c0*/  MUFU.EX2 R15, R3 ;  /* 0x00000003000f7308 */ /* 0x0000640000000800 */
[----:B0-----:R-:W-:Y:S01]  /*113d0*/  FFMA R3, -R35, R42, 1 ;  /* 0x3f80000023037423 */ /* 0x001fe2000000012a */
[----:B-1----:R-:W-:-:S05]  /*113e0*/  @!P0 FMUL R15, R15, R15 ;  /* 0x0000000f0f0f8220 */ /* 0x002fca0000400000 */
        /* <DEDUP_REMOVED lines=8> */
[----:B------:R-:W-:-:S03]  /*11470*/  FFMA R2, R42, R3, R42 ;  /* 0x000000032a027223 */ /* 0x000fc6000000002a */
[----:B------:R-:W0:Y:S01]  /*11480*/  MUFU.EX2 R18, R15 ;  /* 0x0000000f00127308 */ /* 0x000e220000000800 */
        /* <DEDUP_REMOVED lines=8> */
.L_x_589:
[----:B------:R-:W-:Y:S05]  /*11510*/  BSYNC.RECONVERGENT B2 ;  /* 0x0000000000027941 */ /* 0x000fea0003800200 */
.L_x_588:
[C---:B------:R-:W-:Y:S01]  /*11520*/  FMUL R3, |R16|.reuse, 16777216 ;  /* 0x4b80000010037820 */ /* 0x040fe20000400200 */
[----:B------:R-:W-:Y:S01]  /*11530*/  FSETP.GEU.AND P2, PT, |R16|, 1.175494350822287508e-38, PT ;  /* 0x008000001000780b */ /* 0x000fe20003f4e200 */
[C---:B------:R-:W-:Y:S01]  /*11540*/  FMUL R2, |R27|.reuse, 16777216 ;  /* 0x4b8000001b027820 */ /* 0x040fe20000400200 */
[----:B------:R-:W-:Y:S01]  /*11550*/  FSETP.GEU.AND P0, PT, |R27|, 1.175494350822287508e-38, PT ;  /* 0x008000001b00780b */ /* 0x000fe20003f0e200 */
[----:B------:R-:W0:Y:S01]  /*11560*/  LDCU UR10, c[0x0][0x3a8] ;  /* 0x00007500ff0a77ac */ /* 0x000e220008000800 */
[----:B------:R-:W-:Y:S02]  /*11570*/  FSEL R15, R3, |R16|, !P2 ;  /* 0x40000010030f7208 */ /* 0x000fe40005000000 */
[----:B------:R-:W-:Y:S01]  /*11580*/  FSEL R2, R2, |R27|, !P0 ;  /* 0x4000001b02027208 */ /* 0x000fe20004000000 */
[----:B------:R-:W-:Y:S01]  /*11590*/  UMOV UR5, URZ ;  /* 0x000000ff00057c82 */ /* 0x000fe20008000000 */
[----:B------:R-:W-:Y:S01]  /*115a0*/  IADD3 R17, PT, PT, R15, -0x3f3504f3, RZ ;  /* 0xc0cafb0d0f117810 */ /* 0x000fe20007ffe0ff */
[----:B------:R-:W-:Y:S01]  /*115b0*/  UMOV UR6, UR7 ;  /* 0x0000000700067c82 */ /* 0x000fe20008000000 */
[----:B------:R-:W-:-:S02]  /*115c0*/  IADD3 R3, PT, PT, R2, -0x3f3504f3, RZ ;  /* 0xc0cafb0d02037810 */ /* 0x000fc40007ffe0ff */
[----:B------:R-:W-:Y:S02]  /*115d0*/  LOP3.LUT R44, R17, 0xff800000, RZ, 0xc0, !PT ;  /* 0xff800000112c7812 */ /* 0x000fe400078ec0ff */
[----:B------:R-:W-:Y:S02]  /*115e0*/  LOP3.LUT R3, R3, 0xff800000, RZ, 0xc0, !PT ;  /* 0xff80000003037812 */ /* 0x000fe400078ec0ff */
[----:B------:R-:W-:Y:S02]  /*115f0*/  IADD3 R18, PT, PT, R15, -R44, RZ ;  /* 0x8000002c0f127210 */ /* 0x000fe40007ffe0ff */
[-C--:B------:R-:W-:Y:S02]  /*11600*/  IADD3 R2, PT, PT, R2, -R3.reuse, RZ ;  /* 0x8000000302027210 */ /* 0x080fe40007ffe0ff */
[----:B------:R-:W-:Y:S01]  /*11610*/  I2FP.F32.S32 R3, R3 ;  /* 0x0000000300037245 */ /* 0x000fe20000201400 */
[C---:B------:R-:W-:Y:S01]  /*11620*/  FADD R43, R18.reuse, 1 ;  /* 0x3f800000122b7421 */ /* 0x040fe20000000000 */
[----:B------:R-:W-:Y:S01]  /*11630*/  FADD R52, R18, -1 ;  /* 0xbf80000012347421 */ /* 0x000fe20000000000 */
[C---:B------:R-:W-:Y:S01]  /*11640*/  FADD R17, R2.reuse, 1 ;  /* 0x3f80000002117421 */ /* 0x040fe20000000000 */
[----:B------:R-:W-:Y:S01]  /*11650*/  FADD R15, R2, -1 ;  /* 0xbf800000020f7421 */ /* 0x000fe20000000000 */
[----:B------:R1:W2:Y:S01]  /*11660*/  MUFU.RCP R53, R43 ;  /* 0x0000002b00357308 */ /* 0x0002a20000001000 */
[----:B------:R-:W-:Y:S01]  /*11670*/  FADD R42, R52, R52 ;  /* 0x00000034342a7221 */ /* 0x000fe20000000000 */
[----:B------:R-:W-:Y:S01]  /*11680*/  FSEL R2, RZ, -24, P0 ;  /* 0xc1c00000ff027808 */ /* 0x000fe20000000000 */
[----:B------:R-:W-:-:S04]  /*11690*/  FADD R18, R15, R15 ;  /* 0x0000000f0f127221 */ /* 0x000fc80000000000 */
[----:B------:R-:W-:Y:S01]  /*116a0*/  FFMA R2, R3, 1.1920928955078125e-07, R2 ;  /* 0x3400000003027823 */ /* 0x000fe20000000002 */
[----:B------:R-:W3:Y:S01]  /*116b0*/  MUFU.RCP R17, R17 ;  /* 0x0000001100117308 */ /* 0x000ee20000001000 */
[----:B-1----:R-:W-:Y:S01]  /*116c0*/  I2FP.F32.S32 R43, R44 ;  /* 0x0000002c002b7245 */ /* 0x002fe20000201400 */
[----:B--2---:R-:W-:Y:S01]  /*116d0*/  FMUL R54, R53, R42 ;  /* 0x0000002a35367220 */ /* 0x004fe20000400000 */
[----:B------:R-:W-:-:S03]  /*116e0*/  FSEL R42, RZ, -24, P2 ;  /* 0xc1c00000ff2a7808 */ /* 0x000fc60001000000 */
[----:B------:R-:W-:Y:S01]  /*116f0*/  FADD R55, R52, -R54 ;  /* 0x8000003634377221 */ /* 0x000fe20000000000 */
[C---:B------:R-:W-:Y:S01]  /*11700*/  FMUL R44, R54.reuse, R54 ;  /* 0x00000036362c7220 */ /* 0x040fe20000400000 */
[----:B------:R-:W-:Y:S02]  /*11710*/  FFMA R43, R43, 1.1920928955078125e-07, R42 ;  /* 0x340000002b2b7823 */ /* 0x000fe4000000002a */
[----:B------:R-:W-:Y:S01]  /*11720*/  FADD R55, R55, R55 ;  /* 0x0000003737377221 */ /* 0x000fe20000000000 */
[----:B---3--:R-:W-:Y:S01]  /*11730*/  FMUL R41, R17, R18 ;  /* 0x0000001211297220 */ /* 0x008fe20000400000 */
[----:B------:R-:W-:Y:S02]  /*11740*/  FFMA R56, R54, 1.4426950216293334961, R43 ;  /* 0x3fb8aa3b36387823 */ /* 0x000fe4000000002b */
[----:B------:R-:W-:Y:S01]  /*11750*/  FFMA R52, R52, -R54, R55 ;  /* 0x8000003634347223 */ /* 0x000fe20000000037 */
[----:B------:R-:W-:Y:S01]  /*11760*/  FADD R18, R15, -R41 ;  /* 0x800000290f127221 */ /* 0x000fe20000000000 */
[----:B------:R-:W-:-:S02]  /*11770*/  HFMA2 R55, -RZ, RZ, 0.771484375, 0.21533203125 ;  /* 0x3a2c32e4ff377431 */ /* 0x000fc400000001ff */
[----:B------:R-:W-:Y:S01]  /*11780*/  FMUL R3, R41, R41 ;  /* 0x0000002929037220 */ /* 0x000fe20000400000 */
[----:B------:R-:W-:Y:S01]  /*11790*/  FMUL R52, R53, R52 ;  /* 0x0000003435347220 */ /* 0x000fe20000400000 */
[----:B------:R-:W-:Y:S01]  /*117a0*/  FADD R18, R18, R18 ;  /* 0x0000001212127221 */ /* 0x000fe20000000000 */
[----:B------:R-:W-:-:S03]  /*117b0*/  FADD R43, R43, -R56 ;  /* 0x800000382b2b7221 */ /* 0x000fc60000000000 */
[----:B------:R-:W-:Y:S01]  /*117c0*/  FFMA R18, R15, -R41, R18 ;  /* 0x800000290f127223 */ /* 0x000fe20000000012 */
[----:B------:R-:W-:Y:S01]  /*117d0*/  FFMA R15, R41, 1.4426950216293334961, R2 ;  /* 0x3fb8aa3b290f7823 */ /* 0x000fe20000000002 */
[----:B------:R-:W-:Y:S01]  /*117e0*/  FFMA R43, R54, 1.4426950216293334961, R43 ;  /* 0x3fb8aa3b362b7823 */ /* 0x000fe2000000002b */
[-C--:B------:R-:W-:Y:S01]  /*117f0*/  FFMA R42, R3, R55.reuse, 0.0032181653659790754318 ;  /* 0x3b52e7db032a7423 */ /* 0x080fe20000000037 */
[----:B------:R-:W-:Y:S01]  /*11800*/  FMUL R18, R17, R18 ;  /* 0x0000001211127220 */ /* 0x000fe20000400000 */
[----:B------:R-:W-:Y:S01]  /*11810*/  FADD R2, R2, -R15 ;  /* 0x8000000f02027221 */ /* 0x000fe20000000000 */
[----:B------:R-:W-:Y:S01]  /*11820*/  FFMA R53, R44, R55, 0.0032181653659790754318 ;  /* 0x3b52e7db2c357423 */ /* 0x000fe20000000037 */
[----:B------:R-:W-:Y:S01]  /*11830*/  FFMA R42, R3, R42, 0.018033718690276145935 ;  /* 0x3c93bb73032a7423 */ /* 0x000fe2000000002a */
[----:B------:R-:W-:Y:S01]  /*11840*/  FFMA R43, R52, 1.4426950216293334961, R43 ;  /* 0x3fb8aa3b342b7823 */ /* 0x000fe2000000002b */
[----:B------:R-:W-:Y:S01]  /*11850*/  FFMA R17, R41, 1.4426950216293334961, R2 ;  /* 0x3fb8aa3b29117823 */ /* 0x000fe20000000002 */
[----:B------:R-:W-:Y:S01]  /*11860*/  FFMA R53, R44, R53, 0.018033718690276145935 ;  /* 0x3c93bb732c357423 */ /* 0x000fe20000000035 */
[C---:B------:R-:W-:Y:S01]  /*11870*/  FFMA R42, R3.reuse, R42, 0.12022458761930465698 ;  /* 0x3df6384f032a7423 */ /* 0x040fe2000000002a */
[----:B------:R-:W-:Y:S01]  /*11880*/  FFMA R43, R54, 1.9251366722983220825e-08, R43 ;  /* 0x32a55e34362b7823 */ /* 0x000fe2000000002b */
[----:B------:R-:W-:Y:S01]  /*11890*/  FFMA R2, R18, 1.4426950216293334961, R17 ;  /* 0x3fb8aa3b12027823 */ /* 0x000fe20000000011 */
[----:B------:R-:W-:Y:S01]  /*118a0*/  FFMA R53, R44, R53, 0.12022458761930465698 ;  /* 0x3df6384f2c357423 */ /* 0x000fe20000000035 */
[----:B------:R-:W-:-:S02]  /*118b0*/  FMUL R42, R3, R42 ;  /* 0x0000002a032a7220 */ /* 0x000fc40000400000 */
[----:B------:R-:W-:Y:S01]  /*118c0*/  FFMA R3, R41, 1.9251366722983220825e-08, R2 ;  /* 0x32a55e3429037823 */ /* 0x000fe20000000002 */
[----:B------:R-:W-:Y:S01]  /*118d0*/  FMUL R53, R44, R53 ;  /* 0x000000352c357220 */ /* 0x000fe20000400000 */
[----:B------:R-:W-:-:S04]  /*118e0*/  FMUL R2, R42, 3 ;  /* 0x404000002a027820 */ /* 0x000fc80000400000 */
[----:B------:R-:W-:Y:S01]  /*118f0*/  FFMA R2, R18, R2, R3 ;  /* 0x0000000212027223 */ /* 0x000fe20000000003 */
[----:B------:R-:W-:-:S03]  /*11900*/  FMUL R3, R53, 3 ;  /* 0x4040000035037820 */ /* 0x000fc60000400000 */
[----:B------:R-:W-:Y:S01]  /*11910*/  FFMA R42, R41, R42, R2 ;  /* 0x0000002a292a7223 */ /* 0x000fe20000000002 */
[----:B------:R-:W-:-:S03]  /*11920*/  FFMA R3, R52, R3, R43 ;  /* 0x0000000334037223 */ /* 0x000fc6000000002b */
[C---:B------:R-:W-:Y:S01]  /*11930*/  FADD R18, R15.reuse, R42 ;  /* 0x0000002a0f127221 */ /* 0x040fe20000000000 */
[----:B------:R-:W-:Y:S01]  /*11940*/  FFMA R53, R54, R53, R3 ;  /* 0x0000003536357223 */ /* 0x000fe20000000003 */
[----:B------:R-:W-:Y:S02]  /*11950*/  FMUL R3, R16, 16777216 ;  /* 0x4b80000010037820 */ /* 0x000fe40000400000 */
[----:B------:R-:W-:Y:S01]  /*11960*/  FMUL R17, R18, 2 ;  /* 0x4000000012117820 */ /* 0x000fe20000400000 */
[----:B------:R-:W-:Y:S01]  /*11970*/  FADD R41, R56, R53 ;  /* 0x0000003538297221 */ /* 0x000fe20000000000 */
[----:B------:R-:W-:Y:S01]  /*11980*/  FADD R15, -R15, R18 ;  /* 0x000000120f0f7221 */ /* 0x000fe20000000100 */
[----:B------:R-:W-:Y:S01]  /*11990*/  FSEL R3, R3, R16, !P2 ;  /* 0x0000001003037208 */ /* 0x000fe20005000000 */
[----:B------:R-:W1:Y:S01]  /*119a0*/  FRND R44, R17 ;  /* 0x00000011002c7307 */ /* 0x000e620000201000 */
[C---:B------:R-:W-:Y:S01]  /*119b0*/  FMUL R2, R41.reuse, 2 ;  /* 0x4000000029027820 */ /* 0x040fe20000400000 */
[----:B------:R-:W-:Y:S01]  /*119c0*/  FADD R15, R42, -R15 ;  /* 0x8000000f2a0f7221 */ /* 0x000fe20000000000 */
[----:B------:R-:W-:Y:S01]  /*119d0*/  FFMA R18, R18, 2, -R17 ;  /* 0x4000000012127823 */ /* 0x000fe20000000811 */
[----:B------:R-:W-:Y:S01]  /*119e0*/  FADD R56, -R56, R41 ;  /* 0x0000002938387221 */ /* 0x000fe20000000100 */
[----:B------:R-:W-:Y:S01]  /*119f0*/  FFMA R41, R41, 2, -R2 ;  /* 0x4000000029297823 */ /* 0x000fe20000000802 */
[----:B------:R-:W-:Y:S01]  /*11a00*/  FSETP.GT.AND P5, PT, |R17|, 152, PT ;  /* 0x431800001100780b */ /* 0x000fe20003fa4200 */
[----:B------:R-:W-:Y:S01]  /*11a10*/  FFMA R15, R15, 2, R18 ;  /* 0x400000000f0f7823 */ /* 0x000fe20000000012 */
[----:B------:R-:W2:Y:S01]  /*11a20*/  FRND R43, R2 ;  /* 0x00000002002b7307 */ /* 0x000ea20000201000 */
[----:B------:R-:W-:Y:S01]  /*11a30*/  FADD R56, R53, -R56 ;  /* 0x8000003835387221 */ /* 0x000fe20000000000 */
[----:B------:R-:W-:-:S02]  /*11a40*/  MOV R53, 0x391fcb8e ;  /* 0x391fcb8e00357802 */ /* 0x000fc40000000f00 */
[C---:B------:R-:W-:Y:S01]  /*11a50*/  FSETP.GEU.AND P6, PT, R17.reuse, RZ, PT ;  /* 0x000000ff1100720b */ /* 0x040fe20003fce000 */
[----:B------:R-:W-:Y:S01]  /*11a60*/  FFMA R41, R56, 2, R41 ;  /* 0x4000000038297823 */ /* 0x000fe20000000029 */
[----:B------:R-:W-:Y:S01]  /*11a70*/  FSETP.GT.AND P3, PT, |R2|, 152, PT ;  /* 0x431800000200780b */ /* 0x000fe20003f64200 */
[----:B-1----:R-:W-:Y:S01]  /*11a80*/  FADD R18, R17, -R44 ;  /* 0x8000002c11127221 */ /* 0x002fe20000000000 */
[----:B------:R-:W1:Y:S01]  /*11a90*/  MUFU.LG2 R3, R3 ;  /* 0x0000000300037308 */ /* 0x000e620000000c00 */
[----:B------:R-:W-:Y:S02]  /*11aa0*/  FSETP.GT.AND P0, PT, R44, RZ, PT ;  /* 0x000000ff2c00720b */ /* 0x000fe40003f04000 */
[----:B------:R-:W-:-:S04]  /*11ab0*/  FADD R15, R15, R18 ;  /* 0x000000120f0f7221 */ /* 0x000fc80000000000 */
[-C--:B------:R-:W-:Y:S01]  /*11ac0*/  FFMA R18, R15, R53.reuse, 0.0013391353422775864601 ;  /* 0x3aaf85ed0f127423 */ /* 0x080fe20000000035 */
[----:B--2---:R-:W-:Y:S01]  /*11ad0*/  FADD R42, R2, -R43 ;  /* 0x8000002b022a7221 */ /* 0x004fe20000000000 */
[----:B------:R-:W-:Y:S01]  /*11ae0*/  F2I.NTZ R44, R2 ;  /* 0x00000002002c7305 */ /* 0x000fe20000203100 */
[----:B------:R-:W-:Y:S01]  /*11af0*/  FSETP.GT.AND P1, PT, R43, RZ, PT ;  /* 0x000000ff2b00720b */ /* 0x000fe20003f24000 */
[----:B------:R-:W-:Y:S01]  /*11b00*/  FFMA R18, R15, R18, 0.0096188392490148544312 ;  /* 0x3c1d98560f127423 */ /* 0x000fe20000000012 */
[----:B------:R-:W-:Y:S01]  /*11b10*/  FADD R52, R41, R42 ;  /* 0x0000002a29347221 */ /* 0x000fe20000000000 */
[----:B------:R-:W-:Y:S02]  /*11b20*/  SEL R42, RZ, 0x83000000, P0 ;  /* 0x83000000ff2a7807 */ /* 0x000fe40000000000 */
[----:B------:R-:W-:Y:S01]  /*11b30*/  FFMA R18, R15, R18, 0.055503588169813156128 ;  /* 0x3d6357bb0f127423 */ /* 0x000fe20000000012 */
[C---:B------:R-:W-:Y:S01]  /*11b40*/  FFMA R53, R52.reuse, R53, 0.0013391353422775864601 ;  /* 0x3aaf85ed34357423 */ /* 0x040fe20000000035 */
[----:B------:R2:W3:Y:S01]  /*11b50*/  F2I.NTZ R41, R17 ;  /* 0x0000001100297305 */ /* 0x0004e20000203100 */
[----:B-1----:R-:W-:Y:S01]  /*11b60*/  @!P2 FADD R3, R3, -24 ;  /* 0xc1c000000303a421 */ /* 0x002fe20000000000 */
[----:B------:R-:W-:Y:S01]  /*11b70*/  FFMA R18, R15, R18, 0.24022644758224487305 ;  /* 0x3e75fdec0f127423 */ /* 0x000fe20000000012 */
[C---:B------:R-:W-:Y:S01]  /*11b80*/  FFMA R53, R52.reuse, R53, 0.0096188392490148544312 ;  /* 0x3c1d985634357423 */ /* 0x040fe20000000035 */
[----:B------:R-:W-:Y:S01]  /*11b90*/  FSETP.NEU.AND P0, PT, R27, RZ, PT ;  /* 0x000000ff1b00720b */ /* 0x000fe20003f0d000 */
[----:B------:R-:W-:Y:S01]  /*11ba0*/  FADD R3, R3, R3 ;  /* 0x0000000303037221 */ /* 0x000fe20000000000 */
[----:B------:R-:W-:Y:S01]  /*11bb0*/  FFMA R18, R15, R18, 0.69314718246459960938 ;  /* 0x3f3172180f127423 */ /* 0x000fe20000000012 */
[----:B------:R-:W-:Y:S01]  /*11bc0*/  FFMA R53, R52, R53, 0.055503588169813156128 ;  /* 0x3d6357bb34357423 */ /* 0x000fe20000000035 */
[----:B------:R-:W-:-:S02]  /*11bd0*/  SEL R43, RZ, 0x83000000, P1 ;  /* 0x83000000ff2b7807 */ /* 0x000fc40000800000 */
[----:B--2---:R-:W-:Y:S01]  /*11be0*/  IADD3 R17, PT, PT, R42, 0x7f000000, RZ ;  /* 0x7f0000002a117810 */ /* 0x004fe20007ffe0ff */
[----:B------:R-:W-:Y:S01]  /*11bf0*/  FFMA R18, R15, R18, 1 ;  /* 0x3f8000000f127423 */ /* 0x000fe20000000012 */
[----:B------:R-:W-:Y:S01]  /*11c00*/  FADD R15, R27, R27 ;  /* 0x0000001b1b0f7221 */ /* 0x000fe20000000000 */
[----:B------:R-:W-:Y:S01]  /*11c10*/  FFMA R53, R52, R53, 0.24022644758224487305 ;  /* 0x3e75fdec34357423 */ /* 0x000fe20000000035 */
[----:B------:R-:W-:Y:S01]  /*11c20*/  FSETP.GEU.AND P4, PT, R3, -126, PT ;  /* 0xc2fc00000300780b */ /* 0x000fe20003f8e000 */
[----:B------:R-:W-:Y:S01]  /*11c30*/  FMUL R17, R18, R17 ;  /* 0x0000001112117220 */ /* 0x000fe20000400000 */
[----:B---3--:R-:W-:Y:S01]  /*11c40*/  LEA R42, R41, -R42, 0x17 ;  /* 0x8000002a292a7211 */ /* 0x008fe200078eb8ff */
[C---:B------:R-:W-:Y:S01]  /*11c50*/  FFMA R53, R52.reuse, R53, 0.69314718246459960938 ;  /* 0x3f31721834357423 */ /* 0x040fe20000000035 */
[C---:B------:R-:W-:Y:S02]  /*11c60*/  FSETP.NEU.AND P1, PT, |R27|.reuse, +INF , PT ;  /* 0x7f8000001b00780b */ /* 0x040fe40003f2d200 */
[----:B------:R-:W-:Y:S01]  /*11c70*/  FSETP.NAN.AND P2, PT, |R27|, |R27|, PT ;  /* 0x4000001b1b00720b */ /* 0x000fe20003f48200 */
[----:B------:R-:W-:Y:S01]  /*11c80*/  FMUL R17, R17, R42 ;  /* 0x0000002a11117220 */ /* 0x000fe20000400000 */
[----:B------:R-:W-:Y:S01]  /*11c90*/  @P5 FSEL R17, RZ, +INF , !P6 ;  /* 0x7f800000ff115808 */ /* 0x000fe20007000000 */
[----:B------:R-:W-:Y:S01]  /*11ca0*/  FFMA R53, R52, R53, 1 ;  /* 0x3f80000034357423 */ /* 0x000fe20000000035 */
[----:B------:R-:W-:Y:S01]  /*11cb0*/  LOP3.LUT R18, R15, 0x7fffffff, RZ, 0xc0, !PT ;  /* 0x7fffffff0f127812 */ /* 0x000fe200078ec0ff */
[----:B------:R-:W-:Y:S01]  /*11cc0*/  HFMA2 R42, -RZ, RZ, 0.96630859375, -0.0022525787353515625 ;  /* 0x3bbb989dff2a7431 */ /* 0x000fe200000001ff */
[----:B------:R-:W-:Y:S01]  /*11cd0*/  IADD3 R54, PT, PT, R43, 0x7f000000, RZ ;  /* 0x7f0000002b367810 */ /* 0x000fe20007ffe0ff */
[----:B------:R-:W-:Y:S01]  /*11ce0*/  @!P4 FMUL R3, R3, 0.5 ;  /* 0x3f0000000303c820 */ /* 0x000fe20000400000 */
[----:B------:R-:W-:-:S02]  /*11cf0*/  FSETP.NEU.AND P5, PT, R16, RZ, PT ;  /* 0x000000ff1000720b */ /* 0x000fc40003fad000 */
[----:B------:R-:W-:Y:S01]  /*11d00*/  @P0 FSEL R18, R18, R17, !P1 ;  /* 0x0000001112120208 */ /* 0x000fe20004800000 */
[----:B------:R-:W-:Y:S01]  /*11d10*/  FMUL R53, R53, R54 ;  /* 0x0000003635357220 */ /* 0x000fe20000400000 */
[----:B------:R-:W-:Y:S01]  /*11d20*/  FSETP.NAN.AND P0, PT, |R16|, |R16|, PT ;  /* 0x400000101000720b */ /* 0x000fe20003f08200 */
[----:B------:R-:W-:Y:S01]  /*11d30*/  @P2 FADD R18, R27, 2 ;  /* 0x400000001b122421 */ /* 0x000fe20000000000 */
[----:B------:R-:W-:Y:S01]  /*11d40*/  LEA R44, R44, -R43, 0x17 ;  /* 0x8000002b2c2c7211 */ /* 0x000fe200078eb8ff */
[----:B------:R-:W1:Y:S01]  /*11d50*/  MUFU.EX2 R3, R3 ;  /* 0x0000000300037308 */ /* 0x000e620000000800 */
        /* <DEDUP_REMOVED lines=9> */
[C---:B------:R-:W-:Y:S01]  /*11df0*/  @P0 FADD R15, R16.reuse, 2 ;  /* 0x40000000100f0421 */ /* 0x040fe20000000000 */
[----:B------:R-:W-:Y:S02]  /*11e00*/  FSETP.NEU.AND P1, PT, R27, 1, PT ;  /* 0x3f8000001b00780b */ /* 0x000fe40003f2d000 */
[----:B------:R-:W-:Y:S01]  /*11e10*/  FSETP.NEU.AND P0, PT, R16, 1, PT ;  /* 0x3f8000001000780b */ /* 0x000fe20003f0d000 */
[----:B------:R-:W-:Y:S01]  /*11e20*/  FMUL R15, R15, -0.5 ;  /* 0xbf0000000f0f7820 */ /* 0x000fe20000400000 */
[----:B------:R-:W-:Y:S01]  /*11e30*/  FSEL R18, R18, -0.5, P1 ;  /* 0xbf00000012127808 */ /* 0x000fe20000800000 */
[----:B-1----:R-:W-:-:S03]  /*11e40*/  @!P4 FMUL R3, R3, R3 ;  /* 0x000000030303c220 */ /* 0x002fc60000400000 */
[----:B------:R-:W-:Y:S01]  /*11e50*/  FSEL R27, R15, -0.5, P0 ;  /* 0xbf0000000f1b7808 */ /* 0x000fe20000000000 */
[----:B------:R-:W-:Y:S01]  /*11e60*/  FFMA.SAT R2, R18, R42, 0.5 ;  /* 0x3f00000012027423 */ /* 0x000fe2000000202a */
[----:B------:R-:W-:-:S03]  /*11e70*/  FMUL R3, R3, -0.5 ;  /* 0xbf00000003037820 */ /* 0x000fc60000400000 */
[----:B------:R-:W-:Y:S01]  /*11e80*/  FFMA.RM R15, R2, R43, 12582913 ;  /* 0x4b400001020f7423 */ /* 0x000fe2000000402b */
[----:B------:R-:W-:-:S03]  /*11e90*/  FFMA.SAT R2, R27, R42, 0.5 ;  /* 0x3f0000001b027423 */ /* 0x000fc6000000202a */
[----:B------:R-:W-:Y:S01]  /*11ea0*/  FADD R17, R15, -12583039 ;  /* 0xcb40007f0f117421 */ /* 0x000fe20000000000 */
[-C--:B------:R-:W-:Y:S01]  /*11eb0*/  FFMA.RM R41, R2, R43.reuse, 12582913 ;  /* 0x4b40000102297423 */ /* 0x080fe2000000402b */
[----:B------:R-:W-:Y:S01]  /*11ec0*/  FFMA.SAT R2, R3, R42, 0.5 ;  /* 0x3f00000003027423 */ /* 0x000fe2000000202a */
[----:B------:R-:W-:Y:S01]  /*11ed0*/  SHF.L.U32 R15, R15, 0x17, RZ ;  /* 0x000000170f0f7819 */ /* 0x000fe200000006ff */
[----:B------:R-:W-:Y:S01]  /*11ee0*/  FFMA R17, R18, 1.4426950216293334961, -R17 ;  /* 0x3fb8aa3b12117823 */ /* 0x000fe20000000811 */
[C---:B------:R-:W-:Y:S01]  /*11ef0*/  FADD R16, R41.reuse, -12583039 ;  /* 0xcb40007f29107421 */ /* 0x040fe20000000000 */
[----:B------:R-:W-:Y:S01]  /*11f00*/  FFMA.RM R2, R2, R43, 12582913 ;  /* 0x4b40000102027423 */ /* 0x000fe2000000402b */
[----:B------:R-:W-:Y:S01]  /*11f10*/  SHF.L.U32 R41, R41, 0x17, RZ ;  /* 0x0000001729297819 */ /* 0x000fe200000006ff */
[----:B------:R-:W-:Y:S01]  /*11f20*/  FFMA R17, R18, 1.925963033500011079e-08, R17 ;  /* 0x32a5706012117823 */ /* 0x000fe20000000011 */
[C---:B------:R-:W-:Y:S01]  /*11f30*/  FFMA R42, R27.reuse, 1.4426950216293334961, -R16 ;  /* 0x3fb8aa3b1b2a7823 */ /* 0x040fe20000000810 */
[C---:B------:R-:W-:Y:S01]  /*11f40*/  FADD R16, R2.reuse, -12583039 ;  /* 0xcb40007f02107421 */ /* 0x040fe20000000000 */
[----:B------:R-:W-:Y:S01]  /*11f50*/  SHF.L.U32 R2, R2, 0x17, RZ ;  /* 0x0000001702027819 */ /* 0x000fe200000006ff */
[----:B------:R-:W1:Y:S01]  /*11f60*/  MUFU.EX2 R18, R17 ;  /* 0x0000001100127308 */ /* 0x000e620000000800 */
[----:B------:R-:W-:Y:S01]  /*11f70*/  FFMA R42, R27, 1.925963033500011079e-08, R42 ;  /* 0x32a570601b2a7823 */ /* 0x000fe2000000002a */
[----:B------:R-:W-:-:S04]  /*11f80*/  FFMA R16, R3, 1.4426950216293334961, -R16 ;  /* 0x3fb8aa3b03107823 */ /* 0x000fc80000000810 */
[----:B------:R-:W-:Y:S02]  /*11f90*/  FFMA R16, R3, 1.925963033500011079e-08, R16 ;  /* 0x32a5706003107823 */ /* 0x000fe40000000010 */
[----:B------:R-:W2:Y:S08]  /*11fa0*/  MUFU.EX2 R42, R42 ;  /* 0x0000002a002a7308 */ /* 0x000eb00000000800 */
[----:B------:R-:W3:Y:S01]  /*11fb0*/  MUFU.EX2 R16, R16 ;  /* 0x0000001000107308 */ /* 0x000ee20000000800 */
[----:B-1----:R-:W-:Y:S01]  /*11fc0*/  FMUL R15, R15, R18 ;  /* 0x000000120f0f7220 */ /* 0x002fe20000400000 */
[----:B--2---:R-:W-:-:S04]  /*11fd0*/  FMUL R41, R41, R42 ;  /* 0x0000002a29297220 */ /* 0x004fc80000400000 */
[----:B------:R-:W-:Y:S01]  /*11fe0*/  FMUL R41, R32, R41 ;  /* 0x0000002920297220 */ /* 0x000fe20000400000 */
[----:B---3--:R-:W-:-:S03]  /*11ff0*/  FFMA R25, R2, -R16, R25 ;  /* 0x8000001002197223 */ /* 0x008fc60000000019 */
[----:B------:R-:W-:Y:S01]  /*12000*/  FFMA R34, R34, R15, -R41 ;  /* 0x0000000f22227223 */ /* 0x000fe20000000829 */
[----:B------:R-:W-:Y:S01]  /*12010*/  IADD3 R41, PT, PT, R19, UR4, RZ ;  /* 0x0000000413297c10 */ /* 0x000fe2000fffe0ff */
[----:B------:R-:W-:Y:S02]  /*12020*/  FMUL R42, R25, R50 ;  /* 0x00000032192a7220 */ /* 0x000fe40000400000 */
[----:B0-----:R-:W-:-:S07]  /*12030*/  FMUL R43, R34, R47 ;  /* 0x0000002f222b7220 */ /* 0x001fce0000400000 */
.L_x_632:
[----:B-----5:R-:W-:Y:S01]  /*12040*/  I2FP.F32.U32 R44, UR5 ;  /* 0x00000005002c7c45 */ /* 0x020fe20008201000 */
[----:B------:R-:W0:Y:S01]  /*12050*/  MUFU.RCP R58, R33 ;  /* 0x00000021003a7308 */ /* 0x000e220000001000 */
[----:B------:R-:W-:Y:S01]  /*12060*/  MOV R27, 0x38eb4c3a ;  /* 0x38eb4c3a001b7802 */ /* 0x000fe20000000f00 */
[----:B------:R-:W-:Y:S01]  /*12070*/  UIADD3 UR6, UPT, UPT, UR6, 0x1, URZ ;  /* 0x0000000106067890 */ /* 0x000fe2000fffe0ff */
[----:B------:R-:W-:Y:S01]  /*12080*/  MOV R53, 0x3aae005b ;  /* 0x3aae005b00357802 */ /* 0x000fe20000000f00 */
[C-C-:B------:R-:W-:Y:S01]  /*12090*/  FADD R34, R44.reuse, -R21.reuse ;  /* 0x800000152c227221 */ /* 0x140fe20000000000 */
[----:B------:R-:W-:Y:S01]  /*120a0*/  MOV R52, 0x3f69b4f9 ;  /* 0x3f69b4f900347802 */ /* 0x000fe20000000f00 */
[----:B------:R-:W-:Y:S01]  /*120b0*/  FADD R56, R44, 0.5 ;  /* 0x3f0000002c387421 */ /* 0x000fe20000000000 */
[----:B------:R-:W-:Y:S01]  /*120c0*/  FSETP.GE.AND P0, PT, |R37|, 1.0029599666595458984, PT ;  /* 0x3f8060fe2500780b */ /* 0x000fe20003f06200 */
[C---:B------:R-:W-:Y:S01]  /*120d0*/  FADD R32, R34.reuse, 0.5 ;  /* 0x3f00000022207421 */ /* 0x040fe20000000000 */
[----:B------:R-:W-:Y:S01]  /*120e0*/  FADD R34, R34, -0.5 ;  /* 0xbf00000022227421 */ /* 0x000fe20000000000 */
[----:B------:R-:W-:Y:S01]  /*120f0*/  MOV R55, 0x3f210a14 ;  /* 0x3f210a1400377802 */ /* 0x000fe20000000f00 */
[----:B------:R-:W-:Y:S01]  /*12100*/  FADD R79, R56, -R21 ;  /* 0x80000015384f7221 */ /* 0x000fe20000000000 */
[-C--:B------:R-:W-:Y:S01]  /*12110*/  FMUL R3, R32, R49.reuse ;  /* 0x0000003120037220 */ /* 0x080fe20000400000 */
[----:B------:R-:W-:Y:S01]  /*12120*/  FMUL R15, R34, R49 ;  /* 0x00000031220f7220 */ /* 0x000fe20000400000 */
[----:B------:R-:W-:Y:S01]  /*12130*/  FSETP.GE.AND P3, PT, |R38|, 1.0029599666595458984, PT ;  /* 0x3f8060fe2600780b */ /* 0x000fe20003f66200 */
[----:B------:R-:W-:Y:S01]  /*12140*/  UISETP.NE.AND UP0, UPT, UR6, URZ, UPT ;  /* 0x000000ff0600728c */ /* 0x000fe2000bf05270 */
[C---:B------:R-:W-:Y:S01]  /*12150*/  FMUL R2, R3.reuse, R3 ;  /* 0x0000000303027220 */ /* 0x040fe20000400000 */
[----:B------:R-:W-:Y:S01]  /*12160*/  FSETP.GE.AND P1, PT, |R3|, 1.0029599666595458984, PT ;  /* 0x3f8060fe0300780b */ /* 0x000fe20003f26200 */
[C---:B------:R-:W-:Y:S01]  /*12170*/  FMUL R18, R15.reuse, R15 ;  /* 0x0000000f0f127220 */ /* 0x040fe20000400000 */
[----:B------:R-:W-:Y:S01]  /*12180*/  FSETP.GE.AND P2, PT, |R15|, 1.0029599666595458984, PT ;  /* 0x3f8060fe0f00780b */ /* 0x000fe20003f46200 */
[----:B------:R-:W-:Y:S01]  /*12190*/  BSSY.RECONVERGENT B2, `(.L_x_590) ;  /* 0x000003e000027945 */ /* 0x000fe20003800200 */
[----:B------:R-:W-:-:S02]  /*121a0*/  FSEL R16, |R3|, R2, P1 ;  /* 0x0000000203107208 */ /* 0x000fc40000800200 */
[----:B------:R-:W-:Y:S02]  /*121b0*/  FSEL R17, R27, 8.4834944573231041431e-05, P1 ;  /* 0x38b1e96a1b117808 */ /* 0x000fe40000800000 */
[----:B------:R-:W-:Y:S02]  /*121c0*/  FSEL R25, -R53, -0.00082130916416645050049, P1 ;  /* 0xba574d2035197808 */ /* 0x000fe40000800100 */
[----:B------:R-:W-:Y:S02]  /*121d0*/  MOV R2, 0x3c09919f ;  /* 0x3c09919f00027802 */ /* 0x000fe40000000f00 */
[----:B------:R-:W-:Y:S01]  /*121e0*/  FSEL R27, R27, 8.4834944573231041431e-05, P2 ;  /* 0x38b1e96a1b1b7808 */ /* 0x000fe20001000000 */
[----:B------:R-:W-:Y:S01]  /*121f0*/  FFMA R17, R16, R17, R25 ;  /* 0x0000001110117223 */ /* 0x000fe20000000019 */
[----:B------:R-:W-:Y:S02]  /*12200*/  FSEL R53, -R53, -0.00082130916416645050049, P2 ;  /* 0xba574d2035357808 */ /* 0x000fe40001000100 */
[----:B------:R-:W-:-:S02]  /*12210*/  FSEL R54, |R15|, R18, P2 ;  /* 0x000000120f367208 */ /* 0x000fc40001000200 */
[----:B------:R-:W-:Y:S02]  /*12220*/  FSEL R25, R2, 0.0052134888246655464172, P1 ;  /* 0x3baad5ea02197808 */ /* 0x000fe40000800000 */
[----:B------:R-:W-:Y:S01]  /*12230*/  MOV R18, 0x3d24d99a ;  /* 0x3d24d99a00127802 */ /* 0x000fe20000000f00 */
[----:B------:R-:W-:Y:S01]  /*12240*/  FFMA R27, R54, R27, R53 ;  /* 0x0000001b361b7223 */ /* 0x000fe20000000035 */
[----:B------:R-:W-:Y:S01]  /*12250*/  FSEL R2, R2, 0.0052134888246655464172, P2 ;  /* 0x3baad5ea02027808 */ /* 0x000fe20001000000 */
[----:B------:R-:W-:Y:S01]  /*12260*/  FFMA R17, R16, R17, R25 ;  /* 0x0000001110117223 */ /* 0x000fe20000000019 */
[C---:B------:R-:W-:Y:S02]  /*12270*/  FSEL R25, -R18.reuse, -0.026868773624300956726, P1 ;  /* 0xbcdc1be712197808 */ /* 0x040fe40000800100 */
[----:B------:R-:W-:Y:S01]  /*12280*/  FSEL R53, -R18, -0.026868773624300956726, P2 ;  /* 0xbcdc1be712357808 */ /* 0x000fe20001000100 */
[----:B------:R-:W-:Y:S01]  /*12290*/  FFMA R27, R54, R27, R2 ;  /* 0x0000001b361b7223 */ /* 0x000fe20000000002 */
[----:B------:R-:W-:Y:S01]  /*122a0*/  MOV R2, 0x3e235519 ;  /* 0x3e23551900027802 */ /* 0x000fe20000000f00 */
[----:B------:R-:W-:Y:S01]  /*122b0*/  FFMA R17, R16, R17, R25 ;  /* 0x0000001110117223 */ /* 0x000fe20000000019 */
[----:B------:R-:W-:Y:S01]  /*122c0*/  FSEL R18, R55, 0.12837915122509002686, P1 ;  /* 0x3e0375d337127808 */ /* 0x000fe20000800000 */
[----:B------:R-:W-:Y:S01]  /*122d0*/  FFMA R53, R54, R27, R53 ;  /* 0x0000001b36357223 */ /* 0x000fe20000000035 */
[----:B------:R-:W-:-:S02]  /*122e0*/  FSEL R25, R2, 0.11284004896879196167, P1 ;  /* 0x3de718af02197808 */ /* 0x000fc40000800000 */
[----:B------:R-:W-:-:S03]  /*122f0*/  FSEL R27, R52, -0.37612664699554443359, P1 ;  /* 0xbec093ac341b7808 */ /* 0x000fc60000800000 */
[----:B------:R-:W-:Y:S01]  /*12300*/  FFMA R17, R16, R17, R25 ;  /* 0x0000001110117223 */ /* 0x000fe20000000019 */
[----:B------:R-:W-:Y:S02]  /*12310*/  FSEL R25, R2, 0.11284004896879196167, P2 ;  /* 0x3de718af02197808 */ /* 0x000fe40001000000 */
[----:B------:R-:W1:Y:S01]  /*12320*/  @P0 MUFU.EX2 R2, R39 ;  /* 0x0000002700020308 */ /* 0x000e620000000800 */
[----:B------:R-:W-:Y:S01]  /*12330*/  FFMA R17, R16, R17, R27 ;  /* 0x0000001110117223 */ /* 0x000fe2000000001b */
[----:B------:R-:W-:Y:S01]  /*12340*/  FSEL R27, R52, -0.37612664699554443359, P2 ;  /* 0xbec093ac341b7808 */ /* 0x000fe20001000000 */
[----:B------:R-:W-:Y:S01]  /*12350*/  FFMA R53, R54, R53, R25 ;  /* 0x0000003536357223 */ /* 0x000fe20000000019 */
[C---:B------:R-:W-:Y:S01]  /*12360*/  FSEL R25, -R16.reuse, R3, P1 ;  /* 0x0000000310197208 */ /* 0x040fe20000800100 */
[----:B------:R-:W-:Y:S01]  /*12370*/  FFMA R18, R16, R17, R18 ;  /* 0x0000001110127223 */ /* 0x000fe20000000012 */
[----:B------:R-:W-:Y:S01]  /*12380*/  FSEL R16, R55, 0.12837915122509002686, P2 ;  /* 0x3e0375d337107808 */ /* 0x000fe20001000000 */
[----:B------:R-:W-:Y:S01]  /*12390*/  FFMA R27, R54, R53, R27 ;  /* 0x00000035361b7223 */ /* 0x000fe2000000001b */
[----:B------:R-:W2:Y:S01]  /*123a0*/  @P3 MUFU.EX2 R17, R40 ;  /* 0x0000002800113308 */ /* 0x000ea20000000800 */
[----:B------:R-:W-:Y:S01]  /*123b0*/  FFMA R52, R18, R25, R25 ;  /* 0x0000001912347223 */ /* 0x000fe20000000019 */
[C---:B------:R-:W-:Y:S01]  /*123c0*/  FSEL R25, -R54.reuse, R15, P2 ;  /* 0x0000000f36197208 */ /* 0x040fe20001000100 */
[----:B------:R-:W-:Y:S01]  /*123d0*/  FFMA R16, R54, R27, R16 ;  /* 0x0000001b36107223 */ /* 0x000fe20000000010 */
[----:B0-----:R-:W-:-:S03]  /*123e0*/  FFMA R55, -R33, R58, 1 ;  /* 0x3f80000021377423 */ /* 0x001fc6000000013a */
[----:B------:R-:W-:Y:S01]  /*123f0*/  FFMA R53, R16, R25, R25 ;  /* 0x0000001910357223 */ /* 0x000fe20000000019 */
[----:B------:R-:W0:Y:S01]  /*12400*/  @P1 MUFU.EX2 R27, R52 ;  /* 0x00000034001b1308 */ /* 0x000e220000000800 */
[----:B-1----:R-:W-:Y:S01]  /*12410*/  @P0 FADD R18, -R2, 1 ;  /* 0x3f80000002120421 */ /* 0x002fe20000000100 */
[----:B------:R-:W-:Y:S01]  /*12420*/  MOV R16, R39 ;  /* 0x0000002700107202 */ /* 0x000fe20000000f00 */
[----:B------:R-:W-:-:S03]  /*12430*/  FFMA R2, R58, R55, R58 ;  /* 0x000000373a027223 */ /* 0x000fc6000000003a */
[----:B------:R-:W-:Y:S02]  /*12440*/  @P0 LOP3.LUT R16, R18, 0x80000000, R37, 0xb8, !PT ;  /* 0x8000000012100812 */ /* 0x000fe400078eb825 */
[----:B------:R-:W1:Y:S01]  /*12450*/  @P2 MUFU.EX2 R54, R53 ;  /* 0x0000003500362308 */ /* 0x000e620000000800 */
[----:B--2---:R-:W-:Y:S01]  /*12460*/  @P3 FADD R25, -R17, 1 ;  /* 0x3f80000011193421 */ /* 0x004fe20000000100 */
[----:B------:R-:W-:-:S04]  /*12470*/  MOV R17, R40 ;  /* 0x0000002800117202 */ /* 0x000fc80000000f00 */
[----:B------:R-:W-:Y:S01]  /*12480*/  @P3 LOP3.LUT R17, R25, 0x80000000, R38, 0xb8, !PT ;  /* 0x8000000019113812 */ /* 0x000fe200078eb826 */
[----:B------:R-:W-:Y:S01]  /*12490*/  FFMA R25, R2, R79, RZ ;  /* 0x0000004f02197223 */ /* 0x000fe200000000ff */
[----:B------:R-:W2:Y:S01]  /*124a0*/  FCHK P0, R79, R33 ;  /* 0x000000214f007302 */ /* 0x000ea20000000000 */
[----:B0-----:R-:W-:Y:S02]  /*124b0*/  @P1 FADD R18, -R27, 1 ;  /* 0x3f8000001b121421 */ /* 0x001fe40000000100 */
[----:B------:R-:W-:-:S03]  /*124c0*/  FADD R27, -R17, R16 ;  /* 0x00000010111b7221 */ /* 0x000fc60000000100 */
[----:B------:R-:W-:Y:S01]  /*124d0*/  @P1 LOP3.LUT R52, R18, 0x80000000, R3, 0xb8, !PT ;  /* 0x8000000012341812 */ /* 0x000fe200078eb803 */
[----:B------:R-:W-:Y:S01]  /*124e0*/  FFMA R3, -R33, R25, R79 ;  /* 0x0000001921037223 */ /* 0x000fe2000000014f */
[----:B-1----:R-:W-:-:S03]  /*124f0*/  @P2 FADD R54, -R54, 1 ;  /* 0x3f80000036362421 */ /* 0x002fc60000000100 */
[----:B------:R-:W-:Y:S02]  /*12500*/  FFMA R16, R2, R3, R25 ;  /* 0x0000000302107223 */ /* 0x000fe40000000019 */
[----:B------:R-:W-:-:S05]  /*12510*/  @P2 LOP3.LUT R53, R54, 0x80000000, R15, 0xb8, !PT ;  /* 0x8000000036352812 */ /* 0x000fca00078eb80f */
[----:B------:R-:W-:Y:S01]  /*12520*/  FADD R25, -R53, R52 ;  /* 0x0000003435197221 */ /* 0x000fe20000000100 */
[----:B--2---:R-:W-:Y:S06]  /*12530*/  @!P0 BRA `(.L_x_591) ;  /* 0x00000000000c8947 */ /* 0x004fec0003800000 */
[----:B------:R-:W-:Y:S02]  /*12540*/  MOV R66, R33 ;  /* 0x0000002100427202 */ /* 0x000fe40000000f00 */
[----:B------:R-:W-:-:S07]  /*12550*/  MOV R15, 0x12570 ;  /* 0x00012570000f7802 */ /* 0x000fce0000000f00 */
[----:B------:R-:W-:Y:S05]  /*12560*/  CALL.REL.NOINC `($__internal_7_$__cuda_sm3x_div_rn_noftz_f32_slowpath) ;  /* 0x00000044000c7944 */ /* 0x000fea0003c00000 */
.L_x_591:
[----:B------:R-:W-:Y:S05]  /*12570*/  BSYNC.RECONVERGENT B2 ;  /* 0x0000000000027941 */ /* 0x000fea0003800200 */
.L_x_590:
[----:B------:R-:W0:Y:S01]  /*12580*/  MUFU.RCP R2, R33 ;  /* 0x0000002100027308 */ /* 0x000e220000001000 */
[----:B------:R-:W-:Y:S01]  /*12590*/  FADD R44, R44, -0.5 ;  /* 0xbf0000002c2c7421 */ /* 0x000fe20000000000 */
[----:B------:R-:W-:Y:S01]  /*125a0*/  BSSY.RECONVERGENT B2, `(.L_x_592) ;  /* 0x000000e000027945 */ /* 0x000fe20003800200 */
[----:B------:R-:W-:Y:S02]  /*125b0*/  MOV R52, R16 ;  /* 0x0000001000347202 */ /* 0x000fe40000000f00 */
[----:B------:R-:W-:-:S04]  /*125c0*/  FADD R79, R44, -R21 ;  /* 0x800000152c4f7221 */ /* 0x000fc80000000000 */
        /* <DEDUP_REMOVED lines=11> */
.L_x_593:
[----:B------:R-:W-:Y:S05]  /*12680*/  BSYNC.RECONVERGENT B2 ;  /* 0x0000000000027941 */ /* 0x000fea0003800200 */
.L_x_592:
[----:B------:R-:W-:-:S06]  /*12690*/  LEA R44, R41, R74, 0x2 ;  /* 0x0000004a292c7211 */ /* 0x000fcc00078e10ff */
[----:B------:R-:W5:Y:S01]  /*126a0*/  LDL R44, [R44] ;  /* 0x000000002c2c7983 */ /* 0x000f620000100800 */
        /* <DEDUP_REMOVED lines=44> */
[----:B------:R-:W-:-:S03]  /*12970*/  MOV R18, 0x391fcb8e ;  /* 0x391fcb8e00127802 */ /* 0x000fc60000000f00 */
        /* <DEDUP_REMOVED lines=28> */
.L_x_595:
[----:B------:R-:W-:Y:S05]  /*12b40*/  BSYNC.RECONVERGENT B0 ;  /* 0x0000000000007941 */ /* 0x000fea0003800200 */
.L_x_594:
        /* <DEDUP_REMOVED lines=67> */
.L_x_597:
[----:B------:R-:W-:Y:S05]  /*12f80*/  BSYNC.RECONVERGENT B0 ;  /* 0x0000000000007941 */ /* 0x000fea0003800200 */
.L_x_596:
[----:B------:R-:W-:Y:S01]  /*12f90*/  @!P2 FMUL R3, R3, 16777216 ;  /* 0x4b8000000303a820 */ /* 0x000fe20000400000 */
[----:B------:R-:W-:Y:S01]  /*12fa0*/  @!P1 FMUL R52, R52, 16777216 ;  /* 0x4b80000034349820 */ /* 0x000fe20000400000 */
[----:B------:R-:W-:Y:S02]  /*12fb0*/  HFMA2 R56, -RZ, RZ, 1.75, 0 ;  /* 0x3f000000ff387431 */ /* 0x000fe400000001ff */
[----:B------:R-:W-:Y:S01]  /*12fc0*/  FMUL R54, R15, -0.5 ;  /* 0xbf0000000f367820 */ /* 0x000fe20000400000 */
[----:B------:R0:W1:Y:S01]  /*12fd0*/  MUFU.LG2 R17, R3 ;  /* 0x0000000300117308 */ /* 0x0000620000000c00 */
[----:B------:R-:W-:Y:S01]  /*12fe0*/  MOV R59, 0x437c0000 ;  /* 0x437c0000003b7802 */ /* 0x000fe20000000f00 */
[----:B------:R-:W-:Y:S06]  /*12ff0*/  BSSY.RECONVERGENT B2, `(.L_x_598) ;  /* 0x000004c000027945 */ /* 0x000fec0003800200 */
[----:B------:R-:W2:Y:S01]  /*13000*/  MUFU.LG2 R16, R52 ;  /* 0x0000003400107308 */ /* 0x000ea20000000c00 */
[----:B0-----:R-:W-:-:S04]  /*13010*/  FFMA.SAT R3, R54, 0.0057249800302088260651, R56 ;  /* 0x3bbb989d36037823 */ /* 0x001fc80000002038 */
[----:B------:R-:W-:Y:S01]  /*13020*/  FFMA.RM R3, R3, R59, 12582913 ;  /* 0x4b40000103037423 */ /* 0x000fe2000000403b */
[----:B-1----:R-:W-:-:S03]  /*13030*/  @!P2 FADD R17, R17, -24 ;  /* 0xc1c000001111a421 */ /* 0x002fc60000000000 */
[----:B------:R-:W-:Y:S01]  /*13040*/  FADD R15, R3, -12583039 ;  /* 0xcb40007f030f7421 */ /* 0x000fe20000000000 */
[----:B------:R-:W-:-:S03]  /*13050*/  FADD R18, R17, R17 ;  /* 0x0000001111127221 */ /* 0x000fc60000000000 */
[----:B------:R-:W-:Y:S01]  /*13060*/  FFMA R15, R54, 1.4426950216293334961, -R15 ;  /* 0x3fb8aa3b360f7823 */ /* 0x000fe2000000080f */
[----:B--2---:R-:W-:Y:S01]  /*13070*/  @!P1 FADD R16, R16, -24 ;  /* 0xc1c0000010109421 */ /* 0x004fe20000000000 */
[----:B------:R-:W-:Y:S02]  /*13080*/  FSETP.GEU.AND P1, PT, R18, -126, PT ;  /* 0xc2fc00001200780b */ /* 0x000fe40003f2e000 */
[----:B------:R-:W-:Y:S01]  /*13090*/  FFMA R55, R54, 1.925963033500011079e-08, R15 ;  /* 0x32a5706036377823 */ /* 0x000fe2000000000f */
[----:B------:R-:W-:Y:S01]  /*130a0*/  FADD R17, R16, R16 ;  /* 0x0000001010117221 */ /* 0x000fe20000000000 */
[----:B------:R-:W-:Y:S01]  /*130b0*/  FMUL R16, R27, 0.5 ;  /* 0x3f0000001b107820 */ /* 0x000fe20000400000 */
[----:B------:R-:W-:Y:S01]  /*130c0*/  FMUL R27, R25, 0.5 ;  /* 0x3f000000191b7820 */ /* 0x000fe20000400000 */
[----:B------:R-:W-:Y:S02]  /*130d0*/  FMUL R25, R2, -0.5 ;  /* 0xbf00000002197820 */ /* 0x000fe40000400000 */
[----:B------:R-:W-:Y:S01]  /*130e0*/  MUFU.EX2 R55, R55 ;  /* 0x0000003700377308 */ /* 0x000fe20000000800 */
[----:B------:R-:W-:Y:S01]  /*130f0*/  FSETP.GEU.AND P0, PT, R17, -126, PT ;  /* 0xc2fc00001100780b */ /* 0x000fe20003f0e000 */
[----:B------:R-:W-:Y:S01]  /*13100*/  FMUL R66, R16, R23 ;  /* 0x0000001710427220 */ /* 0x000fe20000400000 */
[----:B------:R-:W-:-:S02]  /*13110*/  FFMA.SAT R2, R25, 0.0057249800302088260651, R56 ;  /* 0x3bbb989d19027823 */ /* 0x000fc40000002038 */
[----:B------:R-:W-:Y:S02]  /*13120*/  @!P1 FMUL R18, R18, 0.5 ;  /* 0x3f00000012129820 */ /* 0x000fe40000400000 */
[----:B------:R-:W-:Y:S01]  /*13130*/  FFMA.RM R53, R2, R59, 12582913 ;  /* 0x4b40000102357423 */ /* 0x000fe2000000403b */
[----:B------:R-:W-:-:S03]  /*13140*/  FFMA R66, R27, R66, R22 ;  /* 0x000000421b427223 */ /* 0x000fc60000000016 */
[C---:B------:R-:W-:Y:S01]  /*13150*/  FADD R52, R53.reuse, -12583039 ;  /* 0xcb40007f35347421 */ /* 0x040fe20000000000 */
[----:B------:R-:W0:Y:S01]  /*13160*/  MUFU.EX2 R18, R18 ;  /* 0x0000001200127308 */ /* 0x000e220000000800 */
[----:B------:R-:W-:Y:S01]  /*13170*/  SHF.L.U32 R53, R53, 0x17, RZ ;  /* 0x0000001735357819 */ /* 0x000fe200000006ff */
[----:B------:R-:W-:Y:S01]  /*13180*/  @!P0 FMUL R17, R17, 0.5 ;  /* 0x3f00000011118820 */ /* 0x000fe20000400000 */
[----:B------:R-:W-:-:S04]  /*13190*/  FFMA R52, R25, 1.4426950216293334961, -R52 ;  /* 0x3fb8aa3b19347823 */ /* 0x000fc80000000834 */
[----:B------:R-:W-:Y:S01]  /*131a0*/  FFMA R54, R25, 1.925963033500011079e-08, R52 ;  /* 0x32a5706019367823 */ /* 0x000fe20000000034 */
[----:B------:R-:W1:Y:S08]  /*131b0*/  MUFU.EX2 R17, R17 ;  /* 0x0000001100117308 */ /* 0x000e700000000800 */
[----:B------:R-:W2:Y:S01]  /*131c0*/  MUFU.EX2 R54, R54 ;  /* 0x0000003600367308 */ /* 0x000ea20000000800 */
[----:B0-----:R-:W-:-:S04]  /*131d0*/  @!P1 FMUL R18, R18, R18 ;  /* 0x0000001212129220 */ /* 0x001fc80000400000 */
[----:B------:R-:W-:-:S03]  /*131e0*/  FMUL R18, R18, -0.5 ;  /* 0xbf00000012127820 */ /* 0x000fc60000400000 */
[----:B------:R-:W0:Y:S01]  /*131f0*/  MUFU.RCP R57, R66 ;  /* 0x0000004200397308 */ /* 0x000e220000001000 */
[----:B-1----:R-:W-:Y:S01]  /*13200*/  @!P0 FMUL R17, R17, R17 ;  /* 0x0000001111118220 */ /* 0x002fe20000400000 */
[----:B------:R-:W-:-:S03]  /*13210*/  FFMA.SAT R2, R18, 0.0057249800302088260651, R56 ;  /* 0x3bbb989d12027823 */ /* 0x000fc60000002038 */
[----:B------:R-:W-:Y:S01]  /*13220*/  FMUL R17, R17, -0.5 ;  /* 0xbf00000011117820 */ /* 0x000fe20000400000 */
[----:B------:R-:W-:-:S03]  /*13230*/  FFMA.RM R15, R2, R59, 12582913 ;  /* 0x4b400001020f7423 */ /* 0x000fc6000000403b */
[----:B------:R-:W-:Y:S01]  /*13240*/  FFMA.SAT R2, R17, 0.0057249800302088260651, R56 ;  /* 0x3bbb989d11027823 */ /* 0x000fe20000002038 */
[----:B------:R-:W-:Y:S01]  /*13250*/  FADD R25, R15, -12583039 ;  /* 0xcb40007f0f197421 */ /* 0x000fe20000000000 */
[----:B------:R-:W-:Y:S01]  /*13260*/  SHF.L.U32 R56, R3, 0x17, RZ ;  /* 0x0000001703387819 */ /* 0x000fe200000006ff */
[----:B--2---:R-:W-:Y:S01]  /*13270*/  FMUL R53, R53, R54 ;  /* 0x0000003635357220 */ /* 0x004fe20000400000 */
[----:B------:R-:W-:Y:S01]  /*13280*/  FFMA.RM R2, R2, R59, 12582913 ;  /* 0x4b40000102027423 */ /* 0x000fe2000000403b */
[----:B------:R-:W-:Y:S01]  /*13290*/  FFMA R25, R18, 1.4426950216293334961, -R25 ;  /* 0x3fb8aa3b12197823 */ /* 0x000fe20000000819 */
[----:B------:R-:W-:Y:S01]  /*132a0*/  SHF.L.U32 R15, R15, 0x17, RZ ;  /* 0x000000170f0f7819 */ /* 0x000fe200000006ff */
[----:B------:R-:W-:Y:S01]  /*132b0*/  FMUL R55, R55, R56 ;  /* 0x0000003837377220 */ /* 0x000fe20000400000 */
[----:B------:R-:W-:Y:S01]  /*132c0*/  FADD R52, R2, -12583039 ;  /* 0xcb40007f02347421 */ /* 0x000fe20000000000 */
[----:B------:R-:W-:Y:S01]  /*132d0*/  FFMA R25, R18, 1.925963033500011079e-08, R25 ;  /* 0x32a5706012197823 */ /* 0x000fe20000000019 */
[----:B------:R-:W-:Y:S01]  /*132e0*/  FMUL R53, R34, R53 ;  /* 0x0000003522357220 */ /* 0x000fe20000400000 */
[----:B0-----:R-:W-:Y:S01]  /*132f0*/  FFMA R54, -R66, R57, 1 ;  /* 0x3f80000042367423 */ /* 0x001fe20000000139 */
[C---:B------:R-:W-:Y:S01]  /*13300*/  FFMA R52, R17.reuse, 1.4426950216293334961, -R52 ;  /* 0x3fb8aa3b11347823 */ /* 0x040fe20000000834 */
[----:B------:R0:W1:Y:S01]  /*13310*/  MUFU.EX2 R18, R25 ;  /* 0x0000001900127308 */ /* 0x0000620000000800 */
[----:B------:R-:W-:Y:S01]  /*13320*/  FFMA R32, R32, R55, -R53 ;  /* 0x0000003720207223 */ /* 0x000fe20000000835 */
[----:B------:R-:W-:Y:S01]  /*13330*/  SHF.L.U32 R2, R2, 0x17, RZ ;  /* 0x0000001702027819 */ /* 0x000fe200000006ff */
[----:B------:R-:W-:Y:S01]  /*13340*/  FFMA R52, R17, 1.925963033500011079e-08, R52 ;  /* 0x32a5706011347823 */ /* 0x000fe20000000034 */
[----:B------:R-:W-:Y:S01]  /*13350*/  FFMA R54, R57, R54, R57 ;  /* 0x0000003639367223 */ /* 0x000fe20000000039 */
[----:B------:R-:W-:Y:S01]  /*13360*/  FMUL R3, R32, R45 ;  /* 0x0000002d20037220 */ /* 0x000fe20000400000 */
[----:B------:R-:W-:-:S03]  /*13370*/  FMUL R32, R43, R27 ;  /* 0x0000001b2b207220 */ /* 0x000fc60000400000 */
[----:B------:R-:W2:Y:S01]  /*13380*/  MUFU.EX2 R52, R52 ;  /* 0x0000003400347308 */ /* 0x000ea20000000800 */
[----:B0-----:R-:W-:Y:S01]  /*13390*/  FMUL R25, R42, R27 ;  /* 0x0000001b2a197220 */ /* 0x001fe20000400000 */
[C---:B------:R-:W-:Y:S01]  /*133a0*/  FMUL R3, R16.reuse, R3 ;  /* 0x0000000310037220 */ /* 0x040fe20000400000 */
[----:B------:R-:W-:Y:S02]  /*133b0*/  FMUL R27, R16, R27 ;  /* 0x0000001b101b7220 */ /* 0x000fe40000400000 */
[----:B------:R-:W-:Y:S01]  /*133c0*/  FMUL R79, R25, R25 ;  /* 0x00000019194f7220 */ /* 0x000fe20000400000 */
[----:B-1----:R-:W-:-:S03]  /*133d0*/  FMUL R15, R18, R15 ;  /* 0x0000000f120f7220 */ /* 0x002fc60000400000 */
[----:B------:R-:W0:Y:S01]  /*133e0*/  FCHK P0, R79, R66 ;  /* 0x000000424f007302 */ /* 0x000e220000000000 */
[----:B------:R-:W-:-:S04]  /*133f0*/  FFMA R17, R79, R54, RZ ;  /* 0x000000364f117223 */ /* 0x000fc800000000ff */
[----:B------:R-:W-:Y:S01]  /*13400*/  FFMA R18, -R66, R17, R79 ;  /* 0x0000001142127223 */ /* 0x000fe2000000014f */
[----:B--2---:R-:W-:Y:S01]  /*13410*/  FFMA R15, R52, R2, -R15 ;  /* 0x00000002340f7223 */ /* 0x004fe2000000080f */
[----:B------:R-:W-:Y:S02]  /*13420*/  FMUL R2, R36, R3 ;  /* 0x0000000324027220 */ /* 0x000fe40000400000 */
[----:B------:R-:W-:Y:S01]  /*13430*/  FFMA R17, R54, R18, R17 ;  /* 0x0000001236117223 */ /* 0x000fe20000000011 */
[----:B------:R-:W-:Y:S01]  /*13440*/  FMUL R15, R15, R48 ;  /* 0x000000300f0f7220 */ /* 0x000fe20000400000 */
[----:B------:R-:W-:-:S03]  /*13450*/  FFMA R32, R31, R32, R2 ;  /* 0x000000201f207223 */ /* 0x000fc60000000002 */
[----:B------:R-:W-:Y:S01]  /*13460*/  FMUL R34, R16, R15 ;  /* 0x0000000f10227220 */ /* 0x000fe20000400000 */
[----:B0-----:R-:W-:Y:S06]  /*13470*/  @!P0 BRA `(.L_x_599) ;  /* 0x00000000000c8947 */ /* 0x001fec0003800000 */
[----:B------:R-:W-:-:S07]  /*13480*/  MOV R15, 0x134a0 ;  /* 0x000134a0000f7802 */ /* 0x000fce0000000f00 */
[----:B-----5:R-:W-:Y:S05]  /*13490*/  CALL.REL.NOINC `($__internal_7_$__cuda_sm3x_div_rn_noftz_f32_slowpath) ;  /* 0x0000003400407944 */ /* 0x020fea0003c00000 */
[----:B------:R-:W-:-:S07]  /*134a0*/  MOV R17, R16 ;  /* 0x0000001000117202 */ /* 0x000fce0000000f00 */
.L_x_599:
[----:B------:R-:W-:Y:S05]  /*134b0*/  BSYNC.RECONVERGENT B2 ;  /* 0x0000000000027941 */ /* 0x000fea0003800200 */
.L_x_598:
[----:B------:R-:W0:Y:S01]  /*134c0*/  MUFU.RCP R3, R66 ;  /* 0x0000004200037308 */ /* 0x000e220000001000 */
[----:B------:R-:W-:Y:S01]  /*134d0*/  FMUL R79, R25, R34 ;  /* 0x00000022194f7220 */ /* 0x000fe20000400000 */
[----:B------:R-:W-:Y:S01]  /*134e0*/  BSSY.RECONVERGENT B2, `(.L_x_600) ;  /* 0x000000b000027945 */ /* 0x000fe20003800200 */
[----:B------:R-:W-:-:S05]  /*134f0*/  FADD R4, R17, R4 ;  /* 0x0000000411047221 */ /* 0x000fca0000000000 */
        /* <DEDUP_REMOVED lines=8> */
[----:B-----5:R-:W-:Y:S05]  /*13580*/  CALL.REL.NOINC `($__internal_7_$__cuda_sm3x_div_rn_noftz_f32_slowpath) ;  /* 0x0000003400047944 */ /* 0x020fea0003c00000 */
.L_x_601:
[----:B------:R-:W-:Y:S05]  /*13590*/  BSYNC.RECONVERGENT B2 ;  /* 0x0000000000027941 */ /* 0x000fea0003800200 */
.L_x_600:
        /* <DEDUP_REMOVED lines=13> */
.L_x_603:
[----:B------:R-:W-:Y:S05]  /*13670*/  BSYNC.RECONVERGENT B2 ;  /* 0x0000000000027941 */ /* 0x000fea0003800200 */
.L_x_602:
[----:B------:R-:W0:Y:S01]  /*13680*/  MUFU.RCP R3, R66 ;  /* 0x0000004200037308 */ /* 0x000e220000001000 */
[----:B------:R-:W-:Y:S01]  /*13690*/  BSSY.RECONVERGENT B2, `(.L_x_604) ;  /* 0x000000c000027945 */ /* 0x000fe20003800200 */
[----:B------:R-:W-:-:S06]  /*136a0*/  FADD R14, R16, R14 ;  /* 0x0000000e100e7221 */ /* 0x000fcc0000000000 */
        /* <DEDUP_REMOVED lines=9> */
[----:B-----5:R-:W-:Y:S05]  /*13740*/  CALL.REL.NOINC `($__internal_7_$__cuda_sm3x_div_rn_noftz_f32_slowpath) ;  /* 0x0000003000947944 */ /* 0x020fea0003c00000 */
.L_x_605:
[----:B------:R-:W-:Y:S05]  /*13750*/  BSYNC.RECONVERGENT B2 ;  /* 0x0000000000027941 */ /* 0x000fea0003800200 */
.L_x_604:
        /* <DEDUP_REMOVED lines=13> */
.L_x_607:
[----:B------:R-:W-:Y:S05]  /*13830*/  BSYNC.RECONVERGENT B2 ;  /* 0x0000000000027941 */ /* 0x000fea0003800200 */
.L_x_606:
        /* <DEDUP_REMOVED lines=13> */
.L_x_609:
[----:B------:R-:W-:Y:S05]  /*13910*/  BSYNC.RECONVERGENT B2 ;  /* 0x0000000000027941 */ /* 0x000fea0003800200 */
.L_x_608:
        /* <DEDUP_REMOVED lines=13> */
.L_x_611:
[----:B------:R-:W-:Y:S05]  /*139f0*/  BSYNC.RECONVERGENT B2 ;  /* 0x0000000000027941 */ /* 0x000fea0003800200 */
.L_x_610:
        /* <DEDUP_REMOVED lines=13> */
.L_x_613:
[----:B------:R-:W-:Y:S05]  /*13ad0*/  BSYNC.RECONVERGENT B2 ;  /* 0x0000000000027941 */ /* 0x000fea0003800200 */
.L_x_612:
        /* <DEDUP_REMOVED lines=13> */
.L_x_615:
[----:B------:R-:W-:Y:S05]  /*13bb0*/  BSYNC.RECONVERGENT B2 ;  /* 0x0000000000027941 */ /* 0x000fea0003800200 */
.L_x_614:
        /* <DEDUP_REMOVED lines=13> */
.L_x_617:
[----:B------:R-:W-:Y:S05]  /*13c90*/  BSYNC.RECONVERGENT B2 ;  /* 0x0000000000027941 */ /* 0x000fea0003800200 */
.L_x_616:
        /* <DEDUP_REMOVED lines=13> */
.L_x_619:
[----:B------:R-:W-:Y:S05]  /*13d70*/  BSYNC.RECONVERGENT B2 ;  /* 0x0000000000027941 */ /* 0x000fea0003800200 */
.L_x_618:
        /* <DEDUP_REMOVED lines=13> */
.L_x_621:
[----:B------:R-:W-:Y:S05]  /*13e50*/  BSYNC.RECONVERGENT B2 ;  /* 0x0000000000027941 */ /* 0x000fea0003800200 */
.L_x_620:
[----:B------:R-:W-:Y:S01]  /*13e60*/  IADD3 R2, PT, PT, R66, 0x1800000, RZ ;  /* 0x0180000042027810 */ /* 0x000fe20007ffe0ff */
[----:B------:R-:W-:Y:S01]  /*13e70*/  BSSY.RECONVERGENT B0, `(.L_x_622) ;  /* 0x000000d000007945 */ /* 0x000fe20003800200 */
[----:B------:R-:W-:Y:S02]  /*13e80*/  FADD R6, R16, R6 ;  /* 0x0000000610067221 */ /* 0x000fe40000000000 */
[----:B------:R-:W-:-:S04]  /*13e90*/  LOP3.LUT R2, R2, 0x7f800000, RZ, 0xc0, !PT ;  /* 0x7f80000002027812 */ /* 0x000fc800078ec0ff */
[----:B------:R-:W-:-:S13]  /*13ea0*/  ISETP.GT.U32.AND P0, PT, R2, 0x1ffffff, PT ;  /* 0x01ffffff0200780c */ /* 0x000fda0003f04070 */
[----:B------:R-:W-:Y:S05]  /*13eb0*/  @P0 BRA `(.L_x_623) ;  /* 0x0000000000100947 */ /* 0x000fea0003800000 */
[----:B------:R-:W-:-:S07]  /*13ec0*/  MOV R17, 0x13ee0 ;  /* 0x00013ee000117802 */ /* 0x000fce0000000f00 */
[----:B-----5:R-:W-:Y:S05]  /*13ed0*/  CALL.REL.NOINC `($__internal_5_$__cuda_sm20_rcp_rn_f32_slowpath) ;  /* 0x00000024007c7944 */ /* 0x020fea0003c00000 */
[----:B------:R-:W-:Y:S01]  /*13ee0*/  MOV R3, R52 ;  /* 0x0000003400037202 */ /* 0x000fe20000000f00 */
[----:B------:R-:W-:Y:S06]  /*13ef0*/  BRA `(.L_x_624) ;  /* 0x0000000000107947 */ /* 0x000fec0003800000 */
.L_x_623:
[----:B------:R-:W0:Y:S02]  /*13f00*/  MUFU.RCP R3, R66 ;  /* 0x0000004200037308 */ /* 0x000e240000001000 */
[----:B0-----:R-:W-:-:S04]  /*13f10*/  FFMA R2, R66, R3, -1 ;  /* 0xbf80000042027423 */ /* 0x001fc80000000003 */
[----:B------:R-:W-:-:S04]  /*13f20*/  FADD.FTZ R2, -R2, -RZ ;  /* 0x800000ff02027221 */ /* 0x000fc80000010100 */
[----:B------:R-:W-:-:S07]  /*13f30*/  FFMA R3, R3, R2, R3 ;  /* 0x0000000203037223 */ /* 0x000fce0000000003 */
.L_x_624:
[----:B------:R-:W-:Y:S05]  /*13f40*/  BSYNC.RECONVERGENT B0 ;  /* 0x0000000000007941 */ /* 0x000fea0003800200 */
.L_x_622:
        /* <DEDUP_REMOVED lines=13> */
.L_x_626:
[----:B------:R-:W-:Y:S05]  /*14020*/  BSYNC.RECONVERGENT B2 ;  /* 0x0000000000027941 */ /* 0x000fea0003800200 */
.L_x_625:
        /* <DEDUP_REMOVED lines=13> */
.L_x_628:
[----:B------:R-:W-:Y:S05]  /*14100*/  BSYNC.RECONVERGENT B2 ;  /* 0x0000000000027941 */ /* 0x000fea0003800200 */
.L_x_627:
        /* <DEDUP_REMOVED lines=17> */
[----:B------:R-:W-:Y:S02]  /*14220*/  IADD3 R2, PT, PT, R3, -R16, RZ ;  /* 0x8000001003027210 */ /* 0x000fe40007ffe0ff */
[CC--:B------:R-:W-:Y:S02]  /*14230*/  IADD3 R15, PT, PT, R25.reuse, -R32.reuse, RZ ;  /* 0x80000020190f7210 */ /* 0x0c0fe40007ffe0ff */
[----:B------:R-:W-:Y:S01]  /*14240*/  FSEL R27, RZ, -23, P1 ;  /* 0xc1b80000ff1b7808 */ /* 0x000fe20000800000 */
[----:B------:R-:W-:Y:S01]  /*14250*/  FADD R17, R2, -1 ;  /* 0xbf80000002117421 */ /* 0x000fe20000000000 */
[----:B------:R-:W-:Y:S01]  /*14260*/  ISETP.GT.U32.AND P1, PT, R25, 0x7f7fffff, PT ;  /* 0x7f7fffff1900780c */ /* 0x000fe20003f24070 */
[----:B------:R-:W-:Y:S01]  /*14270*/  FADD R34, R15, -1 ;  /* 0xbf8000000f227421 */ /* 0x000fe20000000000 */
[----:B------:R-:W-:Y:S01]  /*14280*/  I2FP.F32.S32 R32, R32 ;  /* 0x0000002000207245 */ /* 0x000fe20000201400 */
[-C--:B------:R-:W-:Y:S01]  /*14290*/  FFMA R2, R17, -R18.reuse, 0.14084610342979431152 ;  /* 0x3e1039f611027423 */ /* 0x080fe20000000812 */
[----:B------:R-:W-:Y:S01]  /*142a0*/  FSETP.NEU.AND P2, PT, R25, RZ, PT ;  /* 0x000000ff1900720b */ /* 0x000fe20003f4d000 */
[----:B------:R-:W-:-:S02]  /*142b0*/  FFMA R15, R34, -R18, 0.14084610342979431152 ;  /* 0x3e1039f6220f7423 */ /* 0x000fc40000000812 */
[C---:B------:R-:W-:Y:S01]  /*142c0*/  FFMA R2, R17.reuse, R2, -0.12148627638816833496 ;  /* 0xbdf8cdcc11027423 */ /* 0x040fe20000000002 */
[----:B------:R-:W-:Y:S01]  /*142d0*/  FFMA R27, R32, 1.1920928955078125e-07, R27 ;  /* 0x34000000201b7823 */ /* 0x000fe2000000001b */
[C---:B------:R-:W-:Y:S02]  /*142e0*/  FFMA R15, R34.reuse, R15, -0.12148627638816833496 ;  /* 0xbdf8cdcc220f7423 */ /* 0x040fe4000000000f */
[C---:B------:R-:W-:Y:S02]  /*142f0*/  FFMA R2, R17.reuse, R2, 0.13980610668659210205 ;  /* 0x3e0f295511027423 */ /* 0x040fe40000000002 */
[C---:B------:R-:W-:Y:S02]  /*14300*/  FFMA R15, R34.reuse, R15, 0.13980610668659210205 ;  /* 0x3e0f2955220f7423 */ /* 0x040fe4000000000f */
[----:B------:R-:W-:Y:S02]  /*14310*/  FFMA R2, R17, R2, -0.16684235632419586182 ;  /* 0xbe2ad8b911027423 */ /* 0x000fe40000000002 */
[----:B------:R-:W-:-:S02]  /*14320*/  FFMA R15, R34, R15, -0.16684235632419586182 ;  /* 0xbe2ad8b9220f7423 */ /* 0x000fc4000000000f */
[C---:B------:R-:W-:Y:S02]  /*14330*/  FFMA R2, R17.reuse, R2, 0.20012299716472625732 ;  /* 0x3e4ced0b11027423 */ /* 0x040fe40000000002 */
[C---:B------:R-:W-:Y:S02]  /*14340*/  FFMA R15, R34.reuse, R15, 0.20012299716472625732 ;  /* 0x3e4ced0b220f7423 */ /* 0x040fe4000000000f */
[----:B------:R-:W-:Y:S01]  /*14350*/  FFMA R18, R17, R2, -0.24999669194221496582 ;  /* 0xbe7fff2211127423 */ /* 0x000fe20000000002 */
[----:B------:R-:W-:Y:S01]  /*14360*/  FSEL R2, RZ, -23, P0 ;  /* 0xc1b80000ff027808 */ /* 0x000fe20000000000 */
[C---:B------:R-:W-:Y:S01]  /*14370*/  FFMA R15, R34.reuse, R15, -0.24999669194221496582 ;  /* 0xbe7fff22220f7423 */ /* 0x040fe2000000000f */
[----:B------:R-:W-:Y:S01]  /*14380*/  ISETP.GT.U32.AND P0, PT, R3, 0x7f7fffff, PT ;  /* 0x7f7fffff0300780c */ /* 0x000fe20003f04070 */
[C---:B------:R-:W-:Y:S02]  /*14390*/  FFMA R18, R17.reuse, R18, 0.33333182334899902344 ;  /* 0x3eaaaa7811127423 */ /* 0x040fe40000000012 */
[C---:B------:R-:W-:Y:S01]  /*143a0*/  FFMA R53, R34.reuse, R15, 0.33333182334899902344 ;  /* 0x3eaaaa7822357423 */ /* 0x040fe2000000000f */
[----:B------:R-:W-:Y:S01]  /*143b0*/  I2FP.F32.S32 R15, R16 ;  /* 0x00000010000f7245 */ /* 0x000fe20000201400 */
[----:B------:R-:W-:Y:S01]  /*143c0*/  FFMA R18, R17, R18, -0.5 ;  /* 0xbf00000011127423 */ /* 0x000fe20000000012 */
[----:B------:R-:W-:Y:S01]  /*143d0*/  MOV R16, 0x7f800000 ;  /* 0x7f80000000107802 */ /* 0x000fe20000000f00 */
[----:B------:R-:W-:-:S02]  /*143e0*/  FFMA R53, R34, R53, -0.5 ;  /* 0xbf00000022357423 */ /* 0x000fc40000000035 */
[----:B------:R-:W-:Y:S01]  /*143f0*/  FMUL R18, R17, R18 ;  /* 0x0000001211127220 */ /* 0x000fe20000400000 */
[----:B------:R-:W-:Y:S01]  /*14400*/  FFMA R2, R15, 1.1920928955078125e-07, R2 ;  /* 0x340000000f027823 */ /* 0x000fe20000000002 */
[C---:B------:R-:W-:Y:S02]  /*14410*/  FMUL R53, R34.reuse, R53 ;  /* 0x0000003522357220 */ /* 0x040fe40000400000 */
        /* <DEDUP_REMOVED lines=14> */
.L_x_631:
[----:B------:R-:W-:-:S07]  /*14500*/  FADD R29, R29, -R66 ;  /* 0x800000421d1d7221 */ /* 0x000fce0000000000 */
.L_x_630:
[----:B------:R-:W-:Y:S05]  /*14510*/  BSYNC.RECONVERGENT B0 ;  /* 0x0000000000007941 */ /* 0x000fea0003800200 */
.L_x_629:
[----:B------:R-:W-:Y:S01]  /*14520*/  IADD3 R41, PT, PT, R41, UR10, RZ ;  /* 0x0000000a29297c10 */ /* 0x000fe2000fffe0ff */
[----:B------:R-:W-:Y:S01]  /*14530*/  UIADD3 UR5, UPT, UPT, UR5, 0x1, URZ ;  /* 0x0000000105057890 */ /* 0x000fe2000fffe0ff */
[----:B------:R-:W-:Y:S11]  /*14540*/  BRA.U UP0, `(.L_x_632) ;  /* 0xffffffd900bc7547 */ /* 0x000ff6000b83ffff */
[----:B------:R-:W-:-:S04]  /*14550*/  UIADD3 UR4, UPT, UPT, UR4, 0x1, URZ ;  /* 0x0000000104047890 */ /* 0x000fc8000fffe0ff */
[----:B------:R-:W-:-:S09]  /*14560*/  UISETP.NE.AND UP0, UPT, UR4, UR10, UPT ;  /* 0x0000000a0400728c */ /* 0x000fd2000bf05270 */
[----:B------:R-:W-:Y:S05]  /*14570*/  BRA.U UP0, `(.L_x_633) ;  /* 0xffffffc900547547 */ /* 0x000fea000b83ffff */
[----:B------:R0:W-:Y:S04]  /*14580*/  STL.64 [R1+0x200018], R12 ;  /* 0x2000180c01007387 */ /* 0x0001e80000100a00 */
[----:B------:R0:W-:Y:S04]  /*14590*/  STL [R1+0x20002c], R13 ;  /* 0x20002c0d01007387 */ /* 0x0001e80000100800 */
[----:B------:R0:W-:Y:S04]  /*145a0*/  STL [R1+0x200020], R30 ;  /* 0x2000201e01007387 */ /* 0x0001e80000100800 */
[----:B------:R0:W-:Y:S04]  /*145b0*/  STL [R1+0x200040], R30 ;  /* 0x2000401e01007387 */ /* 0x0001e80000100800 */
[----:B------:R0:W-:Y:S04]  /*145c0*/  STL [R1+0x200024], R28 ;  /* 0x2000241c01007387 */ /* 0x0001e80000100800 */
[----:B------:R0:W-:Y:S04]  /*145d0*/  STL [R1+0x200054], R28 ;  /* 0x2000541c01007387 */ /* 0x0001e80000100800 */
[----:B------:R0:W-:Y:S04]  /*145e0*/  STL.64 [R1+0x200030], R10 ;  /* 0x2000300a01007387 */ /* 0x0001e80000100a00 */
[----:B------:R0:W-:Y:S04]  /*145f0*/  STL [R1+0x200044], R11 ;  /* 0x2000440b01007387 */ /* 0x0001e80000100800 */
[----:B------:R0:W-:Y:S04]  /*14600*/  STL [R1+0x200038], R6 ;  /* 0x2000380601007387 */ /* 0x0001e80000100800 */
[----:B------:R0:W-:Y:S04]  /*14610*/  STL [R1+0x200058], R6 ;  /* 0x2000580601007387 */ /* 0x0001e80000100800 */
[----:B------:R0:W-:Y:S04]  /*14620*/  STL.64 [R1+0x200048], R8 ;  /* 0x2000480801007387 */ /* 0x0001e80000100a00 */
[----:B------:R0:W-:Y:S04]  /*14630*/  STL [R1+0x20005c], R9 ;  /* 0x20005c0901007387 */ /* 0x0001e80000100800 */
[----:B------:R0:W-:Y:S04]  /*14640*/  STL [R1+0x200060], R46 ;  /* 0x2000602e01007387 */ /* 0x0001e80000100800 */
[----:B------:R0:W-:Y:S04]  /*14650*/  STL.64 [R1+0x200000], R4 ;  /* 0x2000000401007387 */ /* 0x0001e80000100a00 */
[----:B------:R0:W-:Y:S04]  /*14660*/  STL [R1+0x200014], R5 ;  /* 0x2000140501007387 */ /* 0x0001e80000100800 */
[----:B------:R0:W-:Y:S04]  /*14670*/  STL [R1+0x200008], R14 ;  /* 0x2000080e01007387 */ /* 0x0001e80000100800 */
[----:B------:R0:W-:Y:S04]  /*14680*/  STL [R1+0x200028], R14 ;  /* 0x2000280e01007387 */ /* 0x0001e80000100800 */
[----:B------:R0:W-:Y:S04]  /*14690*/  STL [R1+0x20000c], R7 ;  /* 0x20000c0701007387 */ /* 0x0001e80000100800 */
[----:B------:R0:W-:Y:S04]  /*146a0*/  STL [R1+0x20003c], R7 ;  /* 0x20003c0701007387 */ /* 0x0001e80000100800 */
[----:B------:R0:W-:Y:S04]  /*146b0*/  STL [R1+0x200010], R26 ;  /* 0x2000101a01007387 */ /* 0x0001e80000100800 */
[----:B------:R0:W-:Y:S02]  /*146c0*/  STL [R1+0x200050], R26 ;  /* 0x2000501a01007387 */ /* 0x0001e40000100800 */
.L_x_535:
[----:B------:R-:W-:Y:S01]  /*146d0*/  IADD3 R2, PT, PT, R4, 0x1800000, RZ ;  /* 0x0180000004027810 */ /* 0x000fe20007ffe0ff */
[----:B------:R-:W-:Y:S03]  /*146e0*/  BSSY.RECONVERGENT B0, `(.L_x_634) ;  /* 0x000000d000007945 */ /* 0x000fe60003800200 */
[----:B------:R-:W-:-:S04]  /*146f0*/  LOP3.LUT R2, R2, 0x7f800000, RZ, 0xc0, !PT ;  /* 0x7f80000002027812 */ /* 0x000fc800078ec0ff */
[----:B------:R-:W-:-:S13]  /*14700*/  ISETP.GT.U32.AND P0, PT, R2, 0x1ffffff, PT ;  /* 0x01ffffff0200780c */ /* 0x000fda0003f04070 */
[----:B------:R-:W-:Y:S05]  /*14710*/  @P0 BRA `(.L_x_635) ;  /* 0x0000000000140947 */ /* 0x000fea0003800000 */
[----:B------:R-:W-:Y:S02]  /*14720*/  MOV R66, R4 ;  /* 0x0000000400427202 */ /* 0x000fe40000000f00 */
[----:B------:R-:W-:-:S07]  /*14730*/  MOV R17, 0x14750 ;  /* 0x0001475000117802 */ /* 0x000fce0000000f00 */
[----:B0----5:R-:W-:Y:S05]  /*14740*/  CALL.REL.NOINC `($__internal_5_$__cuda_sm20_rcp_rn_f32_slowpath) ;  /* 0x0000001c00607944 */ /* 0x021fea0003c00000 */
[----:B------:R-:W-:Y:S01]  /*14750*/  MOV R37, R52 ;  /* 0x0000003400257202 */ /* 0x000fe20000000f00 */
[----:B------:R-:W-:Y:S06]  /*14760*/  BRA `(.L_x_636) ;  /* 0x0000000000107947 */ /* 0x000fec0003800000 */
.L_x_635:
[----:B------:R-:W1:Y:S02]  /*14770*/  MUFU.RCP R37, R4 ;  /* 0x0000000400257308 */ /* 0x000e640000001000 */
[----:B-1----:R-:W-:-:S04]  /*14780*/  FFMA R2, R37, R4, -1 ;  /* 0xbf80000025027423 */ /* 0x002fc80000000004 */
[----:B------:R-:W-:-:S04]  /*14790*/  FADD.FTZ R2, -R2, -RZ ;  /* 0x800000ff02027221 */ /* 0x000fc80000010100 */
[----:B------:R-:W-:-:S07]  /*147a0*/  FFMA R37, R37, R2, R37 ;  /* 0x0000000225257223 */ /* 0x000fce0000000025 */
.L_x_636:
[----:B------:R-:W-:Y:S05]  /*147b0*/  BSYNC.RECONVERGENT B0 ;  /* 0x0000000000007941 */ /* 0x000fea0003800200 */
.L_x_634:
[----:B0-----:R-:W-:Y:S01]  /*147c0*/  HFMA2 R4, -RZ, RZ, 0, 0 ;  /* 0x00000000ff047431 */ /* 0x001fe200000001ff */
[----:B------:R-:W-:Y:S02]  /*147d0*/  MOV R30, R5 ;  /* 0x00000005001e7202 */ /* 0x000fe40000000f00 */
[----:B------:R-:W-:-:S07]  /*147e0*/  MOV R6, R14 ;  /* 0x0000000e00067202 */ /* 0x000fce0000000f00 */
.L_x_646:
[C---:B------:R-:W-:Y:S02]  /*147f0*/  ISETP.NE.AND P0, PT, R4.reuse, RZ, PT ;  /* 0x000000ff0400720c */ /* 0x040fe40003f05270 */
[C---:B--23--:R-:W-:Y:S02]  /*14800*/  IADD3 R2, PT, PT, R4.reuse, 0x1, RZ ;  /* 0x0000000104027810 */ /* 0x04cfe40007ffe0ff */
[-C--:B------:R-:W-:Y:S02]  /*14810*/  LEA R3, R4, R4.reuse, 0x2 ;  /* 0x0000000404037211 */ /* 0x080fe400078e10ff */
[----:B------:R-:W-:Y:S02]  /*14820*/  MOV R19, R4 ;  /* 0x0000000400137202 */ /* 0x000fe40000000f00 */
[----:B------:R-:W-:Y:S02]  /*14830*/  ISETP.NE.AND P3, PT, R2, 0x5, PT ;  /* 0x000000050200780c */ /* 0x000fe40003f65270 */
[----:B01----:R-:W-:-:S02]  /*14840*/  LEA R8, R3, R0, 0x2 ;  /* 0x0000000003087211 */ /* 0x003fc400078e10ff */
[----:B------:R-:W-:Y:S01]  /*14850*/  MOV R4, R2 ;  /* 0x0000000200047202 */ /* 0x000fe20000000f00 */
[----:B----4-:R-:W-:Y:S08]  /*14860*/  @!P0 BRA `(.L_x_637) ;  /* 0x00000000008c8947 */ /* 0x010ff00003800000 */
[----:B------:R-:W2:Y:S04]  /*14870*/  LDL R25, [R8] ;  /* 0x0000000008197983 */ /* 0x000ea80000100800 */
[----:B------:R-:W3:Y:S01]  /*14880*/  LDL R3, [R8+0x4] ;  /* 0x0000040008037983 */ /* 0x000ee20000100800 */
[----:B------:R-:W-:Y:S01]  /*14890*/  ISETP.NE.AND P1, PT, R4, 0x2, PT ;  /* 0x000000020400780c */ /* 0x000fe20003f25270 */
[----:B--2---:R-:W-:-:S04]  /*148a0*/  FFMA R2, R30, R25, RZ ;  /* 0x000000191e027223 */ /* 0x004fc800000000ff */
[----:B---3--:R-:W-:-:S05]  /*148b0*/  FADD R27, -R2, R3 ;  /* 0x00000003021b7221 */ /* 0x008fca0000000100 */
[----:B------:R0:W-:Y:S03]  /*148c0*/  STL [R8+0x4], R27 ;  /* 0x0000041b08007387 */ /* 0x0001e60000100800 */
[----:B------:R-:W-:Y:S05]  /*148d0*/  @!P1 BRA `(.L_x_637) ;  /* 0x0000000000709947 */ /* 0x000fea0003800000 */
[----:B------:R-:W2:Y:S04]  /*148e0*/  LDL R9, [R1+0x20001c] ;  /* 0x20001c0001097983 */ /* 0x000ea80000100800 */
[----:B------:R-:W3:Y:S01]  /*148f0*/  LDL R3, [R8+0x8] ;  /* 0x0000080008037983 */ /* 0x000ee20000100800 */
[----:B------:R-:W-:Y:S01]  /*14900*/  FFMA R2, R6, R25, RZ ;  /* 0x0000001906027223 */ /* 0x000fe200000000ff */
[----:B------:R-:W-:-:S03]  /*14910*/  ISETP.NE.AND P1, PT, R4, 0x3, PT ;  /* 0x000000030400780c */ /* 0x000fc60003f25270 */
[----:B--2---:R-:W-:-:S04]  /*14920*/  FFMA R2, R27, R9, R2 ;  /* 0x000000091b027223 */ /* 0x004fc80000000002 */
[----:B---3--:R-:W-:-:S05]  /*14930*/  FADD R13, -R2, R3 ;  /* 0x00000003020d7221 */ /* 0x008fca0000000100 */
[----:B------:R1:W-:Y:S01]  /*14940*/  STL [R8+0x8], R13 ;  /* 0x0000080d08007387 */ /* 0x0003e20000100800 */
[----:B------:R-:W-:Y:S05]  /*14950*/  @!P1 BRA `(.L_x_637) ;  /* 0x0000000000509947 */ /* 0x000fea0003800000 */
[----:B------:R-:W2:Y:S04]  /*14960*/  LDL R11, [R1+0x200020] ;  /* 0x20002000010b7983 */ /* 0x000ea80000100800 */
[----:B------:R-:W3:Y:S04]  /*14970*/  LDL R3, [R1+0x200034] ;  /* 0x2000340001037983 */ /* 0x000ee80000100800 */
[----:B------:R-:W4:Y:S01]  /*14980*/  LDL R9, [R8+0xc] ;  /* 0x00000c0008097983 */ /* 0x000f220000100800 */
[----:B------:R-:W-:Y:S01]  /*14990*/  FFMA R2, R7, R25, RZ ;  /* 0x0000001907027223 */ /* 0x000fe200000000ff */
[----:B------:R-:W-:-:S03]  /*149a0*/  ISETP.NE.AND P1, PT, R4, 0x4, PT ;  /* 0x000000040400780c */ /* 0x000fc60003f25270 */
[----:B--2---:R-:W-:-:S04]  /*149b0*/  FFMA R2, R27, R11, R2 ;  /* 0x0000000b1b027223 */ /* 0x004fc80000000002 */
[----:B---3--:R-:W-:-:S04]  /*149c0*/  FFMA R2, R13, R3, R2 ;  /* 0x000000030d027223 */ /* 0x008fc80000000002 */
[----:B----4-:R-:W-:-:S05]  /*149d0*/  FADD R15, -R2, R9 ;  /* 0x00000009020f7221 */ /* 0x010fca0000000100 */
[----:B------:R2:W-:Y:S01]  /*149e0*/  STL [R8+0xc], R15 ;  /* 0x00000c0f08007387 */ /* 0x0005e20000100800 */
[----:B------:R-:W-:Y:S05]  /*149f0*/  @!P1 BRA `(.L_x_637) ;  /* 0x0000000000289947 */ /* 0x000fea0003800000 */
[----:B------:R-:W3:Y:S04]  /*14a00*/  LDL R17, [R1+0x200024] ;  /* 0x2000240001117983 */ /* 0x000ee80000100800 */
[----:B------:R-:W4:Y:S04]  /*14a10*/  LDL R3, [R1+0x200038] ;  /* 0x2000380001037983 */ /* 0x000f280000100800 */
[----:B------:R-:W2:Y:S04]  /*14a20*/  LDL R9, [R1+0x20004c] ;  /* 0x20004c0001097983 */ /* 0x000ea80000100800 */
[----:B------:R-:W2:Y:S01]  /*14a30*/  LDL R11, [R8+0x10] ;  /* 0x00001000080b7983 */ /* 0x000ea20000100800 */
[----:B------:R-:W-:-:S04]  /*14a40*/  FFMA R2, R26, R25, RZ ;  /* 0x000000191a027223 */ /* 0x000fc800000000ff */
[----:B---3--:R-:W-:-:S04]  /*14a50*/  FFMA R2, R27, R17, R2 ;  /* 0x000000111b027223 */ /* 0x008fc80000000002 */
[----:B----4-:R-:W-:-:S04]  /*14a60*/  FFMA R2, R13, R3, R2 ;  /* 0x000000030d027223 */ /* 0x010fc80000000002 */
[----:B--2---:R-:W-:-:S04]  /*14a70*/  FFMA R2, R15, R9, R2 ;  /* 0x000000090f027223 */ /* 0x004fc80000000002 */
[----:B------:R-:W-:-:S05]  /*14a80*/  FADD R2, -R2, R11 ;  /* 0x0000000b02027221 */ /* 0x000fca0000000100 */
[----:B------:R3:W-:Y:S02]  /*14a90*/  STL [R8+0x10], R2 ;  /* 0x0000100208007387 */ /* 0x0007e40000100800 */
.L_x_637:
[----:B------:R-:W-:-:S13]  /*14aa0*/  ISETP.GT.U32.AND P1, PT, R19, 0x3, PT ;  /* 0x000000031300780c */ /* 0x000fda0003f24070 */
[----:B------:R-:W-:Y:S05]  /*14ab0*/  @P1 BRA `(.L_x_638) ;  /* 0x00000004003c1947 */ /* 0x000fea0003800000 */
[----:B------:R-:W-:Y:S05]  /*14ac0*/  @P0 BRA `(.L_x_639) ;  /* 0x0000000000200947 */ /* 0x000fea0003800000 */
[-C--:B------:R-:W-:Y:S01]  /*14ad0*/  FMUL R30, R30, R37.reuse ;  /* 0x000000251e1e7220 */ /* 0x080fe20000400000 */
[-C--:B------:R-:W-:Y:S01]  /*14ae0*/  FMUL R6, R6, R37.reuse ;  /* 0x0000002506067220 */ /* 0x080fe20000400000 */
[-C--:B------:R-:W-:Y:S01]  /*14af0*/  FMUL R7, R7, R37.reuse ;  /* 0x0000002507077220 */ /* 0x080fe20000400000 */
[----:B------:R-:W-:Y:S02]  /*14b00*/  FMUL R26, R26, R37 ;  /* 0x000000251a1a7220 */ /* 0x000fe40000400000 */
[----:B------:R4:W-:Y:S04]  /*14b10*/  STL [R1+0x200004], R30 ;  /* 0x2000041e01007387 */ /* 0x0009e80000100800 */
[----:B------:R4:W-:Y:S04]  /*14b20*/  STL.64 [R1+0x200008], R6 ;  /* 0x2000080601007387 */ /* 0x0009e80000100a00 */
[----:B------:R4:W-:Y:S01]  /*14b30*/  STL [R1+0x200010], R26 ;  /* 0x2000101a01007387 */ /* 0x0009e20000100800 */
[----:B------:R-:W-:Y:S05]  /*14b40*/  BRA `(.L_x_638) ;  /* 0x0000000400187947 */ /* 0x000fea0003800000 */
.L_x_639:
[----:B---3--:R-:W-:-:S04]  /*14b50*/  IADD3 R2, PT, PT, -R19, RZ, RZ ;  /* 0x000000ff13027210 */ /* 0x008fc80007ffe1ff */
[----:B------:R-:W-:-:S13]  /*14b60*/  LOP3.LUT P0, R18, R2, 0x3, RZ, 0xc0, !PT ;  /* 0x0000000302127812 */ /* 0x000fda000780c0ff */
[----:B------:R-:W-:Y:S05]  /*14b70*/  @!P0 BRA `(.L_x_638) ;  /* 0x00000004000c8947 */ /* 0x000fea0003800000 */
[C---:B------:R-:W-:Y:S01]  /*14b80*/  IMAD R3, R19.reuse, 0x6, RZ ;  /* 0x0000000613037824 */ /* 0x040fe200078e02ff */
[-C--:B------:R-:W-:Y:S01]  /*14b90*/  LEA R10, R19, R0.reuse, 0x2 ;  /* 0x00000000130a7211 */ /* 0x080fe200078e10ff */
[----:B------:R-:W3:Y:S03]  /*14ba0*/  LDL R9, [R8] ;  /* 0x0000000008097983 */ /* 0x000ee60000100800 */
[----:B--2---:R-:W-:Y:S01]  /*14bb0*/  LEA R15, R3, R0, 0x2 ;  /* 0x00000000030f7211 */ /* 0x004fe200078e10ff */
[----:B------:R-:W3:Y:S04]  /*14bc0*/  LDL R2, [R10+0x4] ;  /* 0x000004000a027983 */ /* 0x000ee80000100800 */
[----:B------:R-:W2:Y:S01]  /*14bd0*/  LDL R66, [R15] ;  /* 0x000000000f427983 */ /* 0x000ea20000100800 */
[----:B------:R-:W-:-:S02]  /*14be0*/  ISETP.NE.AND P0, PT, R19, 0x1, PT ;  /* 0x000000011300780c */ /* 0x000fc40003f05270 */
[----:B--2---:R-:W-:-:S04]  /*14bf0*/  IADD3 R3, PT, PT, R66, 0x1800000, RZ ;  /* 0x0180000042037810 */ /* 0x004fc80007ffe0ff */
[----:B------:R-:W-:Y:S01]  /*14c00*/  LOP3.LUT R3, R3, 0x7f800000, RZ, 0xc0, !PT ;  /* 0x7f80000003037812 */ /* 0x000fe200078ec0ff */
[----:B---3--:R-:W-:-:S03]  /*14c10*/  FFMA R11, R2, R9, RZ ;  /* 0x00000009020b7223 */ /* 0x008fc600000000ff */
[----:B------:R-:W-:-:S03]  /*14c20*/  ISETP.GT.U32.AND P1, PT, R3, 0x1ffffff, PT ;  /* 0x01ffffff0300780c */ /* 0x000fc60003f24070 */
[----:B------:R-:W-:Y:S10]  /*14c30*/  @!P0 BRA `(.L_x_640) ;  /* 0x00000000001c8947 */ /* 0x000ff40003800000 */
[----:B------:R-:W-:Y:S01]  /*14c40*/  ISETP.NE.AND P0, PT, R19, 0x2, PT ;  /* 0x000000021300780c */ /* 0x000fe20003f05270 */
[----:B------:R-:W2:Y:S04]  /*14c50*/  LDL R2, [R10+0x18] ;  /* 0x000018000a027983 */ /* 0x000ea80000100800 */
[----:B------:R-:W2:Y:S08]  /*14c60*/  LDL R3, [R8+0x4] ;  /* 0x0000040008037983 */ /* 0x000eb00000100800 */
[----:B------:R-:W3:Y:S04]  /*14c70*/  @P0 LDL R12, [R10+0x2c] ;  /* 0x00002c000a0c0983 */ /* 0x000ee80000100800 */
[----:B-1----:R-:W3:Y:S01]  /*14c80*/  @P0 LDL R13, [R8+0x8] ;  /* 0x00000800080d0983 */ /* 0x002ee20000100800 */
[----:B--2---:R-:W-:-:S04]  /*14c90*/  FFMA R11, R2, R3, R11 ;  /* 0x00000003020b7223 */ /* 0x004fc8000000000b */
[----:B---3--:R-:W-:-:S07]  /*14ca0*/  @P0 FFMA R11, R12, R13, R11 ;  /* 0x0000000d0c0b0223 */ /* 0x008fce000000000b */
.L_x_640:
[----:B------:R-:W-:Y:S04]  /*14cb0*/  BSSY.RECONVERGENT B0, `(.L_x_641) ;  /* 0x000000a000007945 */ /* 0x000fe80003800200 */
[----:B------:R-:W-:Y:S05]  /*14cc0*/  @P1 BRA `(.L_x_642) ;  /* 0x0000000000101947 */ /* 0x000fea0003800000 */
[----:B------:R-:W-:-:S07]  /*14cd0*/  MOV R17, 0x14cf0 ;  /* 0x00014cf000117802 */ /* 0x000fce0000000f00 */
[----:B01---5:R-:W-:Y:S05]  /*14ce0*/  CALL.REL.NOINC `($__internal_5_$__cuda_sm20_rcp_rn_f32_slowpath) ;  /* 0x0000001400f87944 */ /* 0x023fea0003c00000 */
[----:B------:R-:W-:Y:S01]  /*14cf0*/  MOV R2, R52 ;  /* 0x0000003400027202 */ /* 0x000fe20000000f00 */
[----:B------:R-:W-:Y:S06]  /*14d00*/  BRA `(.L_x_643) ;  /* 0x0000000000107947 */ /* 0x000fec0003800000 */
.L_x_642:
[----:B------:R-:W2:Y:S02]  /*14d10*/  MUFU.RCP R2, R66 ;  /* 0x0000004200027308 */ /* 0x000ea40000001000 */
[----:B--2---:R-:W-:-:S04]  /*14d20*/  FFMA R3, R66, R2, -1 ;  /* 0xbf80000042037423 */ /* 0x004fc80000000002 */
[----:B------:R-:W-:-:S04]  /*14d30*/  FADD.FTZ R3, -R3, -RZ ;  /* 0x800000ff03037221 */ /* 0x000fc80000010100 */
[----:B------:R-:W-:-:S07]  /*14d40*/  FFMA R2, R2, R3, R2 ;  /* 0x0000000302027223 */ /* 0x000fce0000000002 */
.L_x_643:
[----:B------:R-:W-:Y:S05]  /*14d50*/  BSYNC.RECONVERGENT B0 ;  /* 0x0000000000007941 */ /* 0x000fea0003800200 */
.L_x_641:
[----:B------:R-:W2:Y:S01]  /*14d60*/  LDL R12, [R15+0x4] ;  /* 0x000004000f0c7983 */ /* 0x000ea20000100800 */
[----:B------:R-:W-:Y:S01]  /*14d70*/  ISETP.NE.AND P0, PT, R18, 0x1, PT ;  /* 0x000000011200780c */ /* 0x000fe20003f05270 */
[----:B--2---:R-:W-:-:S04]  /*14d80*/  FADD R11, R12, -R11 ;  /* 0x8000000b0c0b7221 */ /* 0x004fc80000000000 */
[----:B------:R-:W-:-:S05]  /*14d90*/  FMUL R12, R11, R2 ;  /* 0x000000020b0c7220 */ /* 0x000fca0000400000 */
[----:B------:R2:W-:Y:S03]  /*14da0*/  STL [R15+0x4], R12 ;  /* 0x0000040c0f007387 */ /* 0x0005e60000100800 */
[----:B------:R-:W-:Y:S05]  /*14db0*/  @!P0 BRA `(.L_x_638) ;  /* 0x00000000007c8947 */ /* 0x000fea0003800000 */
[----:B--2---:R-:W2:Y:S04]  /*14dc0*/  LDL R12, [R10+0x8] ;  /* 0x000008000a0c7983 */ /* 0x004ea80000100800 */
[----:B------:R3:W5:Y:S01]  /*14dd0*/  LDL R17, [R15+0x8] ;  /* 0x000008000f117983 */ /* 0x0007620000100800 */
[----:B------:R-:W-:Y:S01]  /*14de0*/  ISETP.NE.AND P1, PT, R19, 0x1, PT ;  /* 0x000000011300780c */ /* 0x000fe20003f25270 */
[----:B--2---:R-:W-:-:S12]  /*14df0*/  FFMA R12, R9, R12, RZ ;  /* 0x0000000c090c7223 */ /* 0x004fd800000000ff */
[----:B---3--:R-:W-:Y:S05]  /*14e00*/  @!P1 BRA `(.L_x_644) ;  /* 0x00000000001c9947 */ /* 0x008fea0003800000 */
[----:B------:R-:W-:Y:S01]  /*14e10*/  ISETP.NE.AND P0, PT, R19, 0x2, PT ;  /* 0x000000021300780c */ /* 0x000fe20003f05270 */
[----:B------:R-:W2:Y:S04]  /*14e20*/  LDL R3, [R10+0x1c] ;  /* 0x00001c000a037983 */ /* 0x000ea80000100800 */
[----:B------:R-:W2:Y:S08]  /*14e30*/  LDL R11, [R8+0x4] ;  /* 0x00000400080b7983 */ /* 0x000eb00000100800 */
[----:B-1----:R-:W3:Y:S04]  /*14e40*/  @P0 LDL R13, [R10+0x30] ;  /* 0x000030000a0d0983 */ /* 0x002ee80000100800 */
[----:B------:R-:W3:Y:S01]  /*14e50*/  @P0 LDL R16, [R8+0x8] ;  /* 0x0000080008100983 */ /* 0x000ee20000100800 */
[----:B--2---:R-:W-:-:S04]  /*14e60*/  FFMA R12, R3, R11, R12 ;  /* 0x0000000b030c7223 */ /* 0x004fc8000000000c */
[----:B---3--:R-:W-:-:S07]  /*14e70*/  @P0 FFMA R12, R13, R16, R12 ;  /* 0x000000100d0c0223 */ /* 0x008fce000000000c */
.L_x_644:
[----:B-----5:R-:W-:Y:S01]  /*14e80*/  FADD R17, R17, -R12 ;  /* 0x8000000c11117221 */ /* 0x020fe20000000000 */
[----:B------:R-:W-:-:S03]  /*14e90*/  ISETP.NE.AND P0, PT, R18, 0x2, PT ;  /* 0x000000021200780c */ /* 0x000fc60003f05270 */
[----:B------:R-:W-:-:S05]  /*14ea0*/  FMUL R12, R17, R2 ;  /* 0x00000002110c7220 */ /* 0x000fca0000400000 */
[----:B------:R2:W-:Y:S05]  /*14eb0*/  STL [R15+0x8], R12 ;  /* 0x0000080c0f007387 */ /* 0x0005ea0000100800 */
[----:B------:R-:W-:Y:S05]  /*14ec0*/  @!P0 BRA `(.L_x_638) ;  /* 0x0000000000388947 */ /* 0x000fea0003800000 */
[----:B--2---:R-:W2:Y:S04]  /*14ed0*/  LDL R12, [R10+0xc] ;  /* 0x00000c000a0c7983 */ /* 0x004ea80000100800 */
[----:B------:R3:W5:Y:S01]  /*14ee0*/  LDL R18, [R15+0xc] ;  /* 0x00000c000f127983 */ /* 0x0007620000100800 */
[----:B--2---:R-:W-:Y:S01]  /*14ef0*/  FFMA R9, R9, R12, RZ ;  /* 0x0000000c09097223 */ /* 0x004fe200000000ff */
[----:B---3--:R-:W-:Y:S06]  /*14f00*/  @!P1 BRA `(.L_x_645) ;  /* 0x00000000001c9947 */ /* 0x008fec0003800000 */
[----:B------:R-:W-:Y:S01]  /*14f10*/  ISETP.NE.AND P0, PT, R19, 0x2, PT ;  /* 0x000000021300780c */ /* 0x000fe20003f05270 */
[----:B------:R-:W2:Y:S04]  /*14f20*/  LDL R12, [R10+0x20] ;  /* 0x000020000a0c7983 */ /* 0x000ea80000100800 */
[----:B------:R-:W2:Y:S08]  /*14f30*/  LDL R3, [R8+0x4] ;  /* 0x0000040008037983 */ /* 0x000eb00000100800 */
[----:B------:R-:W3:Y:S04]  /*14f40*/  @P0 LDL R16, [R10+0x34] ;  /* 0x000034000a100983 */ /* 0x000ee80000100800 */
[----:B------:R-:W3:Y:S01]  /*14f50*/  @P0 LDL R11, [R8+0x8] ;  /* 0x00000800080b0983 */ /* 0x000ee20000100800 */
[----:B--2---:R-:W-:-:S04]  /*14f60*/  FFMA R9, R12, R3, R9 ;  /* 0x000000030c097223 */ /* 0x004fc80000000009 */
[----:B---3--:R-:W-:-:S07]  /*14f70*/  @P0 FFMA R9, R16, R11, R9 ;  /* 0x0000000b10090223 */ /* 0x008fce0000000009 */
.L_x_645:
[----:B-----5:R-:W-:-:S04]  /*14f80*/  FADD R9, -R9, R18 ;  /* 0x0000001209097221 */ /* 0x020fc80000000100 */
[----:B------:R-:W-:-:S05]  /*14f90*/  FMUL R2, R9, R2 ;  /* 0x0000000209027220 */ /* 0x000fca0000400000 */
[----:B------:R2:W-:Y:S02]  /*14fa0*/  STL [R15+0xc], R2 ;  /* 0x00000c020f007387 */ /* 0x0005e40000100800 */
.L_x_638:
[----:B------:R-:W-:Y:S05]  /*14fb0*/  @P3 BRA `(.L_x_646) ;  /* 0xfffffff8000c3947 */ /* 0x000fea000383ffff */
[----:B------:R-:W4:Y:S04]  /*14fc0*/  LDL R0, [R1+0x20001c] ;  /* 0x20001c0001007983 */ /* 0x000f280000100800 */
[----:B0123--:R-:W2:Y:S04]  /*14fd0*/  LDL.64 R8, [R1+0x200020] ;  /* 0x2000200001087983 */ /* 0x00fea80000100a00 */
[----:B------:R-:W3:Y:S04]  /*14fe0*/  LDL R36, [R1+0x200060] ;  /* 0x2000600001247983 */ /* 0x000ee80000100800 */
[----:B------:R-:W3:Y:S04]  /*14ff0*/  LDL R4, [R1+0x200034] ;  /* 0x2000340001047983 */ /* 0x000ee80000100800 */
[----:B------:R-:W3:Y:S04]  /*15000*/  LDL R10, [R1+0x200038] ;  /* 0x20003800010a7983 */ /* 0x000ee80000100800 */
[----:B------:R-:W3:Y:S01]  /*15010*/  LDL R11, [R1+0x20004c] ;  /* 0x20004c00010b7983 */ /* 0x000ee20000100800 */
[----:B------:R-:W-:Y:S01]  /*15020*/  FADD R31, RZ, R30 ;  /* 0x0000001eff1f7221 */ /* 0x000fe20000000000 */
[----:B------:R-:W-:-:S03]  /*15030*/  FADD R2, RZ, R6 ;  /* 0x00000006ff027221 */ /* 0x000fc60000000000 */
[----:B------:R-:W-:Y:S01]  /*15040*/  FADD R31, RZ, -R31 ;  /* 0x8000001fff1f7221 */ /* 0x000fe20000000000 */
[----:B------:R-:W-:Y:S01]  /*15050*/  FADD R3, RZ, R7 ;  /* 0x00000007ff037221 */ /* 0x000fe20000000000 */
[----:B------:R-:W-:Y:S01]  /*15060*/  FADD R16, RZ, R26 ;  /* 0x0000001aff107221 */ /* 0x000fe20000000000 */
[----:B------:R-:W-:Y:S01]  /*15070*/  BSSY.RECONVERGENT B2, `(.L_x_647) ;  /* 0x0000016000027945 */ /* 0x000fe20003800200 */
[C---:B----4-:R-:W-:Y:S01]  /*15080*/  FFMA R2, R31.reuse, R0, R2 ;  /* 0x000000001f027223 */ /* 0x050fe20000000002 */
[----:B--2---:R-:W-:-:S03]  /*15090*/  FFMA R12, R31, R8, R3 ;  /* 0x000000081f0c7223 */ /* 0x004fc60000000003 */
[----:B------:R-:W-:Y:S01]  /*150a0*/  FADD R33, RZ, -R2 ;  /* 0x80000002ff217221 */ /* 0x000fe20000000000 */
[----:B------:R-:W-:Y:S01]  /*150b0*/  FFMA R3, R31, R9, R16 ;  /* 0x000000091f037223 */ /* 0x000fe20000000010 */
[----:B---3--:R-:W0:Y:S02]  /*150c0*/  MUFU.RCP R13, R36 ;  /* 0x00000024000d7308 */ /* 0x008e240000001000 */
[C---:B------:R-:W-:Y:S01]  /*150d0*/  FFMA R12, R33.reuse, R4, R12 ;  /* 0x00000004210c7223 */ /* 0x040fe2000000000c */
        /* <DEDUP_REMOVED lines=13> */
[----:B-----5:R-:W-:Y:S05]  /*151b0*/  CALL.REL.NOINC `($__internal_7_$__cuda_sm3x_div_rn_noftz_f32_slowpath) ;  /* 0x0000001400f87944 */ /* 0x020fea0003c00000 */
[----:B------:R-:W-:-:S07]  /*151c0*/  MOV R38, R16 ;  /* 0x0000001000267202 */ /* 0x000fce0000000f00 */
.L_x_648:
[----:B------:R-:W-:Y:S05]  /*151d0*/  BSYNC.RECONVERGENT B2 ;  /* 0x0000000000027941 */ /* 0x000fea0003800200 */
.L_x_647:
[----:B------:R-:W2:Y:S04]  /*151e0*/  LDL R66, [R1+0x200048] ;  /* 0x2000480001427983 */ /* 0x000ea80000100800 */
[----:B------:R-:W3:Y:S01]  /*151f0*/  LDL R12, [R1+0x20005c] ;  /* 0x20005c00010c7983 */ /* 0x000ee20000100800 */
[----:B------:R-:W-:Y:S01]  /*15200*/  BSSY.RECONVERGENT B0, `(.L_x_649) ;  /* 0x000000e000007945 */ /* 0x000fe20003800200 */
[----:B--2---:R-:W-:-:S04]  /*15210*/  IADD3 R2, PT, PT, R66, 0x1800000, RZ ;  /* 0x0180000042027810 */ /* 0x004fc80007ffe0ff */
[----:B------:R-:W-:Y:S01]  /*15220*/  LOP3.LUT R2, R2, 0x7f800000, RZ, 0xc0, !PT ;  /* 0x7f80000002027812 */ /* 0x000fe200078ec0ff */
[----:B---3--:R-:W-:-:S03]  /*15230*/  FFMA R15, R12, R38, RZ ;  /* 0x000000260c0f7223 */ /* 0x008fc600000000ff */
[----:B------:R-:W-:-:S13]  /*15240*/  ISETP.GT.U32.AND P0, PT, R2, 0x1ffffff, PT ;  /* 0x01ffffff0200780c */ /* 0x000fda0003f04070 */
[----:B------:R-:W-:Y:S05]  /*15250*/  @P0 BRA `(.L_x_650) ;  /* 0x0000000000100947 */ /* 0x000fea0003800000 */
[----:B------:R-:W-:-:S07]  /*15260*/  MOV R17, 0x15280 ;  /* 0x0001528000117802 */ /* 0x000fce0000000f00 */
[----:B-----5:R-:W-:Y:S05]  /*15270*/  CALL.REL.NOINC `($__internal_5_$__cuda_sm20_rcp_rn_f32_slowpath) ;  /* 0x0000001000947944 */ /* 0x020fea0003c00000 */
[----:B------:R-:W-:Y:S01]  /*15280*/  MOV R32, R52 ;  /* 0x0000003400207202 */ /* 0x000fe20000000f00 */
[----:B------:R-:W-:Y:S06]  /*15290*/  BRA `(.L_x_651) ;  /* 0x0000000000107947 */ /* 0x000fec0003800000 */
.L_x_650:
[----:B------:R-:W0:Y:S02]  /*152a0*/  MUFU.RCP R3, R66 ;  /* 0x0000004200037308 */ /* 0x000e240000001000 */
[----:B0-----:R-:W-:-:S04]  /*152b0*/  FFMA R2, R66, R3, -1 ;  /* 0xbf80000042027423 */ /* 0x001fc80000000003 */
[----:B------:R-:W-:-:S04]  /*152c0*/  FADD.FTZ R2, -R2, -RZ ;  /* 0x800000ff02027221 */ /* 0x000fc80000010100 */
[----:B------:R-:W-:-:S07]  /*152d0*/  FFMA R32, R3, R2, R3 ;  /* 0x0000000203207223 */ /* 0x000fce0000000003 */
.L_x_651:
[----:B------:R-:W-:Y:S05]  /*152e0*/  BSYNC.RECONVERGENT B0 ;  /* 0x0000000000007941 */ /* 0x000fea0003800200 */
.L_x_649:
[----:B------:R-:W2:Y:S04]  /*152f0*/  LDL R66, [R1+0x200030] ;  /* 0x2000300001427983 */ /* 0x000ea80000100800 */
[----:B------:R-:W3:Y:S04]  /*15300*/  LDL R13, [R1+0x200044] ;  /* 0x20004400010d7983 */ /* 0x000ee80000100800 */
[----:B------:R-:W4:Y:S01]  /*15310*/  LDL R19, [R1+0x200058] ;  /* 0x2000580001137983 */ /* 0x000f220000100800 */
[----:B------:R-:W-:Y:S01]  /*15320*/  FADD R3, R28, -R15 ;  /* 0x8000000f1c037221 */ /* 0x000fe20000000000 */
[----:B------:R-:W-:Y:S03]  /*15330*/  BSSY.RECONVERGENT B0, `(.L_x_652) ;  /* 0x0000010000007945 */ /* 0x000fe60003800200 */
[----:B------:R-:W-:Y:S01]  /*15340*/  FMUL R16, R3, R32 ;  /* 0x0000002003107220 */ /* 0x000fe20000400000 */
[----:B--2---:R-:W-:-:S04]  /*15350*/  IADD3 R2, PT, PT, R66, 0x1800000, RZ ;  /* 0x0180000042027810 */ /* 0x004fc80007ffe0ff */
[----:B------:R-:W-:-:S04]  /*15360*/  LOP3.LUT R2, R2, 0x7f800000, RZ, 0xc0, !PT ;  /* 0x7f80000002027812 */ /* 0x000fc800078ec0ff */
[----:B------:R-:W-:Y:S01]  /*15370*/  ISETP.GT.U32.AND P0, PT, R2, 0x1ffffff, PT ;  /* 0x01ffffff0200780c */ /* 0x000fe20003f04070 */
[----:B---3--:R-:W-:-:S04]  /*15380*/  FFMA R2, R16, R13, RZ ;  /* 0x0000000d10027223 */ /* 0x008fc800000000ff */
[----:B----4-:R-:W-:-:S08]  /*15390*/  FFMA R18, R19, R38, R2 ;  /* 0x0000002613127223 */ /* 0x010fd00000000002 */
[----:B------:R-:W-:Y:S05]  /*153a0*/  @P0 BRA `(.L_x_653) ;  /* 0x0000000000100947 */ /* 0x000fea0003800000 */
[----:B------:R-:W-:-:S07]  /*153b0*/  MOV R17, 0x153d0 ;  /* 0x000153d000117802 */ /* 0x000fce0000000f00 */
[----:B-----5:R-:W-:Y:S05]  /*153c0*/  CALL.REL.NOINC `($__internal_5_$__cuda_sm20_rcp_rn_f32_slowpath) ;  /* 0x0000001000407944 */ /* 0x020fea0003c00000 */
[----:B------:R-:W-:Y:S01]  /*153d0*/  MOV R34, R52 ;  /* 0x0000003400227202 */ /* 0x000fe20000000f00 */
[----:B------:R-:W-:Y:S06]  /*153e0*/  BRA `(.L_x_654) ;  /* 0x0000000000107947 */ /* 0x000fec0003800000 */
.L_x_653:
[----:B------:R-:W0:Y:S02]  /*153f0*/  MUFU.RCP R3, R66 ;  /* 0x0000004200037308 */ /* 0x000e240000001000 */
[----:B0-----:R-:W-:-:S04]  /*15400*/  FFMA R2, R66, R3, -1 ;  /* 0xbf80000042027423 */ /* 0x001fc80000000003 */
[----:B------:R-:W-:-:S04]  /*15410*/  FADD.FTZ R2, -R2, -RZ ;  /* 0x800000ff02027221 */ /* 0x000fc80000010100 */
[----:B------:R-:W-:-:S07]  /*15420*/  FFMA R34, R3, R2, R3 ;  /* 0x0000000203227223 */ /* 0x000fce0000000003 */
.L_x_654:
[----:B------:R-:W-:Y:S05]  /*15430*/  BSYNC.RECONVERGENT B0 ;  /* 0x0000000000007941 */ /* 0x000fea0003800200 */
.L_x_652:
[----:B------:R-:W2:Y:S04]  /*15440*/  LDL R66, [R1+0x200018] ;  /* 0x2000180001427983 */ /* 0x000ea80000100800 */
[----:B------:R-:W3:Y:S04]  /*15450*/  LDL R25, [R1+0x20002c] ;  /* 0x20002c0001197983 */ /* 0x000ee80000100800 */
[----:B------:R-:W4:Y:S04]  /*15460*/  LDL R27, [R1+0x200040] ;  /* 0x20004000011b7983 */ /* 0x000f280000100800 */
[----:B------:R-:W4:Y:S01]  /*15470*/  LDL R28, [R1+0x200054] ;  /* 0x20005400011c7983 */ /* 0x000f220000100800 */
[----:B------:R-:W-:Y:S01]  /*15480*/  FADD R15, R33, -R18 ;  /* 0x80000012210f7221 */ /* 0x000fe20000000000 */
[----:B------:R-:W-:Y:S03]  /*15490*/  BSSY.RECONVERGENT B0, `(.L_x_655) ;  /* 0x0000011000007945 */ /* 0x000fe60003800200 */
[----:B------:R-:W-:Y:S01]  /*154a0*/  FMUL R15, R15, R34 ;  /* 0x000000220f0f7220 */ /* 0x000fe20000400000 */
[----:B--2---:R-:W-:-:S04]  /*154b0*/  IADD3 R2, PT, PT, R66, 0x1800000, RZ ;  /* 0x0180000042027810 */ /* 0x004fc80007ffe0ff */
[----:B------:R-:W-:Y:S01]  /*154c0*/  LOP3.LUT R2, R2, 0x7f800000, RZ, 0xc0, !PT ;  /* 0x7f80000002027812 */ /* 0x000fe200078ec0ff */
[----:B---3--:R-:W-:-:S03]  /*154d0*/  FFMA R3, R15, R25, RZ ;  /* 0x000000190f037223 */ /* 0x008fc600000000ff */
[----:B------:R-:W-:Y:S01]  /*154e0*/  ISETP.GT.U32.AND P0, PT, R2, 0x1ffffff, PT ;  /* 0x01ffffff0200780c */ /* 0x000fe20003f04070 */
[----:B----4-:R-:W-:-:S04]  /*154f0*/  FFMA R3, R16, R27, R3 ;  /* 0x0000001b10037223 */ /* 0x010fc80000000003 */
[----:B------:R-:W-:-:S08]  /*15500*/  FFMA R18, R28, R38, R3 ;  /* 0x000000261c127223 */ /* 0x000fd00000000003 */
[----:B------:R-:W-:Y:S05]  /*15510*/  @P0 BRA `(.L_x_656) ;  /* 0x0000000000100947 */ /* 0x000fea0003800000 */
[----:B------:R-:W-:-:S07]  /*15520*/  MOV R17, 0x15540 ;  /* 0x0001554000117802 */ /* 0x000fce0000000f00 */
[----:B-----5:R-:W-:Y:S05]  /*15530*/  CALL.REL.NOINC `($__internal_5_$__cuda_sm20_rcp_rn_f32_slowpath) ;  /* 0x0000000c00e47944 */ /* 0x020fea0003c00000 */
[----:B------:R-:W-:Y:S01]  /*15540*/  MOV R39, R52 ;  /* 0x0000003400277202 */ /* 0x000fe20000000f00 */
[----:B------:R-:W-:Y:S06]  /*15550*/  BRA `(.L_x_657) ;  /* 0x0000000000107947 */ /* 0x000fec0003800000 */
.L_x_656:
[----:B------:R-:W0:Y:S02]  /*15560*/  MUFU.RCP R39, R66 ;  /* 0x0000004200277308 */ /* 0x000e240000001000 */
[----:B0-----:R-:W-:-:S04]  /*15570*/  FFMA R2, R66, R39, -1 ;  /* 0xbf80000042027423 */ /* 0x001fc80000000027 */
[----:B------:R-:W-:-:S04]  /*15580*/  FADD.FTZ R2, -R2, -RZ ;  /* 0x800000ff02027221 */ /* 0x000fc80000010100 */
[----:B------:R-:W-:-:S07]  /*15590*/  FFMA R39, R39, R2, R39 ;  /* 0x0000000227277223 */ /* 0x000fce0000000027 */
.L_x_657:
[----:B------:R-:W-:Y:S05]  /*155a0*/  BSYNC.RECONVERGENT B0 ;  /* 0x0000000000007941 */ /* 0x000fea0003800200 */
.L_x_655:
[----:B------:R-:W2:Y:S04]  /*155b0*/  LDL R40, [R1+0x20003c] ;  /* 0x20003c0001287983 */ /* 0x000ea80000100800 */
[----:B------:R-:W3:Y:S01]  /*155c0*/  LDL R3, [R1+0x200050] ;  /* 0x2000500001037983 */ /* 0x000ee20000100800 */
[----:B------:R-:W-:Y:S01]  /*155d0*/  FFMA R30, RZ, R30, RZ ;  /* 0x0000001eff1e7223 */ /* 0x000fe200000000ff */
[----:B------:R-:W-:Y:S01]  /*155e0*/  FFMA R33, RZ, R6, RZ ;  /* 0x00000006ff217223 */ /* 0x000fe200000000ff */
[----:B------:R-:W-:Y:S01]  /*155f0*/  FFMA R7, RZ, R7, RZ ;  /* 0x00000007ff077223 */ /* 0x000fe200000000ff */
[----:B------:R-:W-:Y:S01]  /*15600*/  FADD R2, R31, -R18 ;  /* 0x800000121f027221 */ /* 0x000fe20000000000 */
[----:B------:R-:W-:Y:S01]  /*15610*/  FADD R6, -R30, 1 ;  /* 0x3f8000001e067421 */ /* 0x000fe20000000100 */
[----:B------:R-:W-:Y:S01]  /*15620*/  FFMA R31, RZ, R26, RZ ;  /* 0x0000001aff1f7223 */ /* 0x000fe200000000ff */
[----:B------:R-:W0:Y:S01]  /*15630*/  MUFU.RCP R41, R36 ;  /* 0x0000002400297308 */ /* 0x000e220000001000 */
[----:B------:R-:W-:Y:S01]  /*15640*/  FMUL R2, R2, R39 ;  /* 0x0000002702027220 */ /* 0x000fe20000400000 */
[-C--:B------:R-:W-:Y:S01]  /*15650*/  FFMA R35, R0, R6.reuse, R33 ;  /* 0x0000000600237223 */ /* 0x080fe20000000021 */
[----:B------:R-:W-:Y:S01]  /*15660*/  FFMA R17, R8, R6, R7 ;  /* 0x0000000608117223 */ /* 0x000fe20000000007 */
[----:B------:R-:W-:Y:S01]  /*15670*/  FFMA R18, R6, R9, R31 ;  /* 0x0000000906127223 */ /* 0x000fe2000000001f */
[----:B------:R-:W-:Y:S01]  /*15680*/  FFMA R2, R2, R5, RZ ;  /* 0x0000000502027223 */ /* 0x000fe200000000ff */
[----:B------:R-:W-:Y:S01]  /*15690*/  FADD R35, RZ, -R35 ;  /* 0x80000023ff237221 */ /* 0x000fe20000000000 */
[----:B------:R-:W-:Y:S02]  /*156a0*/  BSSY.RECONVERGENT B2, `(.L_x_658) ;  /* 0x0000015000027945 */ /* 0x000fe40003800200 */
[----:B------:R-:W-:Y:S01]  /*156b0*/  FFMA R15, R15, R14, R2 ;  /* 0x0000000e0f0f7223 */ /* 0x000fe20000000002 */
[----:B------:R-:W-:Y:S01]  /*156c0*/  FFMA R17, R4, R35, R17 ;  /* 0x0000002304117223 */ /* 0x000fe20000000011 */
[----:B------:R-:W-:-:S03]  /*156d0*/  FFMA R18, R35, R10, R18 ;  /* 0x0000000a23127223 */ /* 0x000fc60000000012 */
[----:B------:R-:W-:Y:S01]  /*156e0*/  FADD R26, RZ, -R17 ;  /* 0x80000011ff1a7221 */ /* 0x000fe20000000000 */
[----:B0-----:R-:W-:-:S03]  /*156f0*/  FFMA R2, -R36, R41, 1 ;  /* 0x3f80000024027423 */ /* 0x001fc60000000129 */
[----:B------:R-:W-:Y:S01]  /*15700*/  FFMA R18, R11, R26, R18 ;  /* 0x0000001a0b127223 */ /* 0x000fe20000000012 */
[----:B------:R-:W-:-:S03]  /*15710*/  FFMA R41, R41, R2, R41 ;  /* 0x0000000229297223 */ /* 0x000fc60000000029 */
[----:B------:R-:W-:-:S04]  /*15720*/  FADD R79, RZ, -R18 ;  /* 0x80000012ff4f7221 */ /* 0x000fc80000000000 */
[----:B------:R-:W0:Y:S01]  /*15730*/  FCHK P0, R79, R36 ;  /* 0x000000244f007302 */ /* 0x000e220000000000 */
[----:B------:R-:W-:Y:S01]  /*15740*/  FFMA R14, R41, R79, RZ ;  /* 0x0000004f290e7223 */ /* 0x000fe200000000ff */
[----:B--2---:R-:W-:-:S04]  /*15750*/  FFMA R40, R16, R40, R15 ;  /* 0x0000002810287223 */ /* 0x004fc8000000000f */
[----:B---3--:R-:W-:-:S04]  /*15760*/  FFMA R3, R3, R38, R40 ;  /* 0x0000002603037223 */ /* 0x008fc80000000028 */
[----:B------:R-:W-:Y:S01]  /*15770*/  FADD R2, -R3, 1 ;  /* 0x3f80000003027421 */ /* 0x000fe20000000100 */
[----:B------:R-:W-:-:S03]  /*15780*/  FFMA R3, -R36, R14, R79 ;  /* 0x0000000e24037223 */ /* 0x000fc6000000014f */
[----:B------:R-:W-:Y:S01]  /*15790*/  FMUL R37, R2, R37 ;  /* 0x0000002502257220 */ /* 0x000fe20000400000 */
[----:B------:R-:W-:Y:S01]  /*157a0*/  FFMA R16, R41, R3, R14 ;  /* 0x0000000329107223 */ /* 0x000fe2000000000e */
[----:B0-----:R-:W-:Y:S06]  /*157b0*/  @!P0 BRA `(.L_x_659) ;  /* 0x00000000000c8947 */ /* 0x001fec0003800000 */
[----:B------:R-:W-:Y:S02]  /*157c0*/  MOV R66, R36 ;  /* 0x0000002400427202 */ /* 0x000fe40000000f00 */
[----:B------:R-:W-:-:S07]  /*157d0*/  MOV R15, 0x157f0 ;  /* 0x000157f0000f7802 */ /* 0x000fce0000000f00 */
[----:B-----5:R-:W-:Y:S05]  /*157e0*/  CALL.REL.NOINC `($__internal_7_$__cuda_sm3x_div_rn_noftz_f32_slowpath) ;  /* 0x00000010006c7944 */ /* 0x020fea0003c00000 */
.L_x_659:
[----:B------:R-:W-:Y:S05]  /*157f0*/  BSYNC.RECONVERGENT B2 ;  /* 0x0000000000027941 */ /* 0x000fea0003800200 */
.L_x_658:
[----:B------:R-:W-:Y:S01]  /*15800*/  FADD R30, RZ, -R30 ;  /* 0x8000001eff1e7221 */ /* 0x000fe20000000000 */
[----:B------:R-:W-:Y:S01]  /*15810*/  FFMA R3, R12, R16, RZ ;  /* 0x000000100c037223 */ /* 0x000fe200000000ff */
[----:B------:R-:W0:Y:S01]  /*15820*/  MUFU.RCP R15, R36 ;  /* 0x00000024000f7308 */ /* 0x000e220000001000 */
[----:B------:R-:W-:Y:S01]  /*15830*/  BSSY.RECONVERGENT B2, `(.L_x_660) ;  /* 0x000001f000027945 */ /* 0x000fe20003800200 */
[-C--:B------:R-:W-:Y:S01]  /*15840*/  FFMA R33, R0, R30.reuse, R33 ;  /* 0x0000001e00217223 */ /* 0x080fe20000000021 */
[----:B------:R-:W-:Y:S01]  /*15850*/  FADD R3, R26, -R3 ;  /* 0x800000031a037221 */ /* 0x000fe20000000000 */
[----:B------:R-:W-:Y:S01]  /*15860*/  FFMA R7, R8, R30, R7 ;  /* 0x0000001e08077223 */ /* 0x000fe20000000007 */
[----:B------:R-:W-:Y:S01]  /*15870*/  FFMA R8, R30, R9, R31 ;  /* 0x000000091e087223 */ /* 0x000fe2000000001f */
[----:B------:R-:W-:Y:S01]  /*15880*/  FADD R5, -R33, 1 ;  /* 0x3f80000021057421 */ /* 0x000fe20000000100 */
[----:B------:R-:W-:-:S03]  /*15890*/  FMUL R2, R3, R32 ;  /* 0x0000002003027220 */ /* 0x000fc60000400000 */
[----:B------:R-:W-:Y:S01]  /*158a0*/  FFMA R14, R4, R5, R7 ;  /* 0x00000005040e7223 */ /* 0x000fe20000000007 */
[----:B------:R-:W-:Y:S01]  /*158b0*/  FFMA R0, R13, R2, RZ ;  /* 0x000000020d007223 */ /* 0x000fe200000000ff */
[----:B------:R-:W-:Y:S02]  /*158c0*/  FFMA R18, R5, R10, R8 ;  /* 0x0000000a05127223 */ /* 0x000fe40000000008 */
[----:B------:R-:W-:Y:S01]  /*158d0*/  FADD R14, RZ, -R14 ;  /* 0x8000000eff0e7221 */ /* 0x000fe20000000000 */
[----:B------:R-:W-:Y:S01]  /*158e0*/  FFMA R0, R19, R16, R0 ;  /* 0x0000001013007223 */ /* 0x000fe20000000000 */
[----:B0-----:R-:W-:Y:S02]  /*158f0*/  FFMA R26, -R36, R15, 1 ;  /* 0x3f800000241a7423 */ /* 0x001fe4000000010f */
[----:B------:R-:W-:Y:S01]  /*15900*/  FFMA R3, R11, R14, R18 ;  /* 0x0000000e0b037223 */ /* 0x000fe20000000012 */
[----:B------:R-:W-:-:S03]  /*15910*/  FADD R35, R35, -R0 ;  /* 0x8000000023237221 */ /* 0x000fc60000000000 */
[----:B------:R-:W-:Y:S01]  /*15920*/  FADD R79, RZ, -R3 ;  /* 0x80000003ff4f7221 */ /* 0x000fe20000000000 */
[----:B------:R-:W-:-:S03]  /*15930*/  FMUL R0, R35, R34 ;  /* 0x0000002223007220 */ /* 0x000fc60000400000 */
[----:B------:R-:W0:Y:S01]  /*15940*/  FCHK P0, R79, R36 ;  /* 0x000000244f007302 */ /* 0x000e220000000000 */
[----:B------:R-:W-:Y:S01]  /*15950*/  FFMA R18, R25, R0, RZ ;  /* 0x0000000019127223 */ /* 0x000fe200000000ff */
[----:B------:R-:W-:-:S03]  /*15960*/  FFMA R0, R15, R26, R15 ;  /* 0x0000001a0f007223 */ /* 0x000fc6000000000f */
[----:B------:R-:W-:Y:S01]  /*15970*/  FFMA R27, R27, R2, R18 ;  /* 0x000000021b1b7223 */ /* 0x000fe20000000012 */
[----:B------:R-:W-:-:S03]  /*15980*/  FFMA R3, R0, R79, RZ ;  /* 0x0000004f00037223 */ /* 0x000fc600000000ff */
[----:B------:R-:W-:Y:S01]  /*15990*/  FFMA R27, R28, R16, R27 ;  /* 0x000000101c1b7223 */ /* 0x000fe2000000001b */
[----:B------:R-:W-:-:S03]  /*159a0*/  FFMA R2, -R36, R3, R79 ;  /* 0x0000000324027223 */ /* 0x000fc6000000014f */
[----:B------:R-:W-:Y:S01]  /*159b0*/  FADD R6, R6, -R27 ;  /* 0x8000001b06067221 */ /* 0x000fe20000000000 */
[----:B------:R-:W-:-:S03]  /*159c0*/  FFMA R16, R0, R2, R3 ;  /* 0x0000000200107223 */ /* 0x000fc60000000003 */
[----:B------:R-:W-:Y:S01]  /*159d0*/  FMUL R39, R6, R39 ;  /* 0x0000002706277220 */ /* 0x000fe20000400000 */
[----:B0-----:R-:W-:Y:S06]  /*159e0*/  @!P0 BRA `(.L_x_661) ;  /* 0x00000000000c8947 */ /* 0x001fec0003800000 */
[----:B------:R-:W-:Y:S02]  /*159f0*/  MOV R66, R36 ;  /* 0x0000002400427202 */ /* 0x000fe40000000f00 */
[----:B------:R-:W-:-:S07]  /*15a00*/  MOV R15, 0x15a20 ;  /* 0x00015a20000f7802 */ /* 0x000fce0000000f00 */
[----:B-----5:R-:W-:Y:S05]  /*15a10*/  CALL.REL.NOINC `($__internal_7_$__cuda_sm3x_div_rn_noftz_f32_slowpath) ;  /* 0x0000000c00e07944 */ /* 0x020fea0003c00000 */
.L_x_661:
[----:B------:R-:W-:Y:S05]  /*15a20*/  BSYNC.RECONVERGENT B2 ;  /* 0x0000000000027941 */ /* 0x000fea0003800200 */
.L_x_660:
[----:B------:R-:W-:Y:S01]  /*15a30*/  FADD R33, RZ, -R33 ;  /* 0x80000021ff217221 */ /* 0x000fe20000000000 */
[----:B------:R-:W-:Y:S01]  /*15a40*/  FFMA R3, R12, R16, RZ ;  /* 0x000000100c037223 */ /* 0x000fe200000000ff */
[----:B------:R-:W0:Y:S01]  /*15a50*/  MUFU.RCP R9, R36 ;  /* 0x0000002400097308 */ /* 0x000e220000001000 */
[----:B------:R-:W-:Y:S01]  /*15a60*/  BSSY.RECONVERGENT B2, `(.L_x_662) ;  /* 0x0000016000027945 */ /* 0x000fe20003800200 */
[----:B------:R-:W-:Y:S01]  /*15a70*/  FFMA R7, R4, R33, R7 ;  /* 0x0000002104077223 */ /* 0x000fe20000000007 */
        /* <DEDUP_REMOVED lines=18> */
[----:B------:R-:W-:-:S07]  /*15ba0*/  MOV R15, 0x15bc0 ;  /* 0x00015bc0000f7802 */ /* 0x000fce0000000f00 */
[----:B-----5:R-:W-:Y:S05]  /*15bb0*/  CALL.REL.NOINC `($__internal_7_$__cuda_sm3x_div_rn_noftz_f32_slowpath) ;  /* 0x0000000c00787944 */ /* 0x020fea0003c00000 */
.L_x_663:
[----:B------:R-:W-:Y:S05]  /*15bc0*/  BSYNC.RECONVERGENT B2 ;  /* 0x0000000000027941 */ /* 0x000fea0003800200 */
.L_x_662:
[----:B------:R-:W0:Y:S01]  /*15bd0*/  MUFU.RCP R3, R36 ;  /* 0x0000002400037308 */ /* 0x000e220000001000 */
[----:B------:R-:W-:Y:S01]  /*15be0*/  FADD R0, RZ, -R7 ;  /* 0x80000007ff007221 */ /* 0x000fe20000000000 */
[----:B------:R-:W-:Y:S03]  /*15bf0*/  BSSY.RECONVERGENT B2, `(.L_x_664) ;  /* 0x0000011000027945 */ /* 0x000fe60003800200 */
[----:B------:R-:W-:-:S04]  /*15c00*/  FFMA R0, R11, R0, R8 ;  /* 0x000000000b007223 */ /* 0x000fc80000000008 */
[----:B------:R-:W-:-:S04]  /*15c10*/  FADD R79, -R0, 1 ;  /* 0x3f800000004f7421 */ /* 0x000fc80000000100 */
[----:B------:R-:W1:Y:S01]  /*15c20*/  FCHK P0, R79, R36 ;  /* 0x000000244f007302 */ /* 0x000e620000000000 */
        /* <DEDUP_REMOVED lines=8> */
[----:B-1----:R-:W-:Y:S06]  /*15cb0*/  @!P0 BRA `(.L_x_665) ;  /* 0x0000000000108947 */ /* 0x002fec0003800000 */
[----:B------:R-:W-:Y:S02]  /*15cc0*/  MOV R66, R36 ;  /* 0x0000002400427202 */ /* 0x000fe40000000f00 */
[----:B------:R-:W-:-:S07]  /*15cd0*/  MOV R15, 0x15cf0 ;  /* 0x00015cf0000f7802 */ /* 0x000fce0000000f00 */
[----:B-----5:R-:W-:Y:S05]  /*15ce0*/  CALL.REL.NOINC `($__internal_7_$__cuda_sm3x_div_rn_noftz_f32_slowpath) ;  /* 0x0000000c002c7944 */ /* 0x020fea0003c00000 */
[----:B------:R-:W-:-:S07]  /*15cf0*/  MOV R25, R16 ;  /* 0x0000001000197202 */ /* 0x000fce0000000f00 */
.L_x_665:
[----:B------:R-:W-:Y:S05]  /*15d00*/  BSYNC.RECONVERGENT B2 ;  /* 0x0000000000027941 */ /* 0x000fea0003800200 */
.L_x_664:
[----:B------:R-:W0:Y:S01]  /*15d10*/  S2R R0, SR_TID.X ;  /* 0x0000000000007919 */ /* 0x000e220000002100 */
[----:B------:R-:W0:Y:S08]  /*15d20*/  S2UR UR4, SR_CTAID.X ;  /* 0x00000000000479c3 */ /* 0x000e300000002500 */
[----:B------:R-:W0:Y:S08]  /*15d30*/  LDC R27, c[0x0][0x360] ;  /* 0x0000d800ff1b7b82 */ /* 0x000e300000000800 */
[----:B------:R-:W1:Y:S08]  /*15d40*/  LDC.64 R2, c[0x0][0x3b0] ;  /* 0x0000ec00ff027b82 */ /* 0x000e700000000a00 */
[----:B------:R-:W2:Y:S08]  /*15d50*/  LDC.64 R12, c[0x0][0x3b8] ;  /* 0x0000ee00ff0c7b82 */ /* 0x000eb00000000a00 */
[----:B------:R-:W3:Y:S01]  /*15d60*/  LDC R33, c[0x0][0x3c8] ;  /* 0x0000f200ff217b82 */ /* 0x000ee20000000800 */
[----:B0-----:R-:W-:-:S04]  /*15d70*/  IMAD R27, R27, UR4, R0 ;  /* 0x000000041b1b7c24 */ /* 0x001fc8000f8e0200 */
[----:B-1----:R-:W-:-:S03]  /*15d80*/  IMAD.WIDE R2, R27, 0x4, R2 ;  /* 0x000000041b027825 */ /* 0x002fc600078e0202 */
[----:B------:R-:W0:Y:S02]  /*15d90*/  LDC.64 R30, c[0x0][0x3c0] ;  /* 0x0000f000ff1e7b82 */ /* 0x000e240000000a00 */
[----:B------:R-:W-:Y:S01]  /*15da0*/  STG.E desc[UR8][R2.64], R20 ;  /* 0x0000001402007986 */ /* 0x000fe2000c101908 */
[----:B--2---:R-:W-:-:S04]  /*15db0*/  IMAD.WIDE R12, R27, 0x4, R12 ;  /* 0x000000041b0c7825 */ /* 0x004fc800078e020c */
[----:B---3--:R-:W-:-:S04]  /*15dc0*/  IMAD.WIDE R4, R33, 0x4, R2 ;  /* 0x0000000421047825 */ /* 0x008fc800078e0202 */
        /* <DEDUP_REMOVED lines=9> */
[----:B0-----:R-:W-:Y:S01]  /*15e60*/  IMAD.WIDE.U32 R30, R27, 0x4, R30 ;  /* 0x000000041b1e7825 */ /* 0x001fe200078e001e */
[----:B------:R-:W-:Y:S03]  /*15e70*/  STG.E desc[UR8][R10.64], R24 ;  /* 0x000000180a007986 */ /* 0x000fe6000c101908 */
[----:B------:R-:W-:Y:S01]  /*15e80*/  IMAD.WIDE R26, R33, 0x4, R18 ;  /* 0x00000004211a7825 */ /* 0x000fe200078e0212 */
[----:B------:R-:W-:Y:S04]  /*15e90*/  STG.E desc[UR8][R12.64], R37 ;  /* 0x000000250c007986 */ /* 0x000fe8000c101908 */
[----:B------:R-:W-:Y:S04]  /*15ea0*/  STG.E desc[UR8][R14.64], R39 ;  /* 0x000000270e007986 */ /* 0x000fe8000c101908 */
[----:B------:R-:W-:Y:S04]  /*15eb0*/  STG.E desc[UR8][R16.64], R34 ;  /* 0x0000002210007986 */ /* 0x000fe8000c101908 */
[----:B------:R-:W-:Y:S04]  /*15ec0*/  STG.E desc[UR8][R18.64], R32 ;  /* 0x0000002012007986 */ /* 0x000fe8000c101908 */
[----:B------:R-:W-:Y:S04]  /*15ed0*/  STG.E desc[UR8][R26.64], R25 ;  /* 0x000000191a007986 */ /* 0x000fe8000c101908 */
[----:B------:R-:W-:Y:S01]  /*15ee0*/  STG.E desc[UR8][R30.64], R29 ;  /* 0x0000001d1e007986 */ /* 0x000fe2000c101908 */
[----:B------:R-:W-:Y:S05]  /*15ef0*/  EXIT ;  /* 0x000000000000794d */ /* 0x000fea0003800000 */
        .weak           $__internal_4_$__cuda_sm20_div_rn_f64_full
        .type           $__internal_4_$__cuda_sm20_div_rn_f64_full,@function
        .size           $__internal_4_$__cuda_sm20_div_rn_f64_full,($__internal_5_$__cuda_sm20_rcp_rn_f32_slowpath - $__internal_4_$__cuda_sm20_div_rn_f64_full)
$__internal_4_$__cuda_sm20_div_rn_f64_full:
        /* <DEDUP_REMOVED lines=9> */
[----:B------:R-:W-:Y:S02]  /*15f90*/  MOV R16, 0x1ca00000 ;  /* 0x1ca0000000107802 */ /* 0x000fe40000000f00 */
[C---:B------:R-:W-:Y:S02]  /*15fa0*/  LOP3.LUT R18, R3.reuse, 0x7ff00000, RZ, 0xc0, !PT ;  /* 0x7ff0000003127812 */ /* 0x040fe400078ec0ff */
[----:B------:R-:W-:Y:S01]  /*15fb0*/  @!P2 LOP3.LUT R10, R3, 0x7ff00000, RZ, 0xc0, !PT ;  /* 0x7ff00000030aa812 */ /* 0x000fe200078ec0ff */
[----:B------:R-:W0:Y:S01]  /*15fc0*/  MUFU.RCP64H R7, R5 ;  /* 0x0000000500077308 */ /* 0x000e220000001800 */
[C---:B------:R-:W-:Y:S02]  /*15fd0*/  ISETP.GE.U32.AND P1, PT, R15.reuse, R18, PT ;  /* 0x000000120f00720c */ /* 0x040fe40003f26070 */
[----:B------:R-:W-:-:S02]  /*15fe0*/  @!P2 ISETP.GE.U32.AND P3, PT, R15, R10, PT ;  /* 0x0000000a0f00a20c */ /* 0x000fc40003f66070 */
[C---:B------:R-:W-:Y:S02]  /*15ff0*/  SEL R13, R16.reuse, 0x63400000, !P1 ;  /* 0x63400000100d7807 */ /* 0x040fe40004800000 */
[----:B------:R-:W-:Y:S02]  /*16000*/  @!P2 SEL R11, R16, 0x63400000, !P3 ;  /* 0x63400000100ba807 */ /* 0x000fe40005800000 */
[--C-:B------:R-:W-:Y:S02]  /*16010*/  LOP3.LUT R13, R13, 0x800fffff, R79.reuse, 0xf8, !PT ;  /* 0x800fffff0d0d7812 */ /* 0x100fe400078ef84f */
[----:B------:R-:W-:Y:S02]  /*16020*/  @!P2 LOP3.LUT R11, R11, 0x80000000, R79, 0xf8, !PT ;  /* 0x800000000b0ba812 */ /* 0x000fe400078ef84f */
[----:B------:R-:W-:Y:S01]  /*16030*/  MOV R12, R78 ;  /* 0x0000004e000c7202 */ /* 0x000fe20000000f00 */
[----:B0-----:R-:W-:-:S08]  /*16040*/  DFMA R8, R6, -R4, 1 ;  /* 0x3ff000000608742b */ /* 0x001fd00000000804 */
[----:B------:R-:W-:-:S08]  /*16050*/  DFMA R8, R8, R8, R8 ;  /* 0x000000080808722b */ /* 0x000fd00000000008 */
[----:B------:R-:W-:Y:S01]  /*16060*/  DFMA R6, R6, R8, R6 ;  /* 0x000000080606722b */ /* 0x000fe20000000006 */
[----:B------:R-:W-:Y:S02]  /*16070*/  @!P2 LOP3.LUT R9, R11, 0x100000, RZ, 0xfc, !PT ;  /* 0x001000000b09a812 */ /* 0x000fe400078efcff */
[----:B------:R-:W-:-:S05]  /*16080*/  @!P2 MOV R8, RZ ;  /* 0x000000ff0008a202 */ /* 0x000fca0000000f00 */
[----:B------:R-:W-:Y:S02]  /*16090*/  DFMA R10, R6, -R4, 1 ;  /* 0x3ff00000060a742b */ /* 0x000fe40000000804 */
[----:B------:R-:W-:-:S06]  /*160a0*/  @!P2 DFMA R12, R12, 2, -R8 ;  /* 0x400000000c0ca82b */ /* 0x000fcc0000000808 */
[----:B------:R-:W-:-:S08]  /*160b0*/  DFMA R10, R6, R10, R6 ;  /* 0x0000000a060a722b */ /* 0x000fd00000000006 */
[----:B------:R-:W-:-:S08]  /*160c0*/  DMUL R8, R10, R12 ;  /* 0x0000000c0a087228 */ /* 0x000fd00000000000 */
[----:B------:R-:W-:-:S08]  /*160d0*/  DFMA R6, R8, -R4, R12 ;  /* 0x800000040806722b */ /* 0x000fd0000000000c */
[----:B------:R-:W-:Y:S01]  /*160e0*/  DFMA R6, R10, R6, R8 ;  /* 0x000000060a06722b */ /* 0x000fe20000000008 */
[----:B------:R-:W-:Y:S02]  /*160f0*/  MOV R11, R15 ;  /* 0x0000000f000b7202 */ /* 0x000fe40000000f00 */
[----:B------:R-:W-:Y:S02]  /*16100*/  @!P2 LOP3.LUT R11, R13, 0x7ff00000, RZ, 0xc0, !PT ;  /* 0x7ff000000d0ba812 */ /* 0x000fe400078ec0ff */
[----:B------:R-:W-:Y:S02]  /*16110*/  MOV R10, R18 ;  /* 0x00000012000a7202 */ /* 0x000fe40000000f00 */
[----:B------:R-:W-:Y:S02]  /*16120*/  IADD3 R8, PT, PT, R11, -0x1, RZ ;  /* 0xffffffff0b087810 */ /* 0x000fe40007ffe0ff */
[----:B------:R-:W-:Y:S02]  /*16130*/  @!P0 LOP3.LUT R10, R5, 0x7ff00000, RZ, 0xc0, !PT ;  /* 0x7ff00000050a8812 */ /* 0x000fe400078ec0ff */
[----:B------:R-:W-:-:S02]  /*16140*/  ISETP.GT.U32.AND P0, PT, R8, 0x7feffffe, PT ;  /* 0x7feffffe0800780c */ /* 0x000fc40003f04070 */
[----:B------:R-:W-:-:S04]  /*16150*/  IADD3 R8, PT, PT, R10, -0x1, RZ ;  /* 0xffffffff0a087810 */ /* 0x000fc80007ffe0ff */
[----:B------:R-:W-:-:S13]  /*16160*/  ISETP.GT.U32.OR P0, PT, R8, 0x7feffffe, P0 ;  /* 0x7feffffe0800780c */ /* 0x000fda0000704470 */
[----:B------:R-:W-:Y:S05]  /*16170*/  @P0 BRA `(.L_x_667) ;  /* 0x00000000006c0947 */ /* 0x000fea0003800000 */
[----:B------:R-:W-:-:S04]  /*16180*/  LOP3.LUT R10, R3, 0x7ff00000, RZ, 0xc0, !PT ;  /* 0x7ff00000030a7812 */ /* 0x000fc800078ec0ff */
[CC--:B------:R-:W-:Y:S02]  /*16190*/  VIADDMNMX R8, R15.reuse, -R10.reuse, 0xb9600000, !PT ;  /* 0xb96000000f087446 */ /* 0x0c0fe4000780090a */
[----:B------:R-:W-:Y:S02]  /*161a0*/  ISETP.GE.U32.AND P0, PT, R15, R10, PT ;  /* 0x0000000a0f00720c */ /* 0x000fe40003f06070 */
[----:B------:R-:W-:Y:S02]  /*161b0*/  VIMNMX R8, PT, PT, R8, 0x46a00000, PT ;  /* 0x46a0000008087848 */ /* 0x000fe40003fe0100 */
[----:B------:R-:W-:Y:S02]  /*161c0*/  SEL R15, R16, 0x63400000, !P0 ;  /* 0x63400000100f7807 */ /* 0x000fe40004000000 */
[----:B------:R-:W-:Y:S02]  /*161d0*/  MOV R10, RZ ;  /* 0x000000ff000a7202 */ /* 0x000fe40000000f00 */
        /* <DEDUP_REMOVED lines=21> */
.L_x_667:
        /* <DEDUP_REMOVED lines=16> */
.L_x_670:
[----:B------:R-:W-:Y:S02]  /*16430*/  LOP3.LUT R9, R3, 0x80000, RZ, 0xfc, !PT ;  /* 0x0008000003097812 */ /* 0x000fe400078efcff */
[----:B------:R-:W-:Y:S01]  /*16440*/  MOV R8, R2 ;  /* 0x0000000200087202 */ /* 0x000fe20000000f00 */
[----:B------:R-:W-:Y:S06]  /*16450*/  BRA `(.L_x_668) ;  /* 0x0000000000087947 */ /* 0x000fec0003800000 */
.L_x_669:
[----:B------:R-:W-:Y:S02]  /*16460*/  LOP3.LUT R9, R79, 0x80000, RZ, 0xfc, !PT ;  /* 0x000800004f097812 */ /* 0x000fe400078efcff */
[----:B------:R-:W-:-:S07]  /*16470*/  MOV R8, R78 ;  /* 0x0000004e00087202 */ /* 0x000fce0000000f00 */
.L_x_668:
[----:B------:R-:W-:Y:S05]  /*16480*/  BSYNC.RECONVERGENT B1 ;  /* 0x0000000000017941 */ /* 0x000fea0003800200 */
.L_x_666:
[----:B------:R-:W-:Y:S01]  /*16490*/  HFMA2 R15, -RZ, RZ, 0, 0 ;  /* 0x00000000ff0f7431 */ /* 0x000fe200000001ff */
[----:B------:R-:W-:Y:S02]  /*164a0*/  MOV R4, R8 ;  /* 0x0000000800047202 */ /* 0x000fe40000000f00 */
[----:B------:R-:W-:Y:S01]  /*164b0*/  MOV R5, R9 ;  /* 0x0000000900057202 */ /* 0x000fe20000000f00 */
[----:B------:R-:W-:Y:S06]  /*164c0*/  RET.REL.NODEC R14 `(kernel_MLEFit_z) ;  /* 0xfffffe980ecc7950 */ /* 0x000fec0003c3ffff */
        .weak           $__internal_5_$__cuda_sm20_rcp_rn_f32_slowpath
        .type           $__internal_5_$__cuda_sm20_rcp_rn_f32_slowpath,@function
        .size           $__internal_5_$__cuda_sm20_rcp_rn_f32_slowpath,($__internal_6_$__cuda_sm20_sqrt_rn_f32_slowpath - $__internal_5_$__cuda_sm20_rcp_rn_f32_slowpath)
$__internal_5_$__cuda_sm20_rcp_rn_f32_slowpath:
        /* <DEDUP_REMOVED lines=15> */
.L_x_672:
        /* <DEDUP_REMOVED lines=21> */
[----:B------:R-:W-:-:S04]  /*16710*/  LOP3.LUT P2, RZ, R52, 0x2, RZ, 0xc0, !PT ;  /* 0x0000000234ff7812 */ /* 0x000fc8000784c0ff */
[----:B------:R-:W-:Y:S02]  /*16720*/  PLOP3.LUT P0, PT, P0, P1, P2, 0xe0, 0x0 ;  /* 0x000000000000781c */ /* 0x000fe40000703c20 */
[----:B------:R-:W-:Y:S02]  /*16730*/  LOP3.LUT P1, RZ, R66, 0x7fffff, RZ, 0xc0, !PT ;  /* 0x007fffff42ff7812 */ /* 0x000fe4000782c0ff */
[----:B------:R-:W-:-:S04]  /*16740*/  SEL R3, RZ, 0x1, !P0 ;  /* 0x00000001ff037807 */ /* 0x000fc80004000000 */
[----:B------:R-:W-:-:S04]  /*16750*/  IADD3 R3, PT, PT, -R3, RZ, RZ ;  /* 0x000000ff03037210 */ /* 0x000fc80007ffe1ff */
[----:B------:R-:W-:Y:S02]  /*16760*/  ISETP.GE.AND P0, PT, R3, RZ, PT ;  /* 0x000000ff0300720c */ /* 0x000fe40003f06270 */
[----:B------:R-:W-:-:S04]  /*16770*/  IADD3 R3, PT, PT, R2, -0xfc, RZ ;  /* 0xffffff0402037810 */ /* 0x000fc80007ffe0ff */
[----:B------:R-:W-:-:S07]  /*16780*/  SHF.R.U32.HI R3, RZ, R3, R54 ;  /* 0x00000003ff037219 */ /* 0x000fce0000011636 */
[----:B------:R-:W-:-:S04]  /*16790*/  @!P0 IADD3 R3, PT, PT, R3, 0x1, RZ ;  /* 0x0000000103038810 */ /* 0x000fc80007ffe0ff */
[----:B------:R-:W-:-:S04]  /*167a0*/  @!P1 SHF.L.U32 R3, R3, 0x1, RZ ;  /* 0x0000000103039819 */ /* 0x000fc800000006ff */
[----:B------:R-:W-:Y:S01]  /*167b0*/  LOP3.LUT R3, R3, 0x80000000, R66, 0xf8, !PT ;  /* 0x8000000003037812 */ /* 0x000fe200078ef842 */
[----:B------:R-:W-:Y:S06]  /*167c0*/  BRA `(.L_x_673) ;  /* 0x0000000000047947 */ /* 0x000fec0003800000 */
.L_x_674:
[----:B------:R0:W1:Y:S02]  /*167d0*/  MUFU.RCP R3, R66 ;  /* 0x0000004200037308 */ /* 0x0000640000001000 */
.L_x_673:
[----:B------:R-:W-:Y:S05]  /*167e0*/  BSYNC.RECONVERGENT B1 ;  /* 0x0000000000017941 */ /* 0x000fea0003800200 */
.L_x_671:
[----:B-1----:R-:W-:Y:S01]  /*167f0*/  MOV R52, R3 ;  /* 0x0000000300347202 */ /* 0x002fe20000000f00 */
[----:B------:R-:W-:Y:S01]  /*16800*/  HFMA2 R3, -RZ, RZ, 0, 0 ;  /* 0x00000000ff037431 */ /* 0x000fe200000001ff */
[----:B------:R-:W-:-:S04]  /*16810*/  MOV R2, R17 ;  /* 0x0000001100027202 */ /* 0x000fc80000000f00 */
[----:B0-----:R-:W-:Y:S05]  /*16820*/  RET.REL.NODEC R2 `(kernel_MLEFit_z) ;  /* 0xfffffe9402f47950 */ /* 0x001fea0003c3ffff */
        .weak           $__internal_6_$__cuda_sm20_sqrt_rn_f32_slowpath
        .type           $__internal_6_$__cuda_sm20_sqrt_rn_f32_slowpath,@function
        .size           $__internal_6_$__cuda_sm20_sqrt_rn_f32_slowpath,($__internal_7_$__cuda_sm3x_div_rn_noftz_f32_slowpath - $__internal_6_$__cuda_sm20_sqrt_rn_f32_slowpath)
$__internal_6_$__cuda_sm20_sqrt_rn_f32_slowpath:
        /* <DEDUP_REMOVED lines=13> */
[----:B------:R-:W-:-:S03]  /*16900*/  @P0 FMUL.FTZ R12, R12, 0.5 ;  /* 0x3f0000000c0c0820 */ /* 0x000fc60000410000 */
[----:B------:R-:W-:-:S04]  /*16910*/  @P0 FADD.FTZ R3, -R14, -RZ ;  /* 0x800000ff0e030221 */ /* 0x000fc80000010100 */
[----:B------:R-:W-:Y:S01]  /*16920*/  @P0 FFMA R11, R14, R3, R9 ;  /* 0x000000030e0b0223 */ /* 0x000fe20000000009 */
[----:B------:R-:W-:-:S03]  /*16930*/  @!P0 MOV R3, R2 ;  /* 0x0000000200038202 */ /* 0x000fc60000000f00 */
[----:B------:R-:W-:-:S04]  /*16940*/  @P0 FFMA R11, R11, R12, R14 ;  /* 0x0000000c0b0b0223 */ /* 0x000fc8000000000e */
[----:B------:R-:W-:-:S07]  /*16950*/  @P0 FMUL.FTZ R3, R11, 2.3283064365386962891e-10 ;  /* 0x2f8000000b030820 */ /* 0x000fce0000410000 */
.L_x_675:
[----:B------:R-:W-:Y:S01]  /*16960*/  MOV R39, R3 ;  /* 0x0000000300277202 */ /* 0x000fe20000000f00 */
[----:B------:R-:W-:Y:S01]  /*16970*/  HFMA2 R3, -RZ, RZ, 0, 0 ;  /* 0x00000000ff037431 */ /* 0x000fe200000001ff */
[----:B------:R-:W-:-:S04]  /*16980*/  MOV R2, R13 ;  /* 0x0000000d00027202 */ /* 0x000fc80000000f00 */
[----:B------:R-:W-:Y:S05]  /*16990*/  RET.REL.NODEC R2 `(kernel_MLEFit_z) ;  /* 0xfffffe9402987950 */ /* 0x000fea0003c3ffff */
        .weak           $__internal_7_$__cuda_sm3x_div_rn_noftz_f32_slowpath
        .type           $__internal_7_$__cuda_sm3x_div_rn_noftz_f32_slowpath,@function
        .size           $__internal_7_$__cuda_sm3x_div_rn_noftz_f32_slowpath,($kernel_MLEFit_z$__internal_accurate_pow - $__internal_7_$__cuda_sm3x_div_rn_noftz_f32_slowpath)
$__internal_7_$__cuda_sm3x_div_rn_noftz_f32_slowpath:
[----:B------:R-:W-:Y:S01]  /*169a0*/  SHF.R.U32.HI R3, RZ, 0x17, R66 ;  /* 0x00000017ff037819 */ /* 0x000fe20000011642 */
[----:B------:R-:W-:Y:S01]  /*169b0*/  BSSY.RECONVERGENT B0, `(.L_x_676) ;  /* 0x0000065000007945 */ /* 0x000fe20003800200 */
[----:B------:R-:W-:Y:S02]  /*169c0*/  SHF.R.U32.HI R70, RZ, 0x17, R79 ;  /* 0x00000017ff467819 */ /* 0x000fe4000001164f */
[----:B------:R-:W-:Y:S02]  /*169d0*/  LOP3.LUT R3, R3, 0xff, RZ, 0xc0, !PT ;  /* 0x000000ff03037812 */ /* 0x000fe400078ec0ff */
[----:B------:R-:W-:Y:S02]  /*169e0*/  LOP3.LUT R70, R70, 0xff, RZ, 0xc0, !PT ;  /* 0x000000ff46467812 */ /* 0x000fe400078ec0ff */
[----:B------:R-:W-:Y:S02]  /*169f0*/  IADD3 R2, PT, PT, R3, -0x1, RZ ;  /* 0xffffffff03027810 */ /* 0x000fe40007ffe0ff */
[----:B------:R-:W-:-:S02]  /*16a00*/  IADD3 R18, PT, PT, R70, -0x1, RZ ;  /* 0xffffffff46127810 */ /* 0x000fc40007ffe0ff */
[----:B------:R-:W-:Y:S02]  /*16a10*/  ISETP.GT.U32.AND P0, PT, R2, 0xfd, PT ;  /* 0x000000fd0200780c */ /* 0x000fe40003f04070 */
[----:B------:R-:W-:Y:S02]  /*16a20*/  MOV R17, R79 ;  /* 0x0000004f00117202 */ /* 0x000fe40000000f00 */
[----:B------:R-:W-:Y:S02]  /*16a30*/  ISETP.GT.U32.OR P0, PT, R18, 0xfd, P0 ;  /* 0x000000fd1200780c */ /* 0x000fe40000704470 */
[----:B------:R-:W-:-:S11]  /*16a40*/  MOV R76, R66 ;  /* 0x00000042004c7202 */ /* 0x000fd60000000f00 */
        /* <DEDUP_REMOVED lines=25> */
.L_x_677:
        /* <DEDUP_REMOVED lines=11> */
[----:B------:R-:W-:-:S04]  /*16c90*/  FFMA R17, R18, R75, R17 ;  /* 0x0000004b12117223 */ /* 0x000fc80000000011 */
[----:B------:R-:W-:Y:S01]  /*16ca0*/  FFMA R76, R73, R17, R2 ;  /* 0x00000011494c7223 */ /* 0x000fe20000000002 */
[----:B------:R-:W-:-:S03]  /*16cb0*/  IADD3 R73, PT, PT, R70, 0x7f, -R3 ;  /* 0x0000007f46497810 */ /* 0x000fc60007ffe803 */
[----:B------:R-:W-:Y:S01]  /*16cc0*/  FFMA R2, R18, R76, R17 ;  /* 0x0000004c12027223 */ /* 0x000fe20000000011 */
[----:B------:R-:W-:-:S04]  /*16cd0*/  IADD3 R73, PT, PT, R73, R16, RZ ;  /* 0x0000001049497210 */ /* 0x000fc80007ffe0ff */
        /* <DEDUP_REMOVED lines=16> */
[C---:B------:R-:W-:Y:S02]  /*16de0*/  IADD3 R18, PT, PT, R3.reuse, 0x20, RZ ;  /* 0x0000002003127810 */ /* 0x040fe40007ffe0ff */
[----:B------:R-:W-:Y:S02]  /*16df0*/  LOP3.LUT R70, R70, 0x7fffff, RZ, 0xc0, !PT ;  /* 0x007fffff46467812 */ /* 0x000fe400078ec0ff */
[C---:B------:R-:W-:Y:S02]  /*16e00*/  ISETP.NE.AND P3, PT, R3.reuse, RZ, PT ;  /* 0x000000ff0300720c */ /* 0x040fe40003f65270 */
        /* <DEDUP_REMOVED lines=16> */
.L_x_684:
[----:B------:R-:W-:-:S04]  /*16f10*/  LOP3.LUT R2, R2, 0x80000000, RZ, 0xc0, !PT ;  /* 0x8000000002027812 */ /* 0x000fc800078ec0ff */
[----:B------:R-:W-:Y:S01]  /*16f20*/  LOP3.LUT R2, R2, 0x7f800000, RZ, 0xfc, !PT ;  /* 0x7f80000002027812 */ /* 0x000fe200078efcff */
[----:B------:R-:W-:Y:S06]  /*16f30*/  BRA `(.L_x_685) ;  /* 0x0000000000047947 */ /* 0x000fec0003800000 */
.L_x_683:
[----:B------:R-:W-:-:S07]  /*16f40*/  LEA R2, R73, R2, 0x17 ;  /* 0x0000000249027211 */ /* 0x000fce00078eb8ff */
.L_x_685:
[----:B------:R-:W-:Y:S05]  /*16f50*/  BSYNC.RECONVERGENT B1 ;  /* 0x0000000000017941 */ /* 0x000fea0003800200 */
.L_x_682:
[----:B------:R-:W-:Y:S01]  /*16f60*/  MOV R16, R2 ;  /* 0x0000000200107202 */ /* 0x000fe20000000f00 */
[----:B------:R-:W-:Y:S06]  /*16f70*/  BRA `(.L_x_686) ;  /* 0x0000000000207947 */ /* 0x000fec0003800000 */
.L_x_681:
[----:B------:R-:W-:-:S04]  /*16f80*/  LOP3.LUT R16, R76, 0x80000000, R17, 0x48, !PT ;  /* 0x800000004c107812 */ /* 0x000fc800078e4811 */
[----:B------:R-:W-:Y:S01]  /*16f90*/  LOP3.LUT R16, R16, 0x7f800000, RZ, 0xfc, !PT ;  /* 0x7f80000010107812 */ /* 0x000fe200078efcff */
[----:B------:R-:W-:Y:S06]  /*16fa0*/  BRA `(.L_x_686) ;  /* 0x0000000000147947 */ /* 0x000fec0003800000 */
.L_x_680:
[----:B------:R-:W-:Y:S01]  /*16fb0*/  LOP3.LUT R16, R76, 0x80000000, R17, 0x48, !PT ;  /* 0x800000004c107812 */ /* 0x000fe200078e4811 */
[----:B------:R-:W-:Y:S06]  /*16fc0*/  BRA `(.L_x_686) ;  /* 0x00000000000c7947 */ /* 0x000fec0003800000 */
.L_x_679:
[----:B------:R-:W0:Y:S01]  /*16fd0*/  MUFU.RSQ R16, -QNAN ;  /* 0xffc0000000107908 */ /* 0x000e220000001400 */
[----:B------:R-:W-:Y:S05]  /*16fe0*/  BRA `(.L_x_686) ;  /* 0x0000000000047947 */ /* 0x000fea0003800000 */
.L_x_678:
[----:B------:R-:W-:-:S07]  /*16ff0*/  FADD.FTZ R16, R79, R66 ;  /* 0x000000424f107221 */ /* 0x000fce0000010000 */
.L_x_686:
[----:B------:R-:W-:Y:S05]  /*17000*/  BSYNC.RECONVERGENT B0 ;  /* 0x0000000000007941 */ /* 0x000fea0003800200 */
.L_x_676:
[----:B------:R-:W-:Y:S01]  /*17010*/  HFMA2 R3, -RZ, RZ, 0, 0 ;  /* 0x00000000ff037431 */ /* 0x000fe200000001ff */
[----:B------:R-:W-:-:S04]  /*17020*/  MOV R2, R15 ;  /* 0x0000000f00027202 */ /* 0x000fc80000000f00 */
[----:B0-----:R-:W-:Y:S05]  /*17030*/  RET.REL.NODEC R2 `(kernel_MLEFit_z) ;  /* 0xfffffe8c02f07950 */ /* 0x001fea0003c3ffff */
        .type           $kernel_MLEFit_z$__internal_accurate_pow,@function
        .size           $kernel_MLEFit_z$__internal_accurate_pow,(.L_x_1091 - $kernel_MLEFit_z$__internal_accurate_pow)
$kernel_MLEFit_z$__internal_accurate_pow:
[----:B------:R-:W-:Y:S01]  /*17040*/  ISETP.GT.U32.AND P0, PT, R15, 0xfffff, PT ;  /* 0x000fffff0f00780c */ /* 0x000fe20003f04070 */
[----:B------:R-:W-:Y:S01]  /*17050*/  HFMA2 R5, -RZ, RZ, 1.703125, -23840 ;  /* 0x3ed0f5d2ff057431 */ /* 0x000fe200000001ff */
[----:B------:R-:W-:Y:S01]  /*17060*/  MOV R2, R15 ;  /* 0x0000000f00027202 */ /* 0x000fe20000000f00 */
[----:B------:R-:W-:Y:S01]  /*17070*/  UMOV UR12, 0x7d2cafe2 ;  /* 0x7d2cafe2000c7882 */ /* 0x000fe20000000000 */
[----:B------:R-:W-:Y:S01]  /*17080*/  MOV R4, 0x41ad3b5a ;  /* 0x41ad3b5a00047802 */ /* 0x000fe20000000f00 */
[----:B------:R-:W-:Y:S01]  /*17090*/  UMOV UR13, 0x3eb0f5ff ;  /* 0x3eb0f5ff000d7882 */ /* 0x000fe20000000000 */
[----:B------:R-:W-:Y:S01]  /*170a0*/  SHF.R.U32.HI R73, RZ, 0x14, R15 ;  /* 0x00000014ff497819 */ /* 0x000fe2000001160f */
[----:B------:R-:W-:Y:S01]  /*170b0*/  UMOV UR14, 0x3b39803f ;  /* 0x3b39803f000e7882 */ /* 0x000fe20000000000 */
[----:B------:R-:W-:-:S05]  /*170c0*/  UMOV UR15, 0x3c7abc9e ;  /* 0x3c7abc9e000f7882 */ /* 0x000fca0000000000 */
[----:B------:R-:W-:-:S10]  /*170d0*/  @!P0 DMUL R6, R14, 1.80143985094819840000e+16 ;  /* 0x435000000e068828 */ /* 0x000fd40000000000 */
[----:B------:R-:W-:Y:S02]  /*170e0*/  @!P0 MOV R2, R7 ;  /* 0x0000000700028202 */ /* 0x000fe40000000f00 */
[----:B------:R-:W-:Y:S02]  /*170f0*/  @!P0 MOV R14, R6 ;  /* 0x00000006000e8202 */ /* 0x000fe40000000f00 */
[----:B------:R-:W-:Y:S02]  /*17100*/  LOP3.LUT R3, R2, 0x800fffff, RZ, 0xc0, !PT ;  /* 0x800fffff02037812 */ /* 0x000fe400078ec0ff */
[----:B------:R-:W-:Y:S02]  /*17110*/  MOV R10, R14 ;  /* 0x0000000e000a7202 */ /* 0x000fe40000000f00 */
[----:B------:R-:W-:Y:S02]  /*17120*/  LOP3.LUT R3, R3, 0x3ff00000, RZ, 0xfc, !PT ;  /* 0x3ff0000003037812 */ /* 0x000fe400078efcff */
[----:B------:R-:W-:-:S02]  /*17130*/  @!P0 LEA.HI R73, R7, 0xffffffca, RZ, 0xc ;  /* 0xffffffca07498811 */ /* 0x000fc400078f60ff */
[----:B------:R-:W-:Y:S02]  /*17140*/  ISETP.GE.U32.AND P1, PT, R3, 0x3ff6a09f, PT ;  /* 0x3ff6a09f0300780c */ /* 0x000fe40003f26070 */
[----:B------:R-:W-:-:S11]  /*17150*/  MOV R11, R3 ;  /* 0x00000003000b7202 */ /* 0x000fd60000000f00 */
[----:B------:R-:W-:-:S04]  /*17160*/  @P1 IADD3 R2, PT, PT, R11, -0x100000, RZ ;  /* 0xfff000000b021810 */ /* 0x000fc80007ffe0ff */
[----:B------:R-:W-:Y:S02]  /*17170*/  @P1 MOV R11, R2 ;  /* 0x00000002000b1202 */ /* 0x000fe40000000f00 */
[----:B------:R-:W-:-:S04]  /*17180*/  MOV R2, RZ ;  /* 0x000000ff00027202 */ /* 0x000fc80000000f00 */
[C---:B------:R-:W-:Y:S02]  /*17190*/  DADD R16, R10.reuse, 1 ;  /* 0x3ff000000a107429 */ /* 0x040fe40000000000 */
[----:B------:R-:W-:-:S04]  /*171a0*/  DADD R10, R10, -1 ;  /* 0xbff000000a0a7429 */ /* 0x000fc80000000000 */
[----:B------:R-:W0:Y:S02]  /*171b0*/  MUFU.RCP64H R3, R17 ;  /* 0x0000001100037308 */ /* 0x000e240000001800 */
[----:B0-----:R-:W-:-:S08]  /*171c0*/  DFMA R8, -R16, R2, 1 ;  /* 0x3ff000001008742b */ /* 0x001fd00000000102 */
[----:B------:R-:W-:-:S08]  /*171d0*/  DFMA R8, R8, R8, R8 ;  /* 0x000000080808722b */ /* 0x000fd00000000008 */
[----:B------:R-:W-:-:S08]  /*171e0*/  DFMA R8, R2, R8, R2 ;  /* 0x000000080208722b */ /* 0x000fd00000000002 */
[----:B------:R-:W-:-:S08]  /*171f0*/  DMUL R2, R10, R8 ;  /* 0x000000080a027228 */ /* 0x000fd00000000000 */
[----:B------:R-:W-:-:S08]  /*17200*/  DFMA R2, R10, R8, R2 ;  /* 0x000000080a02722b */ /* 0x000fd00000000002 */
[----:B------:R-:W-:-:S08]  /*17210*/  DMUL R12, R2, R2 ;  /* 0x00000002020c7228 */ /* 0x000fd00000000000 */
        /* <DEDUP_REMOVED lines=11> */
[----:B------:R-:W-:Y:S01]  /*172d0*/  DADD R4, R10, -R2 ;  /* 0x000000000a047229 */ /* 0x000fe20000000802 */
[----:B------:R-:W-:-:S05]  /*172e0*/  UMOV UR13, 0x3f624924 ;  /* 0x3f624924000d7882 */ /* 0x000fca0000000000 */
[----:B------:R-:W-:Y:S01]  /*172f0*/  DFMA R6, R12, R6, UR12 ;  /* 0x0000000c0c067e2b */ /* 0x000fe20008000006 */
[----:B------:R-:W-:Y:S01]  /*17300*/  UMOV UR12, 0x99999dfb ;  /* 0x99999dfb000c7882 */ /* 0x000fe20000000000 */
[----:B------:R-:W-:Y:S01]  /*17310*/  DADD R4, R4, R4 ;  /* 0x0000000004047229 */ /* 0x000fe20000000004 */
[----:B------:R-:W-:-:S05]  /*17320*/  UMOV UR13, 0x3f899999 ;  /* 0x3f899999000d7882 */ /* 0x000fca0000000000 */
[----:B------:R-:W-:Y:S01]  /*17330*/  DFMA R6, R12, R6, UR12 ;  /* 0x0000000c0c067e2b */ /* 0x000fe20008000006 */
[----:B------:R-:W-:Y:S01]  /*17340*/  UMOV UR12, 0x55555555 ;  /* 0x55555555000c7882 */ /* 0x000fe20000000000 */
[----:B------:R-:W-:Y:S01]  /*17350*/  DFMA R4, R10, -R2, R4 ;  /* 0x800000020a04722b */ /* 0x000fe20000000004 */
[----:B------:R-:W-:-:S07]  /*17360*/  UMOV UR13, 0x3fb55555 ;  /* 0x3fb55555000d7882 */ /* 0x000fce0000000000 */
[----:B------:R-:W-:Y:S02]  /*17370*/  DMUL R4, R8, R4 ;  /* 0x0000000408047228 */ /* 0x000fe40000000000 */
[----:B------:R-:W-:-:S08]  /*17380*/  DFMA R8, R12, R6, UR12 ;  /* 0x0000000c0c087e2b */ /* 0x000fd00008000006 */
[----:B------:R-:W-:Y:S01]  /*17390*/  DADD R10, -R8, UR12 ;  /* 0x0000000c080a7e29 */ /* 0x000fe20008000100 */
[----:B------:R-:W-:Y:S01]  /*173a0*/  UMOV UR12, 0xb9e7b0 ;  /* 0x00b9e7b0000c7882 */ /* 0x000fe20000000000 */
[----:B------:R-:W-:-:S06]  /*173b0*/  UMOV UR13, 0x3c46a4cb ;  /* 0x3c46a4cb000d7882 */ /* 0x000fcc0000000000 */
[----:B------:R-:W-:Y:S02]  /*173c0*/  DFMA R10, R12, R6, R10 ;  /* 0x000000060c0a722b */ /* 0x000fe4000000000a */
[----:B------:R-:W-:Y:S01]  /*173d0*/  DMUL R12, R2, R2 ;  /* 0x00000002020c7228 */ /* 0x000fe20000000000 */
[----:B------:R-:W-:Y:S02]  /*173e0*/  IADD3 R7, PT, PT, R5, 0x100000, RZ ;  /* 0x0010000005077810 */ /* 0x000fe40007ffe0ff */
[----:B------:R-:W-:-:S05]  /*173f0*/  MOV R6, R4 ;  /* 0x0000000400067202 */ /* 0x000fca0000000f00 */
[----:B------:R-:W-:-:S08]  /*17400*/  DFMA R14, R2, R2, -R12 ;  /* 0x00000002020e722b */ /* 0x000fd0000000080c */
[C---:B------:R-:W-:Y:S02]  /*17410*/  DFMA R14, R2.reuse, R6, R14 ;  /* 0x00000006020e722b */ /* 0x040fe4000000000e */
[----:B------:R-:W-:-:S08]  /*17420*/  DMUL R6, R2, R12 ;  /* 0x0000000c02067228 */ /* 0x000fd00000000000 */
[----:B------:R-:W-:-:S08]  /*17430*/  DFMA R16, R2, R12, -R6 ;  /* 0x0000000c0210722b */ /* 0x000fd00000000806 */
[----:B------:R-:W-:Y:S02]  /*17440*/  DFMA R12, R4, R12, R16 ;  /* 0x0000000c040c722b */ /* 0x000fe40000000010 */
[----:B------:R-:W-:Y:S01]  /*17450*/  DADD R16, R10, -UR12 ;  /* 0x8000000c0a107e29 */ /* 0x000fe20008000000 */
[----:B------:R-:W-:Y:S01]  /*17460*/  UMOV UR12, 0x80000000 ;  /* 0x80000000000c7882 */ /* 0x000fe20000000000 */
[----:B------:R-:W-:-:S04]  /*17470*/  UMOV UR13, 0x43300000 ;  /* 0x43300000000d7882 */ /* 0x000fc80000000000 */
[----:B------:R-:W-:Y:S02]  /*17480*/  DFMA R10, R2, R14, R12 ;  /* 0x0000000e020a722b */ /* 0x000fe4000000000c */
[----:B------:R-:W-:-:S08]  /*17490*/  DADD R12, R8, R16 ;  /* 0x00000000080c7229 */ /* 0x000fd00000000010 */
        /* <DEDUP_REMOVED lines=11> */
[----:B------:R-:W-:-:S08]  /*17550*/  DADD R2, R10, R2 ;  /* 0x000000000a027229 */ /* 0x000fd00000000002 */
[----:B------:R-:W-:Y:S01]  /*17560*/  DADD R8, R8, R2 ;  /* 0x0000000008087229 */ /* 0x000fe20000000002 */
[C---:B------:R-:W-:Y:S01]  /*17570*/  IADD3 R2, PT, PT, R73.reuse, -0x3ff, RZ ;  /* 0xfffffc0149027810 */ /* 0x040fe20007ffe0ff */
[----:B------:R-:W-:Y:S01]  /*17580*/  HFMA2 R3, -RZ, RZ, 3.59375, 0 ;  /* 0x43300000ff037431 */ /* 0x000fe200000001ff */
[----:B------:R-:W-:-:S05]  /*17590*/  @P1 IADD3 R2, PT, PT, R73, -0x3fe, RZ ;  /* 0xfffffc0249021810 */ /* 0x000fca0007ffe0ff */
[----:B------:R-:W-:Y:S01]  /*175a0*/  DADD R4, R4, R8 ;  /* 0x0000000004047229 */ /* 0x000fe20000000008 */
[----:B------:R-:W-:-:S06]  /*175b0*/  LOP3.LUT R2, R2, 0x80000000, RZ, 0x3c, !PT ;  /* 0x8000000002027812 */ /* 0x000fcc00078e3cff */
[----:B------:R-:W-:Y:S01]  /*175c0*/  DADD R2, R2, -UR12 ;  /* 0x8000000c02027e29 */ /* 0x000fe20008000000 */
[----:B------:R-:W-:Y:S01]  /*175d0*/  UMOV UR12, 0xfefa39ef ;  /* 0xfefa39ef000c7882 */ /* 0x000fe20000000000 */
[----:B------:R-:W-:Y:S01]  /*175e0*/  DADD R8, R6, R4 ;  /* 0x0000000006087229 */ /* 0x000fe20000000004 */
[----:B------:R-:W-:-:S07]  /*175f0*/  UMOV UR13, 0x3fe62e42 ;  /* 0x3fe62e42000d7882 */ /* 0x000fce0000000000 */
[--C-:B------:R-:W-:Y:S02]  /*17600*/  DADD R10, R6, -R8.reuse ;  /* 0x00000000060a7229 */ /* 0x100fe40000000808 */
[----:B------:R-:W-:-:S06]  /*17610*/  DFMA R6, R2, UR12, R8 ;  /* 0x0000000c02067c2b */ /* 0x000fcc0008000008 */
[----:B------:R-:W-:Y:S02]  /*17620*/  DADD R10, R4, R10 ;  /* 0x00000000040a7229 */ /* 0x000fe4000000000a */
[----:B------:R-:W-:-:S08]  /*17630*/  DFMA R4, R2, -UR12, R6 ;  /* 0x8000000c02047c2b */ /* 0x000fd00008000006 */
[----:B------:R-:W-:-:S08]  /*17640*/  DADD R4, -R8, R4 ;  /* 0x0000000008047229 */ /* 0x000fd00000000104 */
[----:B------:R-:W-:-:S08]  /*17650*/  DADD R4, R10, -R4 ;  /* 0x000000000a047229 */ /* 0x000fd00000000804 */
[----:B------:R-:W-:-:S08]  /*17660*/  DFMA R4, R2, UR14, R4 ;  /* 0x0000000e02047c2b */ /* 0x000fd00008000004 */
[----:B------:R-:W-:-:S08]  /*17670*/  DADD R2, R6, R4 ;  /* 0x0000000006027229 */ /* 0x000fd00000000004 */
[----:B------:R-:W-:Y:S02]  /*17680*/  DADD R6, R6, -R2 ;  /* 0x0000000006067229 */ /* 0x000fe40000000802 */
[----:B------:R-:W-:-:S06]  /*17690*/  DMUL R8, R2, 2 ;  /* 0x4000000002087828 */ /* 0x000fcc0000000000 */
[----:B------:R-:W-:Y:S02]  /*176a0*/  DADD R6, R4, R6 ;  /* 0x0000000004067229 */ /* 0x000fe40000000006 */
[----:B------:R-:W-:-:S08]  /*176b0*/  DFMA R2, R2, 2, -R8 ;  /* 0x400000000202782b */ /* 0x000fd00000000808 */
[----:B------:R-:W-:Y:S01]  /*176c0*/  DFMA R6, R6, 2, R2 ;  /* 0x400000000606782b */ /* 0x000fe20000000002 */
[----:B------:R-:W-:Y:S01]  /*176d0*/  HFMA2 R3, -RZ, RZ, 1.9912109375, 0.00128841400146484375 ;  /* 0x3ff71547ff037431 */ /* 0x000fe200000001ff */
[----:B------:R-:W-:-:S06]  /*176e0*/  MOV R2, 0x652b82fe ;  /* 0x652b82fe00027802 */ /* 0x000fcc0000000f00 */
        /* <DEDUP_REMOVED lines=56> */
.L_x_687:
[----:B------:R-:W-:Y:S01]  /*17a70*/  DFMA R6, R6, R8, R8 ;  /* 0x000000080606722b */ /* 0x000fe20000000008 */
[----:B------:R-:W-:Y:S01]  /*17a80*/  MOV R4, R18 ;  /* 0x0000001200047202 */ /* 0x000fe20000000f00 */
[----:B------:R-:W-:Y:S01]  /*17a90*/  DSETP.NEU.AND P0, PT, |R8|, +INF , PT ;  /* 0x7ff000000800742a */ /* 0x000fe20003f0d200 */
[----:B------:R-:W-:-:S07]  /*17aa0*/  MOV R5, 0x0 ;  /* 0x0000000000057802 */ /* 0x000fce0000000f00 */
[----:B------:R-:W-:Y:S02]  /*17ab0*/  FSEL R2, R8, R6, !P0 ;  /* 0x0000000608027208 */ /* 0x000fe40004000000 */
[----:B------:R-:W-:Y:S01]  /*17ac0*/  FSEL R3, R9, R7, !P0 ;  /* 0x0000000709037208 */ /* 0x000fe20004000000 */
[----:B------:R-:W-:Y:S06]  /*17ad0*/  RET.REL.NODEC R4 `(kernel_MLEFit_z) ;  /* 0xfffffe8404487950 */ /* 0x000fec0003c3ffff */
.L_x_688:
        /* <DEDUP_REMOVED lines=10> */
.L_x_1091:


//--------------------- .text.kernel_MLEFit_sigma --------------------------
	.section	.text.kernel_MLEFit_sigma,"ax",@progbits
	.align	128
        .global         kernel_MLEFit_sigma
        .type           kernel_MLEFit_sigma,@function
        .size           kernel_MLEFit_sigma,(.L_x_1095 - kernel_MLEFit_sigma)
        .other          kernel_MLEFit_sigma,@"STO_CUDA_ENTRY STV_DEFAULT"
kernel_MLEFit_sigma:
.text.kernel_MLEFit_sigma:
[----:B------:R-:W0:Y:S01]  /*0000*/  LDC R1, c[0x0][0x37c] ;  /* 0x0000df00ff017b82 */ /* 0x000e220000000800 */
[----:B------:R-:W1:Y:S07]  /*0010*/  S2R R18, SR_TID.X ;  /* 0x0000000000127919 */ /* 0x000e6e0000002100 */
[----:B------:R-:W1:Y:S01]  /*0020*/  S2UR UR4, SR_CTAID.X ;  /* 0x00000000000479c3 */ /* 0x000e620000002500 */
[----:B------:R-:W2:Y:S01]  /*0030*/  LDCU UR5, c[0x0][0x3b0] ;  /* 0x00007600ff0577ac */ /* 0x000ea20008000800 */
[----:B0-----:R-:W-:-:S06]  /*0040*/  IADD3 R1, PT, PT, R1, -0x68, RZ ;  /* 0xffffff9801017810 */ /* 0x001fcc0007ffe0ff */
[----:B------:R-:W1:Y:S02]  /*0050*/  LDC R3, c[0x0][0x360] ;  /* 0x0000d800ff037b82 */ /* 0x000e640000000800 */
[----:B-1----:R-:W-:-:S05]  /*0060*/  IMAD R18, R3, UR4, R18 ;  /* 0x0000000403127c24 */ /* 0x002fca000f8e0212 */
[----:B--2---:R-:W-:-:S13]  /*0070*/  ISETP.GE.AND P0, PT, R18, UR5, PT ;  /* 0x0000000512007c0c */ /* 0x004fda000bf06270 */
[----:B------:R-:W-:Y:S05]  /*0080*/  @P0 EXIT ;  /* 0x000000000000094d */ /* 0x000fea0003800000 */
[----:B------:R-:W0:Y:S01]  /*0090*/  LDCU UR5, c[0x0][0x38c] ;  /* 0x00007180ff0577ac */ /* 0x000e220008000800 */
[----:B------:R-:W1:Y:S01]  /*00a0*/  LDC.64 R4, c[0x0][0x380] ;  /* 0x0000e000ff047b82 */ /* 0x000e620000000a00 */
[----:B------:R2:W-:Y:S01]  /*00b0*/  STL.64 [R1], RZ ;  /* 0x000000ff01007387 */ /* 0x0005e20000100a00 */
[----:B------:R-:W-:Y:S01]  /*00c0*/  HFMA2 R8, -RZ, RZ, 0, 0 ;  /* 0x00000000ff087431 */ /* 0x000fe200000001ff */
[----:B------:R-:W3:Y:S01]  /*00d0*/  LDCU UR4, c[0x0][0x388] ;  /* 0x00007100ff0477ac */ /* 0x000ee20008000800 */
[----:B------:R-:W-:Y:S01]  /*00e0*/  HFMA2 R6, -RZ, RZ, 0, 0 ;  /* 0x00000000ff067431 */ /* 0x000fe200000001ff */
[----:B------:R2:W-:Y:S01]  /*00f0*/  STL.64 [R1+0x8], RZ ;  /* 0x000008ff01007387 */ /* 0x0005e20000100a00 */
[----:B------:R-:W4:Y:S03]  /*0100*/  LDCU.64 UR8, c[0x0][0x358] ;  /* 0x00006b00ff0877ac */ /* 0x000f260008000a00 */
[----:B------:R2:W-:Y:S04]  /*0110*/  STL.64 [R1+0x10], RZ ;  /* 0x000010ff01007387 */ /* 0x0005e80000100a00 */
[----:B------:R2:W-:Y:S04]  /*0120*/  STL.64 [R1+0x18], RZ ;  /* 0x000018ff01007387 */ /* 0x0005e80000100a00 */
[----:B------:R2:W-:Y:S01]  /*0130*/  STL.64 [R1+0x20], RZ ;  /* 0x000020ff01007387 */ /* 0x0005e20000100a00 */
[----:B0-----:R-:W-:-:S03]  /*0140*/  MOV R9, UR5 ;  /* 0x0000000500097c02 */ /* 0x001fc60008000f00 */
[----:B------:R2:W-:Y:S01]  /*0150*/  STL.64 [R1+0x28], RZ ;  /* 0x000028ff01007387 */ /* 0x0005e20000100a00 */
[C---:B------:R-:W-:Y:S01]  /*0160*/  ISETP.GE.AND P0, PT, R9.reuse, 0x1, PT ;  /* 0x000000010900780c */ /* 0x040fe20003f06270 */
[----:B------:R-:W-:Y:S01]  /*0170*/  IMAD R3, R9, R9, RZ ;  /* 0x0000000909037224 */ /* 0x000fe200078e02ff */
[----:B---3--:R-:W-:Y:S01]  /*0180*/  MOV R0, UR4 ;  /* 0x0000000400007c02 */ /* 0x008fe20008000f00 */
[----:B------:R2:W-:Y:S02]  /*0190*/  STL.64 [R1+0x30], RZ ;  /* 0x000030ff01007387 */ /* 0x0005e40000100a00 */
[----:B------:R-:W-:Y:S02]  /*01a0*/  IMAD R3, R18, R3, RZ ;  /* 0x0000000312037224 */ /* 0x000fe400078e02ff */
[----:B------:R2:W-:Y:S02]  /*01b0*/  STL.64 [R1+0x38], RZ ;  /* 0x000038ff01007387 */ /* 0x0005e40000100a00 */
[----:B-1----:R-:W-:Y:S01]  /*01c0*/  IMAD.WIDE.U32 R2, R3, 0x4, R4 ;  /* 0x0000000403027825 */ /* 0x002fe200078e0004 */
[----:B------:R-:W-:-:S02]  /*01d0*/  MOV R4, R1 ;  /* 0x0000000100047202 */ /* 0x000fc40000000f00 */
[----:B------:R-:W-:Y:S01]  /*01e0*/  MOV R5, RZ ;  /* 0x000000ff00057202 */ /* 0x000fe20000000f00 */
[----:B--2-4-:R-:W-:Y:S06]  /*01f0*/  @!P0 BRA `(.L_x_689) ;  /* 0x00000008005c8947 */ /* 0x014fec0003800000 */
[C---:B------:R-:W-:Y:S02]  /*0200*/  LOP3.LUT R25, R9.reuse, 0x7, RZ, 0xc0, !PT ;  /* 0x0000000709197812 */ /* 0x040fe400078ec0ff */
        /* <DEDUP_REMOVED lines=10> */
.L_x_694:
[----:B------:R-:W-:Y:S02]  /*02b0*/  I2FP.F32.U32 R9, R10 ;  /* 0x0000000a00097245 */ /* 0x000fe40000201000 */
[----:B------:R-:W-:Y:S01]  /*02c0*/  MOV R11, RZ ;  /* 0x000000ff000b7202 */ /* 0x000fe20000000f00 */
[----:B------:R-:W-:Y:S06]  /*02d0*/  @!P0 BRA `(.L_x_690) ;  /* 0x0000000400148947 */ /* 0x000fec0003800000 */
[----:B------:R-:W0:Y:S01]  /*02e0*/  LDC R11, c[0x0][0x38c] ;  /* 0x0000e300ff0b7b82 */ /* 0x000e220000000800 */
[----:B------:R-:W-:-:S05]  /*02f0*/  UMOV UR4, URZ ;  /* 0x000000ff00047c82 */ /* 0x000fca0008000000 */
.L_x_691:
[----:B0-----:R-:W-:-:S05]  /*0300*/  IMAD R12, R11, UR4, R10 ;  /* 0x000000040b0c7c24 */ /* 0x001fca000f8e020a */
[C---:B------:R-:W-:Y:S01]  /*0310*/  IADD3 R14, PT, PT, R12.reuse, R11, RZ ;  /* 0x0000000b0c0e7210 */ /* 0x040fe20007ffe0ff */
[----:B------:R-:W-:-:S03]  /*0320*/  IMAD.WIDE.U32 R12, R12, 0x4, R2 ;  /* 0x000000040c0c7825 */ /* 0x000fc600078e0002 */
[CC--:B------:R-:W-:Y:S01]  /*0330*/  IADD3 R19, PT, PT, R14.reuse, R11.reuse, RZ ;  /* 0x0000000b0e137210 */ /* 0x0c0fe20007ffe0ff */
[--C-:B------:R-:W-:Y:S01]  /*0340*/  IMAD.WIDE.U32 R14, R14, 0x4, R2.reuse ;  /* 0x000000040e0e7825 */ /* 0x100fe200078e0002 */
[----:B------:R0:W2:Y:S03]  /*0350*/  LDG.E R24, desc[UR8][R12.64] ;  /* 0x000000080c187981 */ /* 0x0000a6000c1e1900 */
[C-C-:B------:R-:W-:Y:S01]  /*0360*/  IMAD.WIDE.U32 R16, R19.reuse, 0x4, R2.reuse ;  /* 0x0000000413107825 */ /* 0x140fe200078e0002 */
[-C--:B------:R-:W-:Y:S01]  /*0370*/  IADD3 R19, PT, PT, R19, R11.reuse, RZ ;  /* 0x0000000b13137210 */ /* 0x080fe20007ffe0ff */
[----:B------:R-:W3:Y:S04]  /*0380*/  LDG.E R26, desc[UR8][R14.64] ;  /* 0x000000080e1a7981 */ /* 0x000ee8000c1e1900 */
[----:B------:R1:W4:Y:S01]  /*0390*/  LDG.E R28, desc[UR8][R16.64] ;  /* 0x00000008101c7981 */ /* 0x000322000c1e1900 */
[C---:B------:R-:W-:Y:S01]  /*03a0*/  IMAD.WIDE.U32 R20, R19.reuse, 0x4, R2 ;  /* 0x0000000413147825 */ /* 0x040fe200078e0002 */
[----:B------:R-:W-:-:S05]  /*03b0*/  IADD3 R19, PT, PT, R19, R11, RZ ;  /* 0x0000000b13137210 */ /* 0x000fca0007ffe0ff */
[----:B------:R-:W5:Y:S01]  /*03c0*/  LDG.E R20, desc[UR8][R20.64] ;  /* 0x0000000814147981 */ /* 0x000f62000c1e1900 */
[C---:B------:R-:W-:Y:S01]  /*03d0*/  IMAD.WIDE.U32 R22, R19.reuse, 0x4, R2 ;  /* 0x0000000413167825 */ /* 0x040fe200078e0002 */
[----:B------:R-:W-:-:S05]  /*03e0*/  IADD3 R19, PT, PT, R19, R11, RZ ;  /* 0x0000000b13137210 */ /* 0x000fca0007ffe0ff */
[C-C-:B0-----:R-:W-:Y:S01]  /*03f0*/  IMAD.WIDE.U32 R12, R19.reuse, 0x4, R2.reuse ;  /* 0x00000004130c7825 */ /* 0x141fe200078e0002 */
[-C--:B------:R-:W-:Y:S01]  /*0400*/  IADD3 R19, PT, PT, R19, R11.reuse, RZ ;  /* 0x0000000b13137210 */ /* 0x080fe20007ffe0ff */
[----:B------:R-:W5:Y:S03]  /*0410*/  LDG.E R22, desc[UR8][R22.64] ;  /* 0x0000000816167981 */ /* 0x000f66000c1e1900 */
[C---:B-1----:R-:W-:Y:S01]  /*0420*/  IADD3 R17, PT, PT, R19.reuse, R11, RZ ;  /* 0x0000000b13117210 */ /* 0x042fe20007ffe0ff */
[----:B------:R0:W5:Y:S01]  /*0430*/  LDG.E R30, desc[UR8][R12.64] ;  /* 0x000000080c1e7981 */ /* 0x000162000c1e1900 */
[----:B------:R-:W-:-:S04]  /*0440*/  IMAD.WIDE.U32 R14, R19, 0x4, R2 ;  /* 0x00000004130e7825 */ /* 0x000fc800078e0002 */
[----:B------:R-:W-:Y:S02]  /*0450*/  IMAD.WIDE.U32 R16, R17, 0x4, R2 ;  /* 0x0000000411107825 */ /* 0x000fe400078e0002 */
[----:B------:R-:W5:Y:S04]  /*0460*/  LDG.E R14, desc[UR8][R14.64] ;  /* 0x000000080e0e7981 */ /* 0x000f68000c1e1900 */
[----:B------:R-:W5:Y:S01]  /*0470*/  LDG.E R16, desc[UR8][R16.64] ;  /* 0x0000000810107981 */ /* 0x000f62000c1e1900 */
[----:B------:R-:W-:Y:S02]  /*0480*/  UIADD3 UR5, UPT, UPT, UR4, 0x1, URZ ;  /* 0x0000000104057890 */ /* 0x000fe4000fffe0ff */
[----:B------:R-:W-:Y:S01]  /*0490*/  I2FP.F32.U32 R19, UR4 ;  /* 0x0000000400137c45 */ /* 0x000fe20008201000 */
[----:B------:R-:W-:-:S06]  /*04a0*/  UIADD3 UR6, UPT, UPT, UR4, 0x2, URZ ;  /* 0x0000000204067890 */ /* 0x000fcc000fffe0ff */
[----:B0-----:R-:W-:Y:S01]  /*04b0*/  I2FP.F32.U32 R12, UR6 ;  /* 0x00000006000c7c45 */ /* 0x001fe20008201000 */
[----:B------:R-:W-:-:S06]  /*04c0*/  UIADD3 UR6, UPT, UPT, UR4, 0x4, URZ ;  /* 0x0000000404067890 */ /* 0x000fcc000fffe0ff */
[----:B------:R-:W-:Y:S01]  /*04d0*/  I2FP.F32.U32 R13, UR6 ;  /* 0x00000006000d7c45 */ /* 0x000fe20008201000 */
[----:B------:R-:W-:Y:S01]  /*04e0*/  UIADD3 UR6, UPT, UPT, UR4, 0x7, URZ ;  /* 0x0000000704067890 */ /* 0x000fe2000fffe0ff */
[C---:B--2---:R-:W-:Y:S01]  /*04f0*/  FFMA R19, R24.reuse, R19, R5 ;  /* 0x0000001318137223 */ /* 0x044fe20000000005 */
[----:B------:R-:W-:Y:S01]  /*0500*/  I2FP.F32.U32 R5, UR5 ;  /* 0x0000000500057c45 */ /* 0x000fe20008201000 */
[----:B------:R-:W-:Y:S01]  /*0510*/  UIADD3 UR5, UPT, UPT, UR4, 0x3, URZ ;  /* 0x0000000304057890 */ /* 0x000fe2000fffe0ff */
[C---:B------:R-:W-:Y:S01]  /*0520*/  FFMA R8, R9.reuse, R24, R8 ;  /* 0x0000001809087223 */ /* 0x040fe20000000008 */
[----:B------:R-:W-:Y:S02]  /*0530*/  FADD R6, R24, R6 ;  /* 0x0000000618067221 */ /* 0x000fe40000000000 */
[----:B---3--:R-:W-:Y:S01]  /*0540*/  FFMA R5, R26, R5, R19 ;  /* 0x000000051a057223 */ /* 0x008fe20000000013 */
[----:B------:R-:W-:Y:S01]  /*0550*/  FFMA R8, R9, R26, R8 ;  /* 0x0000001a09087223 */ /* 0x000fe20000000008 */
[----:B------:R-:W-:-:S02]  /*0560*/  FADD R6, R6, R26 ;  /* 0x0000001a06067221 */ /* 0x000fc40000000000 */
[----:B----4-:R-:W-:Y:S01]  /*0570*/  FFMA R5, R28, R12, R5 ;  /* 0x0000000c1c057223 */ /* 0x010fe20000000005 */
[----:B------:R-:W-:Y:S01]  /*0580*/  I2FP.F32.U32 R12, UR5 ;  /* 0x00000005000c7c45 */ /* 0x000fe20008201000 */
[----:B------:R-:W-:Y:S01]  /*0590*/  UIADD3 UR5, UPT, UPT, UR4, 0x5, URZ ;  /* 0x0000000504057890 */ /* 0x000fe2000fffe0ff */
[C---:B------:R-:W-:Y:S01]  /*05a0*/  FFMA R8, R9.reuse, R28, R8 ;  /* 0x0000001c09087223 */ /* 0x040fe20000000008 */
[----:B------:R-:W-:Y:S02]  /*05b0*/  FADD R6, R6, R28 ;  /* 0x0000001c06067221 */ /* 0x000fe40000000000 */
[----:B-----5:R-:W-:Y:S01]  /*05c0*/  FFMA R5, R20, R12, R5 ;  /* 0x0000000c14057223 */ /* 0x020fe20000000005 */
[C---:B------:R-:W-:Y:S01]  /*05d0*/  FFMA R8, R9.reuse, R20, R8 ;  /* 0x0000001409087223 */ /* 0x040fe20000000008 */
[----:B------:R-:W-:Y:S01]  /*05e0*/  I2FP.F32.U32 R12, UR5 ;  /* 0x00000005000c7c45 */ /* 0x000fe20008201000 */
[----:B------:R-:W-:Y:S01]  /*05f0*/  UIADD3 UR5, UPT, UPT, UR4, 0x6, URZ ;  /* 0x0000000604057890 */ /* 0x000fe2000fffe0ff */
[----:B------:R-:W-:Y:S01]  /*0600*/  FADD R6, R6, R20 ;  /* 0x0000001406067221 */ /* 0x000fe20000000000 */
[----:B------:R-:W-:Y:S01]  /*0610*/  UIADD3 UR4, UPT, UPT, UR4, 0x8, URZ ;  /* 0x0000000804047890 */ /* 0x000fe2000fffe0ff */
[----:B------:R-:W-:Y:S01]  /*0620*/  FFMA R5, R22, R13, R5 ;  /* 0x0000000d16057223 */ /* 0x000fe20000000005 */
[----:B------:R-:W-:-:S04]  /*0630*/  FFMA R8, R9, R22, R8 ;  /* 0x0000001609087223 */ /* 0x000fc80000000008 */
[----:B------:R-:W-:Y:S01]  /*0640*/  ISETP.NE.AND P2, PT, R7, UR4, PT ;  /* 0x0000000407007c0c */ /* 0x000fe2000bf45270 */
[----:B------:R-:W-:Y:S01]  /*0650*/  FADD R6, R6, R22 ;  /* 0x0000001606067221 */ /* 0x000fe20000000000 */
[----:B------:R-:W-:Y:S01]  /*0660*/  FFMA R5, R30, R12, R5 ;  /* 0x0000000c1e057223 */ /* 0x000fe20000000005 */
[----:B------:R-:W-:Y:S01]  /*0670*/  I2FP.F32.U32 R12, UR5 ;  /* 0x00000005000c7c45 */ /* 0x000fe20008201000 */
[----:B------:R-:W-:Y:S01]  /*0680*/  FFMA R8, R9, R30, R8 ;  /* 0x0000001e09087223 */ /* 0x000fe20000000008 */
[----:B------:R-:W-:-:S03]  /*0690*/  FADD R6, R6, R30 ;  /* 0x0000001e06067221 */ /* 0x000fc60000000000 */
        /* <DEDUP_REMOVED lines=9> */
.L_x_690:
[----:B------:R-:W-:-:S13]  /*0730*/  ISETP.NE.AND P2, PT, R25, RZ, PT ;  /* 0x000000ff1900720c */ /* 0x000fda0003f45270 */
[----:B------:R-:W-:Y:S05]  /*0740*/  @!P2 BRA `(.L_x_692) ;  /* 0x0000000000f8a947 */ /* 0x000fea0003800000 */
[----:B------:R-:W-:Y:S01]  /*0750*/  ISETP.NE.AND P2, PT, R27, RZ, PT ;  /* 0x000000ff1b00720c */ /* 0x000fe20003f45270 */
[----:B------:R-:W-:-:S12]  /*0760*/  @!P1 BRA `(.L_x_693) ;  /* 0x0000000000849947 */ /* 0x000fd80003800000 */
[----:B------:R-:W0:Y:S02]  /*0770*/  LDC R16, c[0x0][0x38c] ;  /* 0x0000e300ff107b82 */ /* 0x000e240000000800 */
[----:B0-----:R-:W-:-:S04]  /*0780*/  IMAD R15, R11, R16, R10 ;  /* 0x000000100b0f7224 */ /* 0x001fc800078e020a */
[C---:B------:R-:W-:Y:S01]  /*0790*/  IMAD.WIDE.U32 R12, R15.reuse, 0x4, R2 ;  /* 0x000000040f0c7825 */ /* 0x040fe200078e0002 */
[----:B------:R-:W-:-:S04]  /*07a0*/  IADD3 R15, PT, PT, R15, R16, RZ ;  /* 0x000000100f0f7210 */ /* 0x000fc80007ffe0ff */
[CC--:B------:R-:W-:Y:S01]  /*07b0*/  IADD3 R17, PT, PT, R15.reuse, R16.reuse, RZ ;  /* 0x000000100f117210 */ /* 0x0c0fe20007ffe0ff */
[----:B------:R-:W2:Y:S01]  /*07c0*/  LDG.E R12, desc[UR8][R12.64] ;  /* 0x000000080c0c7981 */ /* 0x000ea2000c1e1900 */
[--C-:B------:R-:W-:Y:S02]  /*07d0*/  IMAD.WIDE.U32 R14, R15, 0x4, R2.reuse ;  /* 0x000000040f0e7825 */ /* 0x100fe400078e0002 */
[C---:B------:R-:W-:Y:S02]  /*07e0*/  IADD3 R21, PT, PT, R17.reuse, R16, RZ ;  /* 0x0000001011157210 */ /* 0x040fe40007ffe0ff */
[--C-:B------:R-:W-:Y:S02]  /*07f0*/  IMAD.WIDE.U32 R16, R17, 0x4, R2.reuse ;  /* 0x0000000411107825 */ /* 0x100fe400078e0002 */
[----:B------:R-:W3:Y:S02]  /*0800*/  LDG.E R14, desc[UR8][R14.64] ;  /* 0x000000080e0e7981 */ /* 0x000ee4000c1e1900 */
[----:B------:R-:W-:-:S02]  /*0810*/  IMAD.WIDE.U32 R20, R21, 0x4, R2 ;  /* 0x0000000415147825 */ /* 0x000fc400078e0002 */
[----:B------:R-:W4:Y:S04]  /*0820*/  LDG.E R16, desc[UR8][R16.64] ;  /* 0x0000000810107981 */ /* 0x000f28000c1e1900 */
[----:B------:R-:W5:Y:S01]  /*0830*/  LDG.E R20, desc[UR8][R20.64] ;  /* 0x0000000814147981 */ /* 0x000f62000c1e1900 */
        /* <DEDUP_REMOVED lines=10> */
[C---:B------:R-:W-:Y:S01]  /*08e0*/  FFMA R8, R9.reuse, R14, R8 ;  /* 0x0000000e09087223 */ /* 0x040fe20000000008 */
        /* <DEDUP_REMOVED lines=9> */
.L_x_693:
[----:B------:R-:W-:Y:S05]  /*0980*/  @!P2 BRA `(.L_x_692) ;  /* 0x000000000068a947 */ /* 0x000fea0003800000 */
[----:B------:R-:W0:Y:S01]  /*0990*/  LDC R13, c[0x0][0x38c] ;  /* 0x0000e300ff0d7b82 */ /* 0x000e220000000800 */
[----:B------:R-:W-:-:S13]  /*09a0*/  ISETP.NE.AND P2, PT, R27, 0x1, PT ;  /* 0x000000011b00780c */ /* 0x000fda0003f45270 */
[----:B------:R-:W-:Y:S02]  /*09b0*/  @P2 I2FP.F32.U32 R19, R11 ;  /* 0x0000000b00132245 */ /* 0x000fe40000201000 */
[----:B------:R-:W-:Y:S02]  /*09c0*/  @P2 IADD3 R21, PT, PT, R11, 0x1, RZ ;  /* 0x000000010b152810 */ /* 0x000fe40007ffe0ff */
[----:B0-----:R-:W-:Y:S01]  /*09d0*/  LOP3.LUT P3, RZ, R13, 0x1, RZ, 0xc0, !PT ;  /* 0x000000010dff7812 */ /* 0x001fe2000786c0ff */
[C---:B------:R-:W-:Y:S01]  /*09e0*/  @P2 IMAD R14, R11.reuse, R13, R10 ;  /* 0x0000000d0b0e2224 */ /* 0x040fe200078e020a */
[----:B------:R-:W-:-:S04]  /*09f0*/  @P2 IADD3 R11, PT, PT, R11, 0x2, RZ ;  /* 0x000000020b0b2810 */ /* 0x000fc80007ffe0ff */
[C---:B------:R-:W-:Y:S01]  /*0a00*/  @P2 IADD3 R17, PT, PT, R14.reuse, R13, RZ ;  /* 0x0000000d0e112210 */ /* 0x040fe20007ffe0ff */
[----:B------:R-:W-:-:S04]  /*0a10*/  @P2 IMAD.WIDE.U32 R14, R14, 0x4, R2 ;  /* 0x000000040e0e2825 */ /* 0x000fc800078e0002 */
[----:B------:R-:W-:Y:S02]  /*0a20*/  @P2 IMAD.WIDE.U32 R16, R17, 0x4, R2 ;  /* 0x0000000411102825 */ /* 0x000fe400078e0002 */
[----:B------:R-:W2:Y:S02]  /*0a30*/  @P2 LDG.E R14, desc[UR8][R14.64] ;  /* 0x000000080e0e2981 */ /* 0x000ea4000c1e1900 */
[----:B------:R-:W-:Y:S02]  /*0a40*/  @P3 IMAD R13, R11, R13, R10 ;  /* 0x0000000d0b0d3224 */ /* 0x000fe400078e020a */
[----:B------:R-:W3:Y:S02]  /*0a50*/  @P2 LDG.E R16, desc[UR8][R16.64] ;  /* 0x0000000810102981 */ /* 0x000ee4000c1e1900 */
[----:B------:R-:W-:-:S06]  /*0a60*/  @P3 IMAD.WIDE.U32 R12, R13, 0x4, R2 ;  /* 0x000000040d0c3825 */ /* 0x000fcc00078e0002 */
[----:B------:R-:W4:Y:S01]  /*0a70*/  @P3 LDG.E R12, desc[UR8][R12.64] ;  /* 0x000000080c0c3981 */ /* 0x000f22000c1e1900 */
[----:B------:R-:W-:Y:S02]  /*0a80*/  @P2 I2FP.F32.U32 R22, R21 ;  /* 0x0000001500162245 */ /* 0x000fe40000201000 */
[----:B------:R-:W-:Y:S01]  /*0a90*/  @P3 I2FP.F32.U32 R11, R11 ;  /* 0x0000000b000b3245 */ /* 0x000fe20000201000 */
[C---:B--2---:R-:W-:Y:S01]  /*0aa0*/  @P2 FFMA R20, R9.reuse, R14, R8 ;  /* 0x0000000e09142223 */ /* 0x044fe20000000008 */
[----:B------:R-:W-:Y:S01]  /*0ab0*/  @P2 FFMA R19, R14, R19, R5 ;  /* 0x000000130e132223 */ /* 0x000fe20000000005 */
[----:B------:R-:W-:Y:S02]  /*0ac0*/  @P2 FADD R21, R6, R14 ;  /* 0x0000000e06152221 */ /* 0x000fe40000000000 */
[----:B---3--:R-:W-:Y:S01]  /*0ad0*/  @P2 FFMA R8, R9, R16, R20 ;  /* 0x0000001009082223 */ /* 0x008fe20000000014 */
[----:B------:R-:W-:Y:S01]  /*0ae0*/  @P2 FFMA R5, R16, R22, R19 ;  /* 0x0000001610052223 */ /* 0x000fe20000000013 */
[----:B------:R-:W-:-:S02]  /*0af0*/  @P2 FADD R6, R21, R16 ;  /* 0x0000001015062221 */ /* 0x000fc40000000000 */
[----:B----4-:R-:W-:Y:S01]  /*0b00*/  @P3 FFMA R8, R9, R12, R8 ;  /* 0x0000000c09083223 */ /* 0x010fe20000000008 */
[----:B------:R-:W-:Y:S01]  /*0b10*/  @P3 FFMA R5, R12, R11, R5 ;  /* 0x0000000b0c053223 */ /* 0x000fe20000000005 */
[----:B------:R-:W-:-:S07]  /*0b20*/  @P3 FADD R6, R6, R12 ;  /* 0x0000000c06063221 */ /* 0x000fce0000000000 */
.L_x_692:
[----:B------:R-:W0:Y:S01]  /*0b30*/  LDC R9, c[0x0][0x38c] ;  /* 0x0000e300ff097b82 */ /* 0x000e220000000800 */
[----:B------:R-:W-:-:S04]  /*0b40*/  IADD3 R10, PT, PT, R10, 0x1, RZ ;  /* 0x000000010a0a7810 */ /* 0x000fc80007ffe0ff */
[----:B0-----:R-:W-:-:S13]  /*0b50*/  ISETP.NE.AND P2, PT, R10, R9, PT ;  /* 0x000000090a00720c */ /* 0x001fda0003f45270 */
[----:B------:R-:W-:Y:S05]  /*0b60*/  @P2 BRA `(.L_x_694) ;  /* 0xfffffff400d02947 */ /* 0x000fea000383ffff */
.L_x_689:
[----:B------:R-:W0:Y:S01]  /*0b70*/  MUFU.RCP R7, R6 ;  /* 0x0000000600077308 */ /* 0x000e220000001000 */
[----:B------:R-:W-:Y:S01]  /*0b80*/  BSSY.RECONVERGENT B2, `(.L_x_695) ;  /* 0x000000c000027945 */ /* 0x000fe20003800200 */
[----:B------:R-:W-:-:S06]  /*0b90*/  ISETP.GE.AND P2, PT, R9, 0x1, PT ;  /* 0x000000010900780c */ /* 0x000fcc0003f46270 */
        /* <DEDUP_REMOVED lines=9> */
[----:B------:R-:W-:Y:S05]  /*0c30*/  CALL.REL.NOINC `($__internal_10_$__cuda_sm3x_div_rn_noftz_f32_slowpath) ;  /* 0x000000d800587944 */ /* 0x000fea0003c00000 */
.L_x_696:
[----:B------:R-:W-:Y:S05]  /*0c40*/  BSYNC.RECONVERGENT B2 ;  /* 0x0000000000027941 */ /* 0x000fea0003800200 */
.L_x_695:
        /* <DEDUP_REMOVED lines=13> */
[----:B------:R-:W-:Y:S05]  /*0d20*/  CALL.REL.NOINC `($__internal_10_$__cuda_sm3x_div_rn_noftz_f32_slowpath) ;  /* 0x000000d8001c7944 */ /* 0x000fea0003c00000 */
.L_x_698:
[----:B------:R-:W-:Y:S05]  /*0d30*/  BSYNC.RECONVERGENT B2 ;  /* 0x0000000000027941 */ /* 0x000fea0003800200 */
.L_x_697:
[----:B------:R-:W0:Y:S01]  /*0d40*/  LDC R8, c[0x0][0x388] ;  /* 0x0000e200ff087b82 */ /* 0x000e220000000800 */
[----:B------:R-:W-:Y:S01]  /*0d50*/  UMOV UR4, 0x3f000000 ;  /* 0x3f00000000047882 */ /* 0x000fe20000000000 */
[----:B------:R-:W-:Y:S02]  /*0d60*/  MOV R16, R7 ;  /* 0x0000000700107202 */ /* 0x000fe40000000f00 */
        /* <DEDUP_REMOVED lines=13> */
[----:B------:R-:W-:Y:S05]  /*0e40*/  CALL.REL.NOINC `($__internal_10_$__cuda_sm3x_div_rn_noftz_f32_slowpath) ;  /* 0x000000d400d47944 */ /* 0x000fea0003c00000 */
.L_x_699:
        /* <DEDUP_REMOVED lines=14> */
[----:B------:R-:W-:Y:S05]  /*0f30*/  CALL.REL.NOINC `($__internal_10_$__cuda_sm3x_div_rn_noftz_f32_slowpath) ;  /* 0x000000d400987944 */ /* 0x000fea0003c00000 */
[----:B------:R-:W-:-:S07]  /*0f40*/  MOV R10, R7 ;  /* 0x00000007000a7202 */ /* 0x000fce0000000f00 */
.L_x_701:
[----:B------:R-:W-:Y:S05]  /*0f50*/  BSYNC.RECONVERGENT B2 ;  /* 0x0000000000027941 */ /* 0x000fea0003800200 */
.L_x_700:
[----:B------:R-:W-:Y:S01]  /*0f60*/  HFMA2 R6, -RZ, RZ, 0, 0 ;  /* 0x00000000ff067431 */ /* 0x000fe200000001ff */
[----:B------:R-:W-:Y:S01]  /*0f70*/  MOV R15, 0x51ba43b7 ;  /* 0x51ba43b7000f7802 */ /* 0x000fe20000000f00 */
[----:B------:R-:W-:Y:S06]  /*0f80*/  @!P2 BRA `(.L_x_702) ;  /* 0x000000200000a947 */ /* 0x000fec0003800000 */
[----:B------:R-:W0:Y:S01]  /*0f90*/  LDCU UR6, c[0x0][0x38c] ;  /* 0x00007180ff0677ac */ /* 0x000e220008000800 */
[----:B------:R1:W2:Y:S01]  /*0fa0*/  F2F.F64.F32 R12, R10 ;  /* 0x0000000a000c7310 */ /* 0x0002a20000201800 */
[----:B------:R-:W-:Y:S02]  /*0fb0*/  MOV R6, RZ ;  /* 0x000000ff00067202 */ /* 0x000fe40000000f00 */
[----:B------:R-:W-:Y:S01]  /*0fc0*/  MOV R15, 0x51ba43b7 ;  /* 0x51ba43b7000f7802 */ /* 0x000fe20000000f00 */
[----:B------:R-:W-:Y:S01]  /*0fd0*/  UMOV UR4, URZ ;  /* 0x000000ff00047c82 */ /* 0x000fe20008000000 */
[----:B0-----:R-:W-:Y:S02]  /*0fe0*/  ULOP3.LUT UR16, UR6, 0x3, URZ, 0xc0, !UPT ;  /* 0x0000000306107892 */ /* 0x001fe4000f8ec0ff */
[----:B------:R-:W-:Y:S02]  /*0ff0*/  UIADD3 UR11, UPT, UPT, UR6, -0x1, URZ ;  /* 0xffffffff060b7890 */ /* 0x000fe4000fffe0ff */
[----:B------:R-:W-:-:S02]  /*1000*/  ULOP3.LUT UR10, UR6, 0x7ffffffc, URZ, 0xc0, !UPT ;  /* 0x7ffffffc060a7892 */ /* 0x000fc4000f8ec0ff */
[----:B------:R-:W-:Y:S02]  /*1010*/  ULOP3.LUT UR6, UR6, 0x1, URZ, 0xc0, !UPT ;  /* 0x0000000106067892 */ /* 0x000fe4000f8ec0ff */
[----:B-12---:R-:W-:-:S12]  /*1020*/  UIADD3 UR7, UPT, UPT, UR16, -0x1, URZ ;  /* 0xffffffff10077890 */ /* 0x006fd8000fffe0ff */
.L_x_715:
[----:B------:R-:W-:-:S05]  /*1030*/  UMOV UR5, URZ ;  /* 0x000000ff00057c82 */ /* 0x000fca0008000000 */
.L_x_714:
[----:B------:R-:W-:Y:S01]  /*1040*/  HFMA2 R5, -RZ, RZ, 0, 0 ;  /* 0x00000000ff057431 */ /* 0x000fe200000001ff */
[----:B------:R-:W-:Y:S01]  /*1050*/  MOV R7, RZ ;  /* 0x000000ff00077202 */ /* 0x000fe20000000f00 */
[----:B------:R-:W-:-:S07]  /*1060*/  HFMA2 R8, -RZ, RZ, 0, 0 ;  /* 0x00000000ff087431 */ /* 0x000fce00000001ff */
.L_x_711:
[----:B------:R-:W-:Y:S02]  /*1070*/  IADD3 R9, PT, PT, R5, -UR4, RZ ;  /* 0x8000000405097c10 */ /* 0x000fe4000fffe0ff */
[----:B------:R-:W-:Y:S02]  /*1080*/  MOV R14, 0x10e0 ;  /* 0x000010e0000e7802 */ /* 0x000fe40000000f00 */
[----:B------:R-:W-:-:S06]  /*1090*/  I2FP.F32.S32 R20, R9 ;  /* 0x0000000900147245 */ /* 0x000fcc0000201400 */
[----:B------:R-:W0:Y:S02]  /*10a0*/  F2F.F64.F32 R20, R20 ;  /* 0x0000001400147310 */ /* 0x000e240000201800 */
[----:B0-----:R-:W-:-:S10]  /*10b0*/  DADD R24, -RZ, |R20| ;  /* 0x00000000ff187229 */ /* 0x001fd40000000514 */
[----:B------:R-:W-:-:S07]  /*10c0*/  MOV R45, R25 ;  /* 0x00000019002d7202 */ /* 0x000fce0000000f00 */
[----:B------:R-:W-:Y:S05]  /*10d0*/  CALL.REL.NOINC `($kernel_MLEFit_sigma$__internal_accurate_pow) ;  /* 0x000000d800c87944 */ /* 0x000fea0003c00000 */
[----:B------:R-:W0:Y:S01]  /*10e0*/  LDCU UR12, c[0x0][0x38c] ;  /* 0x00007180ff0c77ac */ /* 0x000e220008000800 */
[----:B------:R-:W-:Y:S02]  /*10f0*/  ISETP.NE.AND P0, PT, R9, RZ, PT ;  /* 0x000000ff0900720c */ /* 0x000fe40003f05270 */
[----:B------:R-:W-:Y:S02]  /*1100*/  MOV R46, R22 ;  /* 0x00000016002e7202 */ /* 0x000fe40000000f00 */
[----:B------:R-:W-:Y:S01]  /*1110*/  MOV R47, R23 ;  /* 0x00000017002f7202 */ /* 0x000fe20000000f00 */
[----:B0-----:R-:W-:-:S08]  /*1120*/  IMAD R11, R5, UR12, RZ ;  /* 0x0000000c050b7c24 */ /* 0x001fd0000f8e02ff */
        /* <DEDUP_REMOVED lines=12> */
.L_x_705:
[----:B------:R-:W-:Y:S02]  /*11f0*/  IADD3 R19, PT, PT, -R20, UR5, RZ ;  /* 0x0000000514137c10 */ /* 0x000fe4000fffe1ff */
[----:B------:R-:W-:Y:S02]  /*1200*/  MOV R14, 0x1260 ;  /* 0x00001260000e7802 */ /* 0x000fe40000000f00 */
[----:B------:R-:W-:-:S06]  /*1210*/  I2FP.F32.S32 R22, R19 ;  /* 0x0000001300167245 */ /* 0x000fcc0000201400 */
[----:B------:R-:W0:Y:S02]  /*1220*/  F2F.F64.F32 R22, R22 ;  /* 0x0000001600167310 */ /* 0x000e240000201800 */
[----:B0-----:R-:W-:-:S10]  /*1230*/  DADD R24, -RZ, |R22| ;  /* 0x00000000ff187229 */ /* 0x001fd40000000516 */
[----:B------:R-:W-:-:S07]  /*1240*/  MOV R45, R25 ;  /* 0x00000019002d7202 */ /* 0x000fce0000000f00 */
[----:B------:R-:W-:Y:S05]  /*1250*/  CALL.REL.NOINC `($kernel_MLEFit_sigma$__internal_accurate_pow) ;  /* 0x000000d800687944 */ /* 0x000fea0003c00000 */
[----:B------:R-:W-:-:S05]  /*1260*/  IADD3 R47, PT, PT, R11, R20, RZ ;  /* 0x000000140b2f7210 */ /* 0x000fca0007ffe0ff */
[----:B------:R-:W-:-:S05]  /*1270*/  IMAD.WIDE.U32 R46, R47, 0x4, R2 ;  /* 0x000000042f2e7825 */ /* 0x000fca00078e0002 */
[----:B------:R-:W2:Y:S01]  /*1280*/  LDG.E R27, desc[UR8][R46.64] ;  /* 0x000000082e1b7981 */ /* 0x000ea2000c1e1900 */
[----:B------:R-:W-:Y:S02]  /*1290*/  ISETP.NE.AND P0, PT, R19, RZ, PT ;  /* 0x000000ff1300720c */ /* 0x000fe40003f05270 */
[----:B------:R-:W-:Y:S02]  /*12a0*/  LOP3.LUT R9, RZ, R20, RZ, 0x33, !PT ;  /* 0x00000014ff097212 */ /* 0x000fe400078e33ff */
[----:B------:R-:W-:Y:S02]  /*12b0*/  FSEL R22, R22, RZ, P0 ;  /* 0x000000ff16167208 */ /* 0x000fe40000000000 */
[----:B------:R-:W-:Y:S02]  /*12c0*/  FSEL R23, R23, RZ, P0 ;  /* 0x000000ff17177208 */ /* 0x000fe40000000000 */
[----:B------:R-:W-:Y:S02]  /*12d0*/  ISETP.NE.AND P0, PT, R19, 0x1, PT ;  /* 0x000000011300780c */ /* 0x000fe40003f05270 */
[----:B------:R-:W-:-:S02]  /*12e0*/  IADD3 R9, PT, PT, R9, UR5, RZ ;  /* 0x0000000509097c10 */ /* 0x000fc4000fffe0ff */
[----:B------:R-:W-:Y:S02]  /*12f0*/  DADD R22, -RZ, -R22 ;  /* 0x00000000ff167229 */ /* 0x000fe40000000916 */
[----:B------:R-:W-:-:S04]  /*1300*/  I2FP.F32.S32 R28, R9 ;  /* 0x00000009001c7245 */ /* 0x000fc80000201400 */
[----:B------:R-:W0:Y:S04]  /*1310*/  F2F.F64.F32 R24, R28 ;  /* 0x0000001c00187310 */ /* 0x000e280000201800 */
[----:B------:R-:W-:Y:S02]  /*1320*/  FSEL R22, R22, RZ, P0 ;  /* 0x000000ff16167208 */ /* 0x000fe40000000000 */
[----:B------:R-:W-:-:S06]  /*1330*/  FSEL R23, R23, -1.875, P0 ;  /* 0xbff0000017177808 */ /* 0x000fcc0000000000 */
[----:B------:R-:W-:Y:S02]  /*1340*/  DMUL R22, R12, R22 ;  /* 0x000000160c167228 */ /* 0x000fe40000000000 */
[----:B0-----:R-:W-:-:S08]  /*1350*/  DADD R24, -RZ, |R24| ;  /* 0x00000000ff187229 */ /* 0x001fd00000000518 */
[----:B------:R-:W0:Y:S02]  /*1360*/  F2F.F32.F64 R22, R22 ;  /* 0x0000001600167310 */ /* 0x000e240000301000 */
[----:B------:R-:W-:Y:S01]  /*1370*/  MOV R45, R25 ;  /* 0x00000019002d7202 */ /* 0x000fe20000000f00 */
[----:B0-----:R-:W-:-:S05]  /*1380*/  FMUL R26, R22, 1.4426950216293334961 ;  /* 0x3fb8aa3b161a7820 */ /* 0x001fca0000400000 */
[----:B------:R-:W-:-:S13]  /*1390*/  FSETP.GEU.AND P0, PT, R26, -126, PT ;  /* 0xc2fc00001a00780b */ /* 0x000fda0003f0e000 */
[----:B------:R-:W-:-:S04]  /*13a0*/  @!P0 FMUL R26, R26, 0.5 ;  /* 0x3f0000001a1a8820 */ /* 0x000fc80000400000 */
[----:B------:R-:W0:Y:S02]  /*13b0*/  MUFU.EX2 R14, R26 ;  /* 0x0000001a000e7308 */ /* 0x000e240000000800 */
[----:B0-----:R-:W-:-:S04]  /*13c0*/  @!P0 FMUL R14, R14, R14 ;  /* 0x0000000e0e0e8220 */ /* 0x001fc80000400000 */
[----:B------:R-:W-:Y:S01]  /*13d0*/  FMUL R23, R21, R14 ;  /* 0x0000000e15177220 */ /* 0x000fe20000400000 */
[----:B------:R-:W-:-:S03]  /*13e0*/  MOV R14, 0x1420 ;  /* 0x00001420000e7802 */ /* 0x000fc60000000f00 */
[C---:B------:R-:W-:Y:S01]  /*13f0*/  FADD R7, R23.reuse, R7 ;  /* 0x0000000717077221 */ /* 0x040fe20000000000 */
[----:B--2---:R-:W-:-:S07]  /*1400*/  FFMA R8, R23, R27, R8 ;  /* 0x0000001b17087223 */ /* 0x004fce0000000008 */
[----:B------:R-:W-:Y:S05]  /*1410*/  CALL.REL.NOINC `($kernel_MLEFit_sigma$__internal_accurate_pow) ;  /* 0x000000d400f87944 */ /* 0x000fea0003c00000 */
[----:B------:R-:W2:Y:S01]  /*1420*/  LDG.E R28, desc[UR8][R46.64+0x4] ;  /* 0x000004082e1c7981 */ /* 0x000ea2000c1e1900 */
[----:B------:R-:W-:-:S04]  /*1430*/  ISETP.NE.AND P0, PT, R9, RZ, PT ;  /* 0x000000ff0900720c */ /* 0x000fc80003f05270 */
[----:B------:R-:W-:Y:S02]  /*1440*/  FSEL R22, R22, RZ, P0 ;  /* 0x000000ff16167208 */ /* 0x000fe40000000000 */
[----:B------:R-:W-:Y:S02]  /*1450*/  FSEL R23, R23, RZ, P0 ;  /* 0x000000ff17177208 */ /* 0x000fe40000000000 */
[----:B------:R-:W-:Y:S02]  /*1460*/  ISETP.NE.AND P0, PT, R9, 0x1, PT ;  /* 0x000000010900780c */ /* 0x000fe40003f05270 */
[----:B------:R-:W-:Y:S02]  /*1470*/  IADD3 R9, PT, PT, R19, -0x2, RZ ;  /* 0xfffffffe13097810 */ /* 0x000fe40007ffe0ff */
        /* <DEDUP_REMOVED lines=16> */
[----:B------:R-:W-:Y:S01]  /*1580*/  FADD R7, R7, R27 ;  /* 0x0000001b07077221 */ /* 0x000fe20000000000 */
[----:B--2---:R-:W-:-:S07]  /*1590*/  FFMA R8, R27, R28, R8 ;  /* 0x0000001c1b087223 */ /* 0x004fce0000000008 */
[----:B------:R-:W-:Y:S05]  /*15a0*/  CALL.REL.NOINC `($kernel_MLEFit_sigma$__internal_accurate_pow) ;  /* 0x000000d400947944 */ /* 0x000fea0003c00000 */
[----:B------:R-:W2:Y:S01]  /*15b0*/  LDG.E R26, desc[UR8][R46.64+0x8] ;  /* 0x000008082e1a7981 */ /* 0x000ea2000c1e1900 */
[----:B------:R-:W-:Y:S02]  /*15c0*/  ISETP.NE.AND P0, PT, R9, RZ, PT ;  /* 0x000000ff0900720c */ /* 0x000fe40003f05270 */
[----:B------:R-:W-:Y:S02]  /*15d0*/  IADD3 R19, PT, PT, R19, -0x3, RZ ;  /* 0xfffffffd13137810 */ /* 0x000fe40007ffe0ff */
[----:B------:R-:W-:Y:S02]  /*15e0*/  FSEL R22, R22, RZ, P0 ;  /* 0x000000ff16167208 */ /* 0x000fe40000000000 */
[----:B------:R-:W-:Y:S02]  /*15f0*/  FSEL R23, R23, RZ, P0 ;  /* 0x000000ff17177208 */ /* 0x000fe40000000000 */
[----:B------:R-:W-:Y:S02]  /*1600*/  ISETP.NE.AND P0, PT, R9, 0x1, PT ;  /* 0x000000010900780c */ /* 0x000fe40003f05270 */
[----:B------:R-:W-:-:S02]  /*1610*/  I2FP.F32.S32 R28, R19 ;  /* 0x00000013001c7245 */ /* 0x000fc40000201400 */
[----:B------:R-:W-:Y:S02]  /*1620*/  DADD R22, -RZ, -R22 ;  /* 0x00000000ff167229 */ /* 0x000fe40000000916 */
[----:B------:R-:W0:Y:S08]  /*1630*/  F2F.F64.F32 R24, R28 ;  /* 0x0000001c00187310 */ /* 0x000e300000201800 */
[----:B------:R-:W-:-:S02]  /*1640*/  FSEL R22, R22, RZ, P0 ;  /* 0x000000ff16167208 */ /* 0x000fc40000000000 */
[----:B------:R-:W-:Y:S01]  /*1650*/  FSEL R23, R23, -1.875, P0 ;  /* 0xbff0000017177808 */ /* 0x000fe20000000000 */
[----:B0-----:R-:W-:-:S05]  /*1660*/  DADD R24, -RZ, |R24| ;  /* 0x00000000ff187229 */ /* 0x001fca0000000518 */
[----:B------:R-:W-:-:S05]  /*1670*/  DMUL R22, R12, R22 ;  /* 0x000000160c167228 */ /* 0x000fca0000000000 */
[----:B------:R-:W-:-:S05]  /*1680*/  MOV R45, R25 ;  /* 0x00000019002d7202 */ /* 0x000fca0000000f00 */
[----:B------:R-:W0:Y:S02]  /*1690*/  F2F.F32.F64 R22, R22 ;  /* 0x0000001600167310 */ /* 0x000e240000301000 */
        /* <DEDUP_REMOVED lines=32> */
.L_x_704:
[----:B------:R-:W-:-:S09]  /*18a0*/  UISETP.NE.AND UP0, UPT, UR16, URZ, UPT ;  /* 0x000000ff1000728c */ /* 0x000fd2000bf05270 */
[----:B------:R-:W-:Y:S05]  /*18b0*/  BRA.U !UP0, `(.L_x_706) ;  /* 0x00000015084c7547 */ /* 0x000fea000b800000 */
[----:B------:R-:W-:-:S09]  /*18c0*/  UISETP.NE.AND UP0, UPT, UR7, URZ, UPT ;  /* 0x000000ff0700728c */ /* 0x000fd2000bf05270 */
[----:B------:R-:W-:Y:S05]  /*18d0*/  BRA.U !UP0, `(.L_x_707) ;  /* 0x0000000508047547 */ /* 0x000fea000b800000 */
[----:B------:R-:W-:Y:S01]  /*18e0*/  DMUL R22, RZ, -R12 ;  /* 0x8000000cff167228 */ /* 0x000fe20000000000 */
[----:B------:R-:W-:Y:S02]  /*18f0*/  IADD3 R19, PT, PT, -R20, UR5, RZ ;  /* 0x0000000514137c10 */ /* 0x000fe4000fffe1ff */
[----:B------:R-:W-:Y:S02]  /*1900*/  MOV R14, 0x19c0 ;  /* 0x000019c0000e7802 */ /* 0x000fe40000000f00 */
[----:B------:R-:W-:-:S04]  /*1910*/  I2FP.F32.S32 R26, R19 ;  /* 0x00000013001a7245 */ /* 0x000fc80000201400 */
[----:B------:R-:W0:Y:S08]  /*1920*/  F2F.F64.F32 R24, R26 ;  /* 0x0000001a00187310 */ /* 0x000e300000201800 */
[----:B------:R-:W1:Y:S01]  /*1930*/  F2F.F32.F64 R22, R22 ;  /* 0x0000001600167310 */ /* 0x000e620000301000 */
[----:B0-----:R-:W-:Y:S01]  /*1940*/  DADD R24, -RZ, |R24| ;  /* 0x00000000ff187229 */ /* 0x001fe20000000518 */
[----:B-1----:R-:W-:-:S09]  /*1950*/  FMUL R21, R22, 1.4426950216293334961 ;  /* 0x3fb8aa3b16157820 */ /* 0x002fd20000400000 */
[----:B------:R-:W-:Y:S02]  /*1960*/  MOV R45, R25 ;  /* 0x00000019002d7202 */ /* 0x000fe40000000f00 */
[----:B------:R-:W-:-:S13]  /*1970*/  FSETP.GEU.AND P0, PT, R21, -126, PT ;  /* 0xc2fc00001500780b */ /* 0x000fda0003f0e000 */
[----:B------:R-:W-:-:S04]  /*1980*/  @!P0 FMUL R21, R21, 0.5 ;  /* 0x3f00000015158820 */ /* 0x000fc80000400000 */
[----:B------:R-:W0:Y:S02]  /*1990*/  MUFU.EX2 R9, R21 ;  /* 0x0000001500097308 */ /* 0x000e240000000800 */
[----:B0-----:R-:W-:-:S07]  /*19a0*/  @!P0 FMUL R9, R9, R9 ;  /* 0x0000000909098220 */ /* 0x001fce0000400000 */
[----:B------:R-:W-:Y:S05]  /*19b0*/  CALL.REL.NOINC `($kernel_MLEFit_sigma$__internal_accurate_pow) ;  /* 0x000000d000907944 */ /* 0x000fea0003c00000 */
[----:B------:R-:W-:-:S05]  /*19c0*/  IADD3 R25, PT, PT, R11, R20, RZ ;  /* 0x000000140b197210 */ /* 0x000fca0007ffe0ff */
[----:B------:R-:W-:-:S05]  /*19d0*/  IMAD.WIDE.U32 R24, R25, 0x4, R2 ;  /* 0x0000000419187825 */ /* 0x000fca00078e0002 */
[----:B------:R0:W2:Y:S01]  /*19e0*/  LDG.E R26, desc[UR8][R24.64] ;  /* 0x00000008181a7981 */ /* 0x0000a2000c1e1900 */
[----:B------:R-:W-:-:S04]  /*19f0*/  ISETP.NE.AND P0, PT, R19, RZ, PT ;  /* 0x000000ff1300720c */ /* 0x000fc80003f05270 */
[----:B------:R-:W-:Y:S02]  /*1a00*/  FSEL R22, R22, RZ, P0 ;  /* 0x000000ff16167208 */ /* 0x000fe40000000000 */
[----:B------:R-:W-:Y:S02]  /*1a10*/  FSEL R23, R23, RZ, P0 ;  /* 0x000000ff17177208 */ /* 0x000fe40000000000 */
[----:B------:R-:W-:Y:S02]  /*1a20*/  ISETP.NE.AND P0, PT, R19, 0x1, PT ;  /* 0x000000011300780c */ /* 0x000fe40003f05270 */
[----:B------:R-:W-:Y:S02]  /*1a30*/  LOP3.LUT R19, RZ, R20, RZ, 0x33, !PT ;  /* 0x00000014ff137212 */ /* 0x000fe400078e33ff */
[----:B------:R-:W-:Y:S02]  /*1a40*/  DADD R22, -RZ, -R22 ;  /* 0x00000000ff167229 */ /* 0x000fe40000000916 */
[----:B------:R-:W-:-:S04]  /*1a50*/  IADD3 R19, PT, PT, R19, UR5, RZ ;  /* 0x0000000513137c10 */ /* 0x000fc8000fffe0ff */
[----:B------:R-:W-:-:S04]  /*1a60*/  I2FP.F32.S32 R27, R19 ;  /* 0x00000013001b7245 */ /* 0x000fc80000201400 */
[----:B------:R-:W-:Y:S01]  /*1a70*/  FSEL R22, R22, RZ, P0 ;  /* 0x000000ff16167208 */ /* 0x000fe20000000000 */
[----:B0-----:R-:W0:Y:S01]  /*1a80*/  F2F.F64.F32 R24, R27 ;  /* 0x0000001b00187310 */ /* 0x001e220000201800 */
        /* <DEDUP_REMOVED lines=15> */
[----:B------:R-:W-:-:S04]  /*1b80*/  IADD3 R21, P0, PT, R11, R20, RZ ;  /* 0x000000140b157210 */ /* 0x000fc80007f1e0ff */
[----:B------:R-:W-:Y:S02]  /*1b90*/  IADD3.X R14, PT, PT, RZ, RZ, RZ, P0, !PT ;  /* 0x000000ffff0e7210 */ /* 0x000fe400007fe4ff */
[----:B------:R-:W-:-:S04]  /*1ba0*/  LEA R24, P0, R21, R2, 0x2 ;  /* 0x0000000215187211 */ /* 0x000fc800078010ff */
[----:B------:R-:W-:-:S06]  /*1bb0*/  LEA.HI.X R25, R21, R3, R14, 0x2, P0 ;  /* 0x0000000315197211 */ /* 0x000fcc00000f140e */
[----:B------:R0:W2:Y:S01]  /*1bc0*/  LDG.E R25, desc[UR8][R24.64+0x4] ;  /* 0x0000040818197981 */ /* 0x0000a2000c1e1900 */
        /* <DEDUP_REMOVED lines=17> */
[----:B--2---:R-:W-:-:S07]  /*1ce0*/  FFMA R8, R9, R25, R8 ;  /* 0x0000001909087223 */ /* 0x004fce0000000008 */
.L_x_707:
[----:B------:R-:W-:-:S09]  /*1cf0*/  UISETP.NE.AND UP0, UPT, UR6, URZ, UPT ;  /* 0x000000ff0600728c */ /* 0x000fd2000bf05270 */
[----:B------:R-:W-:Y:S05]  /*1d00*/  BRA.U !UP0, `(.L_x_706) ;  /* 0x0000001108387547 */ /* 0x000fea000b800000 */
[----:B------:R-:W-:Y:S01]  /*1d10*/  DMUL R26, RZ, -R12 ;  /* 0x8000000cff1a7228 */ /* 0x000fe20000000000 */
[----:B------:R-:W-:Y:S02]  /*1d20*/  IADD3 R19, PT, PT, -R20, UR5, RZ ;  /* 0x0000000514137c10 */ /* 0x000fe4000fffe1ff */
[----:B------:R-:W-:Y:S02]  /*1d30*/  MOV R14, 0x1df0 ;  /* 0x00001df0000e7802 */ /* 0x000fe40000000f00 */
[----:B------:R-:W-:-:S05]  /*1d40*/  I2FP.F32.S32 R22, R19 ;  /* 0x0000001300167245 */ /* 0x000fca0000201400 */
[----:B------:R-:W0:Y:S08]  /*1d50*/  F2F.F32.F64 R26, R26 ;  /* 0x0000001a001a7310 */ /* 0x000e300000301000 */
[----:B------:R-:W1:Y:S01]  /*1d60*/  F2F.F64.F32 R22, R22 ;  /* 0x0000001600167310 */ /* 0x000e620000201800 */
[----:B0-----:R-:W-:-:S05]  /*1d70*/  FMUL R21, R26, 1.4426950216293334961 ;  /* 0x3fb8aa3b1a157820 */ /* 0x001fca0000400000 */
[----:B------:R-:W-:Y:S01]  /*1d80*/  FSETP.GEU.AND P0, PT, R21, -126, PT ;  /* 0xc2fc00001500780b */ /* 0x000fe20003f0e000 */
[----:B-1----:R-:W-:-:S12]  /*1d90*/  DADD R24, -RZ, |R22| ;  /* 0x00000000ff187229 */ /* 0x002fd80000000516 */
[----:B------:R-:W-:Y:S01]  /*1da0*/  @!P0 FMUL R21, R21, 0.5 ;  /* 0x3f00000015158820 */ /* 0x000fe20000400000 */
[----:B------:R-:W-:-:S03]  /*1db0*/  MOV R45, R25 ;  /* 0x00000019002d7202 */ /* 0x000fc60000000f00 */
[----:B------:R-:W0:Y:S02]  /*1dc0*/  MUFU.EX2 R9, R21 ;  /* 0x0000001500097308 */ /* 0x000e240000000800 */
[----:B0-----:R-:W-:-:S07]  /*1dd0*/  @!P0 FMUL R9, R9, R9 ;  /* 0x0000000909098220 */ /* 0x001fce0000400000 */
[----:B------:R-:W-:Y:S05]  /*1de0*/  CALL.REL.NOINC `($kernel_MLEFit_sigma$__internal_accurate_pow) ;  /* 0x000000cc00847944 */ /* 0x000fea0003c00000 */
[----:B------:R-:W-:-:S05]  /*1df0*/  IADD3 R25, PT, PT, R11, R20, RZ ;  /* 0x000000140b197210 */ /* 0x000fca0007ffe0ff */
[----:B------:R-:W-:-:S06]  /*1e00*/  IMAD.WIDE.U32 R24, R25, 0x4, R2 ;  /* 0x0000000419187825 */ /* 0x000fcc00078e0002 */
[----:B------:R-:W2:Y:S01]  /*1e10*/  LDG.E R24, desc[UR8][R24.64] ;  /* 0x0000000818187981 */ /* 0x000ea2000c1e1900 */
        /* <DEDUP_REMOVED lines=18> */
.L_x_703:
        /* <DEDUP_REMOVED lines=15> */
.L_x_709:
        /* <DEDUP_REMOVED lines=107> */
.L_x_708:
[----:B------:R-:W-:-:S09]  /*26e0*/  UISETP.NE.AND UP0, UPT, UR16, URZ, UPT ;  /* 0x000000ff1000728c */ /* 0x000fd2000bf05270 */
[----:B------:R-:W-:Y:S05]  /*26f0*/  BRA.U !UP0, `(.L_x_706) ;  /* 0x0000000508bc7547 */ /* 0x000fea000b800000 */
[----:B------:R-:W-:-:S09]  /*2700*/  UISETP.NE.AND UP0, UPT, UR7, URZ, UPT ;  /* 0x000000ff0700728c */ /* 0x000fd2000bf05270 */
[----:B------:R-:W-:Y:S05]  /*2710*/  BRA.U !UP0, `(.L_x_710) ;  /* 0x0000000508147547 */ /* 0x000fea000b800000 */
[----:B------:R-:W-:Y:S01]  /*2720*/  DADD R20, -RZ, -R46 ;  /* 0x00000000ff147229 */ /* 0x000fe2000000092e */
[----:B------:R-:W-:Y:S02]  /*2730*/  ISETP.NE.AND P0, PT, R9, 0x1, PT ;  /* 0x000000010900780c */ /* 0x000fe40003f05270 */
[----:B------:R-:W-:Y:S02]  /*2740*/  IADD3 R19, PT, PT, -R44, UR5, RZ ;  /* 0x000000052c137c10 */ /* 0x000fe4000fffe1ff */
[----:B------:R-:W-:Y:S02]  /*2750*/  MOV R14, 0x2840 ;  /* 0x00002840000e7802 */ /* 0x000fe40000000f00 */
[----:B------:R-:W-:-:S03]  /*2760*/  I2FP.F32.S32 R22, R19 ;  /* 0x0000001300167245 */ /* 0x000fc60000201400 */
[----:B------:R-:W-:Y:S02]  /*2770*/  FSEL R20, R20, RZ, P0 ;  /* 0x000000ff14147208 */ /* 0x000fe40000000000 */
[----:B------:R-:W-:Y:S01]  /*2780*/  FSEL R21, R21, -1.875, P0 ;  /* 0xbff0000015157808 */ /* 0x000fe20000000000 */
[----:B------:R-:W0:Y:S05]  /*2790*/  F2F.F64.F32 R22, R22 ;  /* 0x0000001600167310 */ /* 0x000e2a0000201800 */
[----:B------:R-:W-:-:S10]  /*27a0*/  DMUL R26, R12, R20 ;  /* 0x000000140c1a7228 */ /* 0x000fd40000000000 */
[----:B------:R-:W1:Y:S01]  /*27b0*/  F2F.F32.F64 R26, R26 ;  /* 0x0000001a001a7310 */ /* 0x000e620000301000 */
[----:B0-----:R-:W-:-:S10]  /*27c0*/  DADD R24, -RZ, |R22| ;  /* 0x00000000ff187229 */ /* 0x001fd40000000516 */
[----:B------:R-:W-:Y:S01]  /*27d0*/  MOV R45, R25 ;  /* 0x00000019002d7202 */ /* 0x000fe20000000f00 */
[----:B-1----:R-:W-:-:S05]  /*27e0*/  FMUL R21, R26, 1.4426950216293334961 ;  /* 0x3fb8aa3b1a157820 */ /* 0x002fca0000400000 */
        /* <DEDUP_REMOVED lines=31> */
[----:B------:R-:W-:-:S07]  /*29e0*/  MOV R14, 0x2a00 ;  /* 0x00002a00000e7802 */ /* 0x000fce0000000f00 */
[----:B------:R-:W-:Y:S05]  /*29f0*/  CALL.REL.NOINC `($kernel_MLEFit_sigma$__internal_accurate_pow) ;  /* 0x000000c000807944 */ /* 0x000fea0003c00000 */
[----:B------:R-:W-:-:S04]  /*2a00*/  IADD3 R21, P0, PT, R11, R44, RZ ;  /* 0x0000002c0b157210 */ /* 0x000fc80007f1e0ff */
[----:B------:R-:W-:Y:S02]  /*2a10*/  IADD3.X R14, PT, PT, RZ, RZ, RZ, P0, !PT ;  /* 0x000000ffff0e7210 */ /* 0x000fe400007fe4ff */
[----:B------:R-:W-:-:S04]  /*2a20*/  LEA R24, P0, R21, R2, 0x2 ;  /* 0x0000000215187211 */ /* 0x000fc800078010ff */
[----:B------:R-:W-:-:S05]  /*2a30*/  LEA.HI.X R25, R21, R3, R14, 0x2, P0 ;  /* 0x0000000315197211 */ /* 0x000fca00000f140e */
        /* <DEDUP_REMOVED lines=19> */
.L_x_710:
[----:B------:R-:W-:-:S09]  /*2b70*/  UISETP.NE.AND UP0, UPT, UR6, URZ, UPT ;  /* 0x000000ff0600728c */ /* 0x000fd2000bf05270 */
[----:B------:R-:W-:Y:S05]  /*2b80*/  BRA.U !UP0, `(.L_x_706) ;  /* 0x0000000108987547 */ /* 0x000fea000b800000 */
[----:B------:R-:W-:Y:S01]  /*2b90*/  DADD R46, -RZ, -R46 ;  /* 0x00000000ff2e7229 */ /* 0x000fe2000000092e */
[----:B------:R-:W-:Y:S02]  /*2ba0*/  ISETP.NE.AND P0, PT, R9, 0x1, PT ;  /* 0x000000010900780c */ /* 0x000fe40003f05270 */
        /* <DEDUP_REMOVED lines=36> */
.L_x_706:
        /* <DEDUP_REMOVED lines=14> */
[----:B------:R-:W-:Y:S05]  /*2ed0*/  CALL.REL.NOINC `($__internal_10_$__cuda_sm3x_div_rn_noftz_f32_slowpath) ;  /* 0x000000b400b07944 */ /* 0x000fea0003c00000 */
[----:B------:R-:W-:-:S07]  /*2ee0*/  MOV R5, R7 ;  /* 0x0000000700057202 */ /* 0x000fce0000000f00 */
.L_x_713:
[----:B------:R-:W-:Y:S05]  /*2ef0*/  BSYNC.RECONVERGENT B2 ;  /* 0x0000000000027941 */ /* 0x000fea0003800200 */
.L_x_712:
        /* <DEDUP_REMOVED lines=9> */
.L_x_702:
[----:B------:R-:W0:Y:S01]  /*2f90*/  LDCU UR4, c[0x0][0x390] ;  /* 0x00007200ff0477ac */ /* 0x000e220008000800 */
[----:B------:R-:W-:Y:S01]  /*2fa0*/  FADD R6, -R15, R6 ;  /* 0x000000060f067221 */ /* 0x000fe20000000100 */
[----:B------:R-:W1:Y:S03]  /*2fb0*/  LDCU UR5, c[0x0][0x388] ;  /* 0x00007100ff0577ac */ /* 0x000e660008000800 */
[----:B------:R-:W-:-:S04]  /*2fc0*/  FADD R6, R6, R6 ;  /* 0x0000000606067221 */ /* 0x000fc80000000000 */
[----:B------:R-:W-:Y:S01]  /*2fd0*/  FMUL R6, R6, 3.1415927410125732422 ;  /* 0x40490fdb06067820 */ /* 0x000fe20000400000 */
[----:B0-----:R-:W-:-:S03]  /*2fe0*/  UISETP.GE.AND UP0, UPT, UR4, 0x1, UPT ;  /* 0x000000010400788c */ /* 0x001fc6000bf06270 */
[----:B-1----:R-:W-:-:S04]  /*2ff0*/  FMUL R6, R6, UR5 ;  /* 0x0000000506067c20 */ /* 0x002fc80008400000 */
[----:B------:R-:W-:-:S05]  /*3000*/  FMUL R6, R6, UR5 ;  /* 0x0000000506067c20 */ /* 0x000fca0008400000 */
[----:B------:R-:W-:Y:S01]  /*3010*/  FMNMX R14, RZ, R6, !PT ;  /* 0x00000006ff0e7209 */ /* 0x000fe20007800000 */
[----:B------:R-:W-:Y:S06]  /*3020*/  BRA.U !UP0, `(.L_x_716) ;  /* 0x0000005908607547 */ /* 0x000fec000b800000 */
[----:B------:R-:W0:Y:S02]  /*3030*/  LDCU UR4, c[0x0][0x38c] ;  /* 0x00007180ff0477ac */ /* 0x000e240008000800 */
[----:B0-----:R-:W-:Y:S01]  /*3040*/  I2FP.F32.S32 R11, UR4 ;  /* 0x00000004000b7c45 */ /* 0x001fe20008201400 */
[----:B------:R-:W-:-:S04]  /*3050*/  UMOV UR4, URZ ;  /* 0x000000ff00047c82 */ /* 0x000fc80008000000 */
[----:B------:R-:W-:-:S07]  /*3060*/  FMUL R11, R11, 0.5 ;  /* 0x3f0000000b0b7820 */ /* 0x000fce0000400000 */
.L_x_794:
[----:B------:R-:W0:Y:S01]  /*3070*/  LDCU UR5, c[0x0][0x38c] ;  /* 0x00007180ff0577ac */ /* 0x000e220008000800 */
[----:B------:R-:W-:Y:S02]  /*3080*/  CS2R R12, SRZ ;  /* 0x00000000000c7805 */ /* 0x000fe4000001ff00 */
[----:B------:R-:W-:Y:S02]  /*3090*/  CS2R R22, SRZ ;  /* 0x0000000000167805 */ /* 0x000fe4000001ff00 */
[----:B------:R-:W-:Y:S02]  /*30a0*/  CS2R R24, SRZ ;  /* 0x0000000000187805 */ /* 0x000fe4000001ff00 */
[----:B------:R-:W-:Y:S01]  /*30b0*/  CS2R R26, SRZ ;  /* 0x00000000001a7805 */ /* 0x000fe2000001ff00 */
[----:B0-----:R-:W-:-:S09]  /*30c0*/  UISETP.GE.AND UP0, UPT, UR5, 0x1, UPT ;  /* 0x000000010500788c */ /* 0x001fd2000bf06270 */
[----:B------:R-:W-:Y:S05]  /*30d0*/  BRA.U !UP0, `(.L_x_717) ;  /* 0x0000004d08687547 */ /* 0x000fea000b800000 */
[----:B------:R-:W0:Y:S01]  /*30e0*/  MUFU.RCP R5, R0 ;  /* 0x0000000000057308 */ /* 0x000e220000001000 */
[----:B------:R-:W-:Y:S01]  /*30f0*/  UMOV UR5, 0x3f000000 ;  /* 0x3f00000000057882 */ /* 0x000fe20000000000 */
[----:B------:R-:W-:Y:S01]  /*3100*/  BSSY.RECONVERGENT B2, `(.L_x_718) ;  /* 0x000000d000027945 */ /* 0x000fe20003800200 */
[----:B------:R-:W-:-:S05]  /*3110*/  MOV R9, UR5 ;  /* 0x0000000500097c02 */ /* 0x000fca0008000f00 */
[----:B------:R-:W1:Y:S01]  /*3120*/  FCHK P0, R9, R0 ;  /* 0x0000000009007302 */ /* 0x000e620000000000 */
[----:B0-----:R-:W-:-:S04]  /*3130*/  FFMA R8, R5, -R0, 1 ;  /* 0x3f80000005087423 */ /* 0x001fc80000000800 */
[----:B------:R-:W-:-:S04]  /*3140*/  FFMA R5, R5, R8, R5 ;  /* 0x0000000805057223 */ /* 0x000fc80000000005 */
[----:B------:R-:W-:-:S04]  /*3150*/  FFMA R7, R5, 0.5, RZ ;  /* 0x3f00000005077823 */ /* 0x000fc800000000ff */
[----:B------:R-:W-:-:S04]  /*3160*/  FFMA R8, R7, -R0, 0.5 ;  /* 0x3f00000007087423 */ /* 0x000fc80000000800 */
[----:B------:R-:W-:Y:S01]  /*3170*/  FFMA R7, R5, R8, R7 ;  /* 0x0000000805077223 */ /* 0x000fe20000000007 */
[----:B-1----:R-:W-:Y:S06]  /*3180*/  @!P0 BRA `(.L_x_719) ;  /* 0x0000000000108947 */ /* 0x002fec0003800000 */
[----:B------:R-:W-:Y:S01]  /*3190*/  HFMA2 R8, -RZ, RZ, 1.75, 0 ;  /* 0x3f000000ff087431 */ /* 0x000fe200000001ff */
[----:B------:R-:W-:Y:S02]  /*31a0*/  MOV R7, R0 ;  /* 0x0000000000077202 */ /* 0x000fe40000000f00 */
[----:B------:R-:W-:-:S07]  /*31b0*/  MOV R20, 0x31d0 ;  /* 0x000031d000147802 */ /* 0x000fce0000000f00 */
[----:B------:R-:W-:Y:S05]  /*31c0*/  CALL.REL.NOINC `($__internal_10_$__cuda_sm3x_div_rn_noftz_f32_slowpath) ;  /* 0x000000b000f47944 */ /* 0x000fea0003c00000 */
.L_x_719:
[----:B------:R-:W-:Y:S05]  /*31d0*/  BSYNC.RECONVERGENT B2 ;  /* 0x0000000000027941 */ /* 0x000fea0003800200 */
.L_x_718:
        /* <DEDUP_REMOVED lines=13> */
[----:B------:R-:W-:-:S07]  /*32b0*/  MOV R5, R7 ;  /* 0x0000000700057202 */ /* 0x000fce0000000f00 */
.L_x_721:
[----:B------:R-:W-:Y:S05]  /*32c0*/  BSYNC.RECONVERGENT B2 ;  /* 0x0000000000027941 */ /* 0x000fea0003800200 */
.L_x_720:
[----:B------:R-:W-:Y:S01]  /*32d0*/  IADD3 R7, PT, PT, R5, -0xd000000, RZ ;  /* 0xf300000005077810 */ /* 0x000fe20007ffe0ff */
[----:B------:R0:W1:Y:S01]  /*32e0*/  MUFU.RSQ R8, R5 ;  /* 0x0000000500087308 */ /* 0x0000620000001400 */
[----:B------:R-:W-:Y:S02]  /*32f0*/  BSSY.RECONVERGENT B0, `(.L_x_722) ;  /* 0x000000b000007945 */ /* 0x000fe40003800200 */
[----:B------:R-:W-:-:S13]  /*3300*/  ISETP.GT.U32.AND P0, PT, R7, 0x727fffff, PT ;  /* 0x727fffff0700780c */ /* 0x000fda0003f04070 */
[----:B0-----:R-:W-:Y:S05]  /*3310*/  @!P0 BRA `(.L_x_723) ;  /* 0x0000000000108947 */ /* 0x001fea0003800000 */
[----:B------:R-:W-:-:S07]  /*3320*/  MOV R20, 0x3340 ;  /* 0x0000334000147802 */ /* 0x000fce0000000f00 */
[----:B-1----:R-:W-:Y:S05]  /*3330*/  CALL.REL.NOINC `($__internal_9_$__cuda_sm20_sqrt_rn_f32_slowpath) ;  /* 0x000000b000407944 */ /* 0x002fea0003c00000 */
[----:B------:R-:W-:Y:S01]  /*3340*/  MOV R28, R7 ;  /* 0x00000007001c7202 */ /* 0x000fe20000000f00 */
[----:B------:R-:W-:Y:S06]  /*3350*/  BRA `(.L_x_724) ;  /* 0x0000000000107947 */ /* 0x000fec0003800000 */
.L_x_723:
[C---:B-1----:R-:W-:Y:S01]  /*3360*/  FMUL.FTZ R28, R8.reuse, R5 ;  /* 0x00000005081c7220 */ /* 0x042fe20000410000 */
[----:B------:R-:W-:-:S03]  /*3370*/  FMUL.FTZ R7, R8, 0.5 ;  /* 0x3f00000008077820 */ /* 0x000fc60000410000 */
[----:B------:R-:W-:-:S04]  /*3380*/  FFMA R5, -R28, R28, R5 ;  /* 0x0000001c1c057223 */ /* 0x000fc80000000105 */
[----:B------:R-:W-:-:S07]  /*3390*/  FFMA R28, R5, R7, R28 ;  /* 0x00000007051c7223 */ /* 0x000fce000000001c */
.L_x_724:
[----:B------:R-:W-:Y:S05]  /*33a0*/  BSYNC.RECONVERGENT B0 ;  /* 0x0000000000007941 */ /* 0x000fea0003800200 */
.L_x_722:
        /* <DEDUP_REMOVED lines=13> */
[----:B------:R-:W-:Y:S05]  /*3480*/  CALL.REL.NOINC `($__internal_10_$__cuda_sm3x_div_rn_noftz_f32_slowpath) ;  /* 0x000000b000447944 */ /* 0x000fea0003c00000 */
[----:B------:R-:W-:-:S07]  /*3490*/  MOV R31, R7 ;  /* 0x00000007001f7202 */ /* 0x000fce0000000f00 */
.L_x_726:
[----:B------:R-:W-:Y:S05]  /*34a0*/  BSYNC.RECONVERGENT B2 ;  /* 0x0000000000027941 */ /* 0x000fea0003800200 */
.L_x_725:
        /* <DEDUP_REMOVED lines=14> */
.L_x_728:
[----:B------:R-:W-:Y:S05]  /*3590*/  BSYNC.RECONVERGENT B2 ;  /* 0x0000000000027941 */ /* 0x000fea0003800200 */
.L_x_727:
        /* <DEDUP_REMOVED lines=22> */
[----:B------:R-:W-:Y:S05]  /*3700*/  CALL.REL.NOINC `($__internal_10_$__cuda_sm3x_div_rn_noftz_f32_slowpath) ;  /* 0x000000ac00a47944 */ /* 0x000fea0003c00000 */
[----:B------:R-:W-:-:S07]  /*3710*/  MOV R30, R7 ;  /* 0x00000007001e7202 */ /* 0x000fce0000000f00 */
.L_x_730:
[----:B------:R-:W-:Y:S05]  /*3720*/  BSYNC.RECONVERGENT B2 ;  /* 0x0000000000027941 */ /* 0x000fea0003800200 */
.L_x_729:
        /* <DEDUP_REMOVED lines=14> */
.L_x_732:
[----:B------:R-:W-:Y:S05]  /*3810*/  BSYNC.RECONVERGENT B2 ;  /* 0x0000000000027941 */ /* 0x000fea0003800200 */
.L_x_731:
[----:B------:R-:W0:Y:S01]  /*3820*/  MUFU.RCP R7, R0 ;  /* 0x0000000000077308 */ /* 0x000e220000001000 */
[----:B------:R-:W-:Y:S01]  /*3830*/  UMOV UR5, 0x40000000 ;  /* 0x4000000000057882 */ /* 0x000fe20000000000 */
[----:B------:R-:W-:Y:S01]  /*3840*/  BSSY.RECONVERGENT B2, `(.L_x_733) ;  /* 0x000000e000027945 */ /* 0x000fe20003800200 */
[----:B------:R-:W-:-:S05]  /*3850*/  MOV R9, UR5 ;  /* 0x0000000500097c02 */ /* 0x000fca0008000f00 */
[----:B------:R-:W1:Y:S01]  /*3860*/  FCHK P0, -R9, R0 ;  /* 0x0000000009007302 */ /* 0x000e620000000100 */
[----:B0-----:R-:W-:-:S04]  /*3870*/  FFMA R32, R7, -R0, 1 ;  /* 0x3f80000007207423 */ /* 0x001fc80000000800 */
[----:B------:R-:W-:-:S04]  /*3880*/  FFMA R32, R7, R32, R7 ;  /* 0x0000002007207223 */ /* 0x000fc80000000007 */
[----:B------:R-:W-:-:S04]  /*3890*/  FFMA R7, R32, -2, RZ ;  /* 0xc000000020077823 */ /* 0x000fc800000000ff */
[----:B------:R-:W-:-:S04]  /*38a0*/  FFMA R8, R7, -R0, -2 ;  /* 0xc000000007087423 */ /* 0x000fc80000000800 */
[----:B------:R-:W-:Y:S01]  /*38b0*/  FFMA R32, R32, R8, R7 ;  /* 0x0000000820207223 */ /* 0x000fe20000000007 */
[----:B-1----:R-:W-:Y:S06]  /*38c0*/  @!P0 BRA `(.L_x_734) ;  /* 0x0000000000148947 */ /* 0x002fec0003800000 */
[----:B------:R-:W-:Y:S01]  /*38d0*/  HFMA2 R8, -RZ, RZ, -2, 0 ;  /* 0xc0000000ff087431 */ /* 0x000fe200000001ff */
[----:B------:R-:W-:Y:S02]  /*38e0*/  MOV R7, R0 ;  /* 0x0000000000077202 */ /* 0x000fe40000000f00 */
[----:B------:R-:W-:-:S07]  /*38f0*/  MOV R20, 0x3910 ;  /* 0x0000391000147802 */ /* 0x000fce0000000f00 */
[----:B------:R-:W-:Y:S05]  /*3900*/  CALL.REL.NOINC `($__internal_10_$__cuda_sm3x_div_rn_noftz_f32_slowpath) ;  /* 0x000000ac00247944 */ /* 0x000fea0003c00000 */
[----:B------:R-:W-:-:S07]  /*3910*/  MOV R32, R7 ;  /* 0x0000000700207202 */ /* 0x000fce0000000f00 */
.L_x_734:
[----:B------:R-:W-:Y:S05]  /*3920*/  BSYNC.RECONVERGENT B2 ;  /* 0x0000000000027941 */ /* 0x000fea0003800200 */
.L_x_733:
        /* <DEDUP_REMOVED lines=13> */
[----:B------:R-:W-:Y:S05]  /*3a00*/  CALL.REL.NOINC `($__internal_10_$__cuda_sm3x_div_rn_noftz_f32_slowpath) ;  /* 0x000000a800e47944 */ /* 0x000fea0003c00000 */
[----:B------:R-:W-:-:S07]  /*3a10*/  MOV R8, R7 ;  /* 0x0000000700087202 */ /* 0x000fce0000000f00 */
.L_x_736:
[----:B------:R-:W-:Y:S05]  /*3a20*/  BSYNC.RECONVERGENT B2 ;  /* 0x0000000000027941 */ /* 0x000fea0003800200 */
.L_x_735:
        /* <DEDUP_REMOVED lines=17> */
.L_x_738:
[----:B------:R-:W-:Y:S05]  /*3b40*/  BSYNC.RECONVERGENT B2 ;  /* 0x0000000000027941 */ /* 0x000fea0003800200 */
.L_x_737:
[----:B------:R-:W-:Y:S01]  /*3b50*/  HFMA2 R12, -RZ, RZ, 0, 0 ;  /* 0x00000000ff0c7431 */ /* 0x000fe200000001ff */
[----:B------:R-:W-:-:S06]  /*3b60*/  UMOV UR5, URZ ;  /* 0x000000ff00057c82 */ /* 0x000fcc0008000000 */
.L_x_771:
[----:B------:R-:W-:Y:S01]  /*3b70*/  I2FP.F32.U32 R40, UR5 ;  /* 0x0000000500287c45 */ /* 0x000fe20008201000 */
[----:B------:R-:W0:Y:S01]  /*3b80*/  MUFU.RCP R37, R0 ;  /* 0x0000000000257308 */ /* 0x000e220000001000 */
[----:B------:R-:W-:Y:S01]  /*3b90*/  MOV R9, 0x38eb4c3a ;  /* 0x38eb4c3a00097802 */ /* 0x000fe20000000f00 */
[----:B------:R-:W-:Y:S01]  /*3ba0*/  BSSY.RECONVERGENT B2, `(.L_x_739) ;  /* 0x000003e000027945 */ /* 0x000fe20003800200 */
[----:B------:R-:W-:Y:S01]  /*3bb0*/  MOV R19, 0x3aae005b ;  /* 0x3aae005b00137802 */ /* 0x000fe20000000f00 */
[----:B------:R-:W-:Y:S01]  /*3bc0*/  FADD R41, R40, -R17 ;  /* 0x8000001128297221 */ /* 0x000fe20000000000 */
[----:B------:R-:W-:-:S03]  /*3bd0*/  MOV R21, 0x3c09919f ;  /* 0x3c09919f00157802 */ /* 0x000fc60000000f00 */
        /* <DEDUP_REMOVED lines=8> */
[----:B0-----:R-:W-:Y:S01]  /*3c60*/  FFMA R38, R37, -R0, 1 ;  /* 0x3f80000025267423 */ /* 0x001fe20000000800 */
[----:B------:R-:W-:Y:S02]  /*3c70*/  FSEL R5, |R34|, R5, P0 ;  /* 0x0000000522057208 */ /* 0x000fe40000000200 */
[----:B------:R-:W-:Y:S01]  /*3c80*/  FSEL R20, R9, 8.4834944573231041431e-05, P0 ;  /* 0x38b1e96a09147808 */ /* 0x000fe20000000000 */
[----:B------:R-:W-:Y:S01]  /*3c90*/  FFMA R38, R37, R38, R37 ;  /* 0x0000002625267223 */ /* 0x000fe20000000025 */
[----:B------:R-:W-:Y:S02]  /*3ca0*/  FSEL R36, -R19, -0.00082130916416645050049, P0 ;  /* 0xba574d2013247808 */ /* 0x000fe40000000100 */
[----:B------:R-:W-:-:S02]  /*3cb0*/  FSEL R9, R9, 8.4834944573231041431e-05, P1 ;  /* 0x38b1e96a09097808 */ /* 0x000fc40000800000 */
[----:B------:R-:W-:Y:S01]  /*3cc0*/  FSEL R19, -R19, -0.00082130916416645050049, P1 ;  /* 0xba574d2013137808 */ /* 0x000fe20000800100 */
[----:B------:R-:W-:Y:S01]  /*3cd0*/  FFMA R20, R5, R20, R36 ;  /* 0x0000001405147223 */ /* 0x000fe20000000024 */
[----:B------:R-:W-:Y:S02]  /*3ce0*/  FSEL R8, |R35|, R8, P1 ;  /* 0x0000000823087208 */ /* 0x000fe40000800200 */
[----:B------:R-:W-:Y:S02]  /*3cf0*/  FSEL R7, R21, 0.0052134888246655464172, P0 ;  /* 0x3baad5ea15077808 */ /* 0x000fe40000000000 */
[----:B------:R-:W-:Y:S01]  /*3d00*/  MOV R37, 0x3f210a14 ;  /* 0x3f210a1400257802 */ /* 0x000fe20000000f00 */
[----:B------:R-:W-:Y:S01]  /*3d10*/  FFMA R9, R8, R9, R19 ;  /* 0x0000000908097223 */ /* 0x000fe20000000013 */
[----:B------:R-:W-:Y:S01]  /*3d20*/  MOV R19, 0x3d24d99a ;  /* 0x3d24d99a00137802 */ /* 0x000fe20000000f00 */
[----:B------:R-:W-:Y:S01]  /*3d30*/  FFMA R20, R5, R20, R7 ;  /* 0x0000001405147223 */ /* 0x000fe20000000007 */
[----:B------:R-:W-:-:S02]  /*3d40*/  FSEL R7, R21, 0.0052134888246655464172, P1 ;  /* 0x3baad5ea15077808 */ /* 0x000fc40000800000 */
[----:B------:R-:W-:Y:S02]  /*3d50*/  MOV R21, 0x3e235519 ;  /* 0x3e23551900157802 */ /* 0x000fe40000000f00 */
[----:B------:R-:W-:Y:S01]  /*3d60*/  FSEL R36, -R19, -0.026868773624300956726, P0 ;  /* 0xbcdc1be713247808 */ /* 0x000fe20000000100 */
[----:B------:R-:W-:Y:S01]  /*3d70*/  FFMA R7, R8, R9, R7 ;  /* 0x0000000908077223 */ /* 0x000fe20000000007 */
[----:B------:R-:W-:Y:S02]  /*3d80*/  FSEL R42, R21, 0.11284004896879196167, P0 ;  /* 0x3de718af152a7808 */ /* 0x000fe40000000000 */
[----:B------:R-:W-:Y:S01]  /*3d90*/  FSEL R19, -R19, -0.026868773624300956726, P1 ;  /* 0xbcdc1be713137808 */ /* 0x000fe20000800100 */
[----:B------:R-:W-:Y:S01]  /*3da0*/  FFMA R20, R5, R20, R36 ;  /* 0x0000001405147223 */ /* 0x000fe20000000024 */
[----:B------:R-:W-:-:S03]  /*3db0*/  FSEL R9, R21, 0.11284004896879196167, P1 ;  /* 0x3de718af15097808 */ /* 0x000fc60000800000 */
[----:B------:R-:W-:Y:S01]  /*3dc0*/  FFMA R20, R5, R20, R42 ;  /* 0x0000001405147223 */ /* 0x000fe2000000002a */
[----:B------:R-:W-:Y:S01]  /*3dd0*/  FADD R42, R40, 0.5 ;  /* 0x3f000000282a7421 */ /* 0x000fe20000000000 */
[----:B------:R-:W-:Y:S01]  /*3de0*/  FFMA R7, R8, R7, R19 ;  /* 0x0000000708077223 */ /* 0x000fe20000000013 */
[----:B------:R-:W-:Y:S02]  /*3df0*/  MOV R19, 0x3f69b4f9 ;  /* 0x3f69b4f900137802 */ /* 0x000fe40000000f00 */
[----:B------:R-:W-:Y:S01]  /*3e00*/  FADD R39, R42, -R17 ;  /* 0x800000112a277221 */ /* 0x000fe20000000000 */
[----:B------:R-:W-:Y:S01]  /*3e10*/  FFMA R9, R8, R7, R9 ;  /* 0x0000000708097223 */ /* 0x000fe20000000009 */
[C---:B------:R-:W-:Y:S02]  /*3e20*/  FSEL R36, R19.reuse, -0.37612664699554443359, P0 ;  /* 0xbec093ac13247808 */ /* 0x040fe40000000000 */
[----:B------:R-:W0:Y:S01]  /*3e30*/  FCHK P2, R39, R0 ;  /* 0x0000000027007302 */ /* 0x000e220000040000 */
[----:B------:R-:W-:Y:S01]  /*3e40*/  FSEL R19, R19, -0.37612664699554443359, P1 ;  /* 0xbec093ac13137808 */ /* 0x000fe20000800000 */
[----:B------:R-:W-:Y:S01]  /*3e50*/  FFMA R21, R38, R39, RZ ;  /* 0x0000002726157223 */ /* 0x000fe200000000ff */
[----:B------:R-:W-:Y:S01]  /*3e60*/  FSEL R7, R37, 0.12837915122509002686, P0 ;  /* 0x3e0375d325077808 */ /* 0x000fe20000000000 */
[C---:B------:R-:W-:Y:S01]  /*3e70*/  FFMA R20, R5.reuse, R20, R36 ;  /* 0x0000001405147223 */ /* 0x040fe20000000024 */
[----:B------:R-:W-:Y:S01]  /*3e80*/  FSEL R36, -R5, R34, P0 ;  /* 0x0000002205247208 */ /* 0x000fe20000000100 */
[C---:B------:R-:W-:Y:S01]  /*3e90*/  FFMA R9, R8.reuse, R9, R19 ;  /* 0x0000000908097223 */ /* 0x040fe20000000013 */
[----:B------:R-:W-:Y:S01]  /*3ea0*/  FSEL R19, R37, 0.12837915122509002686, P1 ;  /* 0x3e0375d325137808 */ /* 0x000fe20000800000 */
[----:B------:R-:W-:Y:S01]  /*3eb0*/  FFMA R7, R5, R20, R7 ;  /* 0x0000001405077223 */ /* 0x000fe20000000007 */
[----:B------:R-:W-:Y:S01]  /*3ec0*/  FFMA R37, R21, -R0, R39 ;  /* 0x8000000015257223 */ /* 0x000fe20000000027 */
[----:B------:R-:W-:-:S02]  /*3ed0*/  FSEL R20, -R8, R35, P1 ;  /* 0x0000002308147208 */ /* 0x000fc40000800100 */
[----:B------:R-:W-:Y:S01]  /*3ee0*/  FFMA R9, R8, R9, R19 ;  /* 0x0000000908097223 */ /* 0x000fe20000000013 */
[----:B------:R-:W-:Y:S01]  /*3ef0*/  FFMA R38, R38, R37, R21 ;  /* 0x0000002526267223 */ /* 0x000fe20000000015 */
[----:B------:R-:W-:Y:S02]  /*3f00*/  FFMA R36, R7, R36, R36 ;  /* 0x0000002407247223 */ /* 0x000fe40000000024 */
[----:B------:R-:W-:Y:S01]  /*3f10*/  FFMA R37, R9, R20, R20 ;  /* 0x0000001409257223 */ /* 0x000fe20000000014 */
[----:B0-----:R-:W-:Y:S06]  /*3f20*/  @!P2 BRA `(.L_x_740) ;  /* 0x000000000014a947 */ /* 0x001fec0003800000 */
[----:B------:R-:W-:Y:S02]  /*3f30*/  MOV R8, R39 ;  /* 0x0000002700087202 */ /* 0x000fe40000000f00 */
[----:B------:R-:W-:Y:S02]  /*3f40*/  MOV R7, R0 ;  /* 0x0000000000077202 */ /* 0x000fe40000000f00 */
[----:B------:R-:W-:-:S07]  /*3f50*/  MOV R20, 0x3f70 ;  /* 0x00003f7000147802 */ /* 0x000fce0000000f00 */
[----:B------:R-:W-:Y:S05]  /*3f60*/  CALL.REL.NOINC `($__internal_10_$__cuda_sm3x_div_rn_noftz_f32_slowpath) ;  /* 0x000000a4008c7944 */ /* 0x000fea0003c00000 */
[----:B------:R-:W-:-:S07]  /*3f70*/  MOV R38, R7 ;  /* 0x0000000700267202 */ /* 0x000fce0000000f00 */
.L_x_740:
[----:B------:R-:W-:Y:S05]  /*3f80*/  BSYNC.RECONVERGENT B2 ;  /* 0x0000000000027941 */ /* 0x000fea0003800200 */
.L_x_739:
        /* <DEDUP_REMOVED lines=18> */
[----:B------:R-:W-:-:S04]  /*40b0*/  FFMA.SAT R9, R8, R9, 0.5 ;  /* 0x3f00000008097423 */ /* 0x000fc80000002009 */
[----:B------:R-:W-:-:S04]  /*40c0*/  FFMA.RM R9, R9, R20, 12582913 ;  /* 0x4b40000109097423 */ /* 0x000fc80000004014 */
[----:B------:R-:W-:-:S04]  /*40d0*/  FADD R5, R9, -12583039 ;  /* 0xcb40007f09057421 */ /* 0x000fc80000000000 */
[----:B------:R-:W-:-:S04]  /*40e0*/  FFMA R5, R8, 1.4426950216293334961, -R5 ;  /* 0x3fb8aa3b08057823 */ /* 0x000fc80000000805 */
[----:B------:R-:W-:Y:S01]  /*40f0*/  FFMA R19, R8, 1.925963033500011079e-08, R5 ;  /* 0x32a5706008137823 */ /* 0x000fe20000000005 */
[----:B------:R-:W-:Y:S01]  /*4100*/  FFMA R8, R21, -R0, 1 ;  /* 0x3f80000015087423 */ /* 0x000fe20000000800 */
[----:B------:R-:W-:Y:S02]  /*4110*/  SHF.L.U32 R5, R9, 0x17, RZ ;  /* 0x0000001709057819 */ /* 0x000fe400000006ff */
        /* <DEDUP_REMOVED lines=10> */
[----:B------:R-:W-:Y:S05]  /*41c0*/  CALL.REL.NOINC `($__internal_10_$__cuda_sm3x_div_rn_noftz_f32_slowpath) ;  /* 0x000000a000f47944 */ /* 0x000fea0003c00000 */
.L_x_742:
[----:B------:R-:W-:Y:S05]  /*41d0*/  BSYNC.RECONVERGENT B2 ;  /* 0x0000000000027941 */ /* 0x000fea0003800200 */
.L_x_741:
[C---:B------:R-:W-:Y:S01]  /*41e0*/  FMUL R9, |R38|.reuse, 16777216 ;  /* 0x4b80000026097820 */ /* 0x040fe20000400200 */
[----:B------:R-:W-:Y:S01]  /*41f0*/  FSETP.GEU.AND P0, PT, |R38|, 1.175494350822287508e-38, PT ;  /* 0x008000002600780b */ /* 0x000fe20003f0e200 */
[C---:B------:R-:W-:Y:S01]  /*4200*/  FMUL R8, |R7|.reuse, 16777216 ;  /* 0x4b80000007087820 */ /* 0x040fe20000400200 */
[----:B------:R-:W-:Y:S01]  /*4210*/  FSETP.GEU.AND P1, PT, |R7|, 1.175494350822287508e-38, PT ;  /* 0x008000000700780b */ /* 0x000fe20003f2e200 */
[----:B------:R-:W0:Y:S01]  /*4220*/  LDCU UR6, c[0x0][0x38c] ;  /* 0x00007180ff0677ac */ /* 0x000e220008000800 */
[----:B------:R-:W-:Y:S02]  /*4230*/  FSEL R9, R9, |R38|, !P0 ;  /* 0x4000002609097208 */ /* 0x000fe40004000000 */
[----:B------:R-:W-:Y:S02]  /*4240*/  FSEL R19, R8, |R7|, !P1 ;  /* 0x4000000708137208 */ /* 0x000fe40004800000 */
[----:B------:R-:W-:Y:S02]  /*4250*/  IADD3 R8, PT, PT, R9, -0x3f3504f3, RZ ;  /* 0xc0cafb0d09087810 */ /* 0x000fe40007ffe0ff */
        /* <DEDUP_REMOVED lines=13> */
[----:B------:R-:W-:Y:S01]  /*4330*/  FSEL R48, RZ, -24, P1 ;  /* 0xc1c00000ff307808 */ /* 0x000fe20000800000 */
[----:B------:R-:W-:Y:S01]  /*4340*/  FADD R8, R47, R47 ;  /* 0x0000002f2f087221 */ /* 0x000fe20000000000 */
[----:B------:R-:W-:Y:S01]  /*4350*/  I2FP.F32.S32 R49, R42 ;  /* 0x0000002a00317245 */ /* 0x000fe20000201400 */
[----:B------:R-:W-:Y:S01]  /*4360*/  FFMA R46, R20, 1.1920928955078125e-07, R19 ;  /* 0x34000000142e7823 */ /* 0x000fe20000000013 */
[----:B------:R-:W-:-:S02]  /*4370*/  FSETP.NEU.AND P5, PT, R38, RZ, PT ;  /* 0x000000ff2600720b */ /* 0x000fc40003fad000 */
[----:B------:R-:W-:Y:S01]  /*4380*/  FSETP.NEU.AND P6, PT, |R38|, +INF , PT ;  /* 0x7f8000002600780b */ /* 0x000fe20003fcd200 */
[----:B------:R-:W2:Y:S01]  /*4390*/  MUFU.RCP R21, R21 ;  /* 0x0000001500157308 */ /* 0x000ea20000001000 */
[----:B------:R-:W-:Y:S01]  /*43a0*/  FFMA R19, R49, 1.1920928955078125e-07, R48 ;  /* 0x3400000031137823 */ /* 0x000fe20000000030 */
[----:B------:R-:W-:Y:S02]  /*43b0*/  HFMA2 R49, -RZ, RZ, 0.771484375, 0.21533203125 ;  /* 0x3a2c32e4ff317431 */ /* 0x000fe400000001ff */
[----:B-1----:R-:W-:-:S04]  /*43c0*/  FMUL R9, R40, R9 ;  /* 0x0000000928097220 */ /* 0x002fc80000400000 */
[----:B------:R-:W-:Y:S01]  /*43d0*/  FADD R42, R44, -R9 ;  /* 0x800000092c2a7221 */ /* 0x000fe20000000000 */
[----:B--2---:R-:W-:-:S03]  /*43e0*/  FMUL R8, R21, R8 ;  /* 0x0000000815087220 */ /* 0x004fc60000400000 */
        /* <DEDUP_REMOVED lines=13> */
[----:B------:R-:W-:Y:S01]  /*44c0*/  FMUL R21, R21, R48 ;  /* 0x0000003015157220 */ /* 0x000fe20000400000 */
[----:B------:R-:W-:Y:S01]  /*44d0*/  FFMA R47, R9, 1.4426950216293334961, R40 ;  /* 0x3fb8aa3b092f7823 */ /* 0x000fe20000000028 */
[----:B------:R-:W-:Y:S01]  /*44e0*/  FFMA R40, R8, 1.4426950216293334961, R19 ;  /* 0x3fb8aa3b08287823 */ /* 0x000fe20000000013 */
[----:B------:R-:W-:Y:S01]  /*44f0*/  FFMA R49, R46, R49, 0.0032181653659790754318 ;  /* 0x3b52e7db2e317423 */ /* 0x000fe20000000031 */
[----:B------:R-:W-:Y:S01]  /*4500*/  FMUL R42, R42, R55 ;  /* 0x000000372a2a7220 */ /* 0x000fe20000400000 */
[----:B------:R-:W-:Y:S01]  /*4510*/  FFMA R48, R44, 1.4426950216293334961, R47 ;  /* 0x3fb8aa3b2c307823 */ /* 0x000fe2000000002f */
[----:B------:R-:W-:Y:S01]  /*4520*/  FADD R53, R19, -R40 ;  /* 0x8000002813357221 */ /* 0x000fe20000000000 */
[----:B------:R-:W-:Y:S01]  /*4530*/  FFMA R49, R46, R49, 0.018033718690276145935 ;  /* 0x3c93bb732e317423 */ /* 0x000fe20000000031 */
[----:B------:R-:W-:Y:S01]  /*4540*/  FMUL R47, R42, 3 ;  /* 0x404000002a2f7820 */ /* 0x000fe20000400000 */
[----:B------:R-:W-:Y:S01]  /*4550*/  FFMA R19, R9, 1.9251366722983220825e-08, R48 ;  /* 0x32a55e3409137823 */ /* 0x000fe20000000030 */
[----:B------:R-:W-:Y:S01]  /*4560*/  FFMA R48, R8, 1.4426950216293334961, R53 ;  /* 0x3fb8aa3b08307823 */ /* 0x000fe20000000035 */
[----:B------:R-:W-:-:S02]  /*4570*/  FFMA R49, R46, R49, 0.12022458761930465698 ;  /* 0x3df6384f2e317423 */ /* 0x000fc40000000031 */
[----:B------:R-:W-:Y:S01]  /*4580*/  FFMA R44, R44, R47, R19 ;  /* 0x0000002f2c2c7223 */ /* 0x000fe20000000013 */
[----:B------:R-:W-:Y:S01]  /*4590*/  FFMA R47, R21, 1.4426950216293334961, R48 ;  /* 0x3fb8aa3b152f7823 */ /* 0x000fe20000000030 */
[----:B------:R-:W-:Y:S01]  /*45a0*/  FMUL R49, R46, R49 ;  /* 0x000000312e317220 */ /* 0x000fe20000400000 */
[----:B------:R-:W-:Y:S01]  /*45b0*/  MOV R48, 0x391fcb8e ;  /* 0x391fcb8e00307802 */ /* 0x000fe20000000f00 */
        /* <DEDUP_REMOVED lines=8> */
[----:B------:R-:W1:Y:S01]  /*4640*/  FRND R42, R9 ;  /* 0x00000009002a7307 */ /* 0x000e620000201000 */
[----:B------:R-:W-:Y:S01]  /*4650*/  FADD R21, R19, -R20 ;  /* 0x8000001413157221 */ /* 0x000fe20000000000 */
[----:B------:R-:W-:Y:S01]  /*4660*/  FADD R47, R40, R49 ;  /* 0x00000031282f7221 */ /* 0x000fe20000000000 */
[----:B------:R-:W-:Y:S01]  /*4670*/  FMUL R20, R7, 16777216 ;  /* 0x4b80000007147820 */ /* 0x000fe20000400000 */
[----:B------:R-:W-:Y:S01]  /*4680*/  FFMA R44, R44, 2, -R9 ;  /* 0x400000002c2c7823 */ /* 0x000fe20000000809 */
[----:B------:R-:W-:Y:S01]  /*4690*/  FSETP.GT.AND P4, PT, |R9|, 152, PT ;  /* 0x431800000900780b */ /* 0x000fe20003f84200 */
[----:B------:R-:W-:Y:S01]  /*46a0*/  FADD R40, -R40, R47 ;  /* 0x0000002f28287221 */ /* 0x000fe20000000100 */
[----:B------:R-:W-:Y:S01]  /*46b0*/  FMUL R8, R47, 2 ;  /* 0x400000002f087820 */ /* 0x000fe20000400000 */
[----:B------:R-:W-:Y:S01]  /*46c0*/  FFMA R21, R21, 2, R44 ;  /* 0x4000000015157823 */ /* 0x000fe2000000002c */
[----:B------:R-:W-:Y:S01]  /*46d0*/  FSETP.GEU.AND P3, PT, R9, RZ, PT ;  /* 0x000000ff0900720b */ /* 0x000fe20003f6e000 */
[----:B------:R-:W-:Y:S01]  /*46e0*/  FADD R49, R49, -R40 ;  /* 0x8000002831317221 */ /* 0x000fe20000000000 */
[----:B------:R-:W2:Y:S01]  /*46f0*/  FRND R19, R8 ;  /* 0x0000000800137307 */ /* 0x000ea20000201000 */
[----:B------:R-:W-:Y:S01]  /*4700*/  FSEL R40, R20, R7, !P1 ;  /* 0x0000000714287208 */ /* 0x000fe20004800000 */
[----:B-1----:R-:W-:Y:S01]  /*4710*/  FADD R44, R9, -R42 ;  /* 0x8000002a092c7221 */ /* 0x002fe20000000000 */
[----:B------:R-:W-:-:S05]  /*4720*/  FSETP.GT.AND P0, PT, R42, RZ, PT ;  /* 0x000000ff2a00720b */ /* 0x000fca0003f04000 */
[----:B------:R-:W1:Y:S01]  /*4730*/  MUFU.LG2 R40, R40 ;  /* 0x0000002800287308 */ /* 0x000e620000000c00 */
[----:B------:R-:W-:Y:S01]  /*4740*/  FADD R21, R21, R44 ;  /* 0x0000002c15157221 */ /* 0x000fe20000000000 */
[----:B------:R-:W-:-:S03]  /*4750*/  FFMA R44, R47, 2, -R8 ;  /* 0x400000002f2c7823 */ /* 0x000fc60000000808 */
[----:B------:R-:W-:Y:S01]  /*4760*/  FFMA R20, R21, R48, 0.0013391353422775864601 ;  /* 0x3aaf85ed15147423 */ /* 0x000fe20000000030 */
[----:B------:R-:W-:Y:S01]  /*4770*/  FFMA R49, R49, 2, R44 ;  /* 0x4000000031317823 */ /* 0x000fe2000000002c */
[----:B--2---:R-:W-:Y:S01]  /*4780*/  FADD R46, R8, -R19 ;  /* 0x80000013082e7221 */ /* 0x004fe20000000000 */
[----:B------:R-:W-:Y:S01]  /*4790*/  FSETP.GT.AND P2, PT, R19, RZ, PT ;  /* 0x000000ff1300720b */ /* 0x000fe20003f44000 */
[----:B------:R-:W-:Y:S01]  /*47a0*/  FFMA R44, R21, R20, 0.0096188392490148544312 ;  /* 0x3c1d9856152c7423 */ /* 0x000fe20000000014 */
[----:B------:R-:W-:Y:S01]  /*47b0*/  SEL R19, RZ, 0x83000000, P0 ;  /* 0x83000000ff137807 */ /* 0x000fe20000000000 */
[----:B------:R-:W-:Y:S01]  /*47c0*/  FADD R20, R49, R46 ;  /* 0x0000002e31147221 */ /* 0x000fe20000000000 */
[----:B------:R-:W-:Y:S01]  /*47d0*/  F2I.NTZ R42, R8 ;  /* 0x00000008002a7305 */ /* 0x000fe20000203100 */
[----:B------:R-:W-:Y:S02]  /*47e0*/  FFMA R44, R21, R44, 0.055503588169813156128 ;  /* 0x3d6357bb152c7423 */ /* 0x000fe4000000002c */
[----:B------:R-:W-:Y:S01]  /*47f0*/  FFMA R47, R20, R48, 0.0013391353422775864601 ;  /* 0x3aaf85ed142f7423 */ /* 0x000fe20000000030 */
[----:B-1----:R-:W-:Y:S01]  /*4800*/  @!P1 FADD R40, R40, -24 ;  /* 0xc1c0000028289421 */ /* 0x002fe20000000000 */
[----:B------:R-:W-:-:S02]  /*4810*/  FSETP.GEU.AND P1, PT, |R41|, 1.175494350822287508e-38, PT ;  /* 0x008000002900780b */ /* 0x000fc40003f2e200 */
[C---:B------:R-:W-:Y:S01]  /*4820*/  FFMA R47, R20.reuse, R47, 0.0096188392490148544312 ;  /* 0x3c1d9856142f7423 */ /* 0x040fe2000000002f */
[----:B------:R1:W2:Y:S01]  /*4830*/  F2I.NTZ R46, R9 ;  /* 0x00000009002e7305 */ /* 0x0002a20000203100 */
[C---:B------:R-:W-:Y:S02]  /*4840*/  FFMA R44, R21.reuse, R44, 0.24022644758224487305 ;  /* 0x3e75fdec152c7423 */ /* 0x040fe4000000002c */
[C---:B------:R-:W-:Y:S02]  /*4850*/  FFMA R47, R20.reuse, R47, 0.055503588169813156128 ;  /* 0x3d6357bb142f7423 */ /* 0x040fe4000000002f */
[----:B------:R-:W-:Y:S02]  /*4860*/  FFMA R44, R21, R44, 0.69314718246459960938 ;  /* 0x3f317218152c7423 */ /* 0x000fe4000000002c */
[----:B------:R-:W-:Y:S01]  /*4870*/  FFMA R47, R20, R47, 0.24022644758224487305 ;  /* 0x3e75fdec142f7423 */ /* 0x000fe2000000002f */
[----:B-1----:R-:W-:Y:S01]  /*4880*/  FADD R9, R40, R40 ;  /* 0x0000002828097221 */ /* 0x002fe20000000000 */
[----:B------:R-:W-:Y:S01]  /*4890*/  FMUL R40, R41, 16777216 ;  /* 0x4b80000029287820 */ /* 0x000fe20000400000 */
[----:B------:R-:W-:Y:S01]  /*48a0*/  FFMA R44, R21, R44, 1 ;  /* 0x3f800000152c7423 */ /* 0x000fe2000000002c */
[----:B------:R-:W-:Y:S01]  /*48b0*/  FFMA R47, R20, R47, 0.69314718246459960938 ;  /* 0x3f317218142f7423 */ /* 0x000fe2000000002f */
[----:B------:R-:W-:-:S02]  /*48c0*/  SEL R21, RZ, 0x83000000, P2 ;  /* 0x83000000ff157807 */ /* 0x000fc40001000000 */
[----:B------:R-:W-:Y:S01]  /*48d0*/  FSEL R48, R40, R41, !P1 ;  /* 0x0000002928307208 */ /* 0x000fe20004800000 */
[----:B------:R-:W-:Y:S01]  /*48e0*/  FFMA R47, R20, R47, 1 ;  /* 0x3f800000142f7423 */ /* 0x000fe2000000002f */
[----:B------:R-:W-:Y:S01]  /*48f0*/  FSETP.GEU.AND P0, PT, R9, -126, PT ;  /* 0xc2fc00000900780b */ /* 0x000fe20003f0e000 */
[----:B------:R-:W-:Y:S01]  /*4900*/  FADD R20, R38, R38 ;  /* 0x0000002626147221 */ /* 0x000fe20000000000 */
[----:B--2---:R-:W-:Y:S02]  /*4910*/  LEA R46, R46, -R19, 0x17 ;  /* 0x800000132e2e7211 */ /* 0x004fe400078eb8ff */
[----:B------:R-:W-:Y:S01]  /*4920*/  IADD3 R19, PT, PT, R19, 0x7f000000, RZ ;  /* 0x7f00000013137810 */ /* 0x000fe20007ffe0ff */
[----:B------:R-:W1:Y:S01]  /*4930*/  MUFU.LG2 R48, R48 ;  /* 0x0000003000307308 */ /* 0x000e620000000c00 */
[----:B------:R-:W-:Y:S02]  /*4940*/  FSETP.GT.AND P2, PT, |R8|, 152, PT ;  /* 0x431800000800780b */ /* 0x000fe40003f44200 */
[----:B------:R-:W-:Y:S01]  /*4950*/  IADD3 R40, PT, PT, R21, 0x7f000000, RZ ;  /* 0x7f00000015287810 */ /* 0x000fe20007ffe0ff */
[----:B------:R-:W-:Y:S01]  /*4960*/  FMUL R19, R44, R19 ;  /* 0x000000132c137220 */ /* 0x000fe20000400000 */
[----:B------:R-:W-:-:S02]  /*4970*/  LEA R49, R42, -R21, 0x17 ;  /* 0x800000152a317211 */ /* 0x000fc400078eb8ff */
[----:B------:R-:W-:Y:S01]  /*4980*/  LOP3.LUT R20, R20, 0x7fffffff, RZ, 0xc0, !PT ;  /* 0x7fffffff14147812 */ /* 0x000fe200078ec0ff */
[----:B------:R-:W-:Y:S01]  /*4990*/  FMUL R19, R19, R46 ;  /* 0x0000002e13137220 */ /* 0x000fe20000400000 */
[----:B------:R-:W-:Y:S01]  /*49a0*/  @P4 FSEL R19, RZ, +INF , !P3 ;  /* 0x7f800000ff134808 */ /* 0x000fe20005800000 */
[----:B------:R-:W-:Y:S01]  /*49b0*/  @!P0 FMUL R9, R9, 0.5 ;  /* 0x3f00000009098820 */ /* 0x000fe20000400000 */
[----:B------:R-:W-:Y:S01]  /*49c0*/  FSETP.GEU.AND P3, PT, R8, RZ, PT ;  /* 0x000000ff0800720b */ /* 0x000fe20003f6e000 */
[----:B------:R-:W-:Y:S01]  /*49d0*/  FADD R8, R7, R7 ;  /* 0x0000000707087221 */ /* 0x000fe20000000000 */
[----:B------:R-:W-:Y:S01]  /*49e0*/  FMUL R40, R47, R40 ;  /* 0x000000282f287220 */ /* 0x000fe20000400000 */
[----:B------:R-:W-:Y:S02]  /*49f0*/  @P5 FSEL R20, R20, R19, !P6 ;  /* 0x0000001314145208 */ /* 0x000fe40007000000 */
[----:B------:R-:W2:Y:S01]  /*4a00*/  MUFU.EX2 R9, R9 ;  /* 0x0000000900097308 */ /* 0x000ea20000000800 */
[----:B------:R-:W-:Y:S01]  /*4a10*/  FMUL R40, R40, R49 ;  /* 0x0000003128287220 */ /* 0x000fe20000400000 */
[----:B------:R-:W-:Y:S01]  /*4a20*/  LOP3.LUT R19, R8, 0x7fffffff, RZ, 0xc0, !PT ;  /* 0x7fffffff08137812 */ /* 0x000fe200078ec0ff */
[----:B------:R-:W-:Y:S01]  /*4a30*/  FMUL R8, R43, 16777216 ;  /* 0x4b8000002b087820 */ /* 0x000fe20000400000 */
[----:B------:R-:W-:Y:S01]  /*4a40*/  @P2 FSEL R40, RZ, +INF , !P3 ;  /* 0x7f800000ff282808 */ /* 0x000fe20005800000 */
[----:B-1----:R-:W-:Y:S01]  /*4a50*/  @!P1 FADD R48, R48, -24 ;  /* 0xc1c0000030309421 */ /* 0x002fe20000000000 */
[----:B------:R-:W-:-:S02]  /*4a60*/  FSETP.NEU.AND P4, PT, R7, RZ, PT ;  /* 0x000000ff0700720b */ /* 0x000fc40003f8d000 */
[----:B------:R-:W-:Y:S01]  /*4a70*/  FSETP.NAN.AND P5, PT, |R38|, |R38|, PT ;  /* 0x400000262600720b */ /* 0x000fe20003fa8200 */
[----:B------:R-:W-:Y:S01]  /*4a80*/  FMUL R48, R48, 3 ;  /* 0x4040000030307820 */ /* 0x000fe20000400000 */
[----:B------:R-:W-:Y:S02]  /*4a90*/  FSETP.GEU.AND P2, PT, |R43|, 1.175494350822287508e-38, PT ;  /* 0x008000002b00780b */ /* 0x000fe40003f4e200 */
[C---:B------:R-:W-:Y:S02]  /*4aa0*/  FSETP.NAN.AND P1, PT, |R7|.reuse, |R7|, PT ;  /* 0x400000070700720b */ /* 0x040fe40003f28200 */
[----:B------:R-:W-:Y:S02]  /*4ab0*/  FSEL R21, R8, R43, !P2 ;  /* 0x0000002b08157208 */ /* 0x000fe40005000000 */
[----:B------:R-:W-:Y:S01]  /*4ac0*/  FSETP.NEU.AND P6, PT, |R7|, +INF , PT ;  /* 0x7f8000000700780b */ /* 0x000fe20003fcd200 */
[----:B--2---:R-:W-:Y:S01]  /*4ad0*/  @!P0 FMUL R9, R9, R9 ;  /* 0x0000000909098220 */ /* 0x004fe20000400000 */
[----:B------:R-:W-:-:S02]  /*4ae0*/  FSETP.NEU.AND P0, PT, R38, 1, PT ;  /* 0x3f8000002600780b */ /* 0x000fc40003f0d000 */
[----:B------:R-:W1:Y:S01]  /*4af0*/  MUFU.LG2 R21, R21 ;  /* 0x0000001500157308 */ /* 0x000e620000000c00 */
[----:B------:R-:W-:Y:S01]  /*4b00*/  @P4 FSEL R19, R19, R40, !P6 ;  /* 0x0000002813134208 */ /* 0x000fe20007000000 */
[----:B------:R-:W-:Y:S01]  /*4b10*/  @P5 FADD R20, R38, 2 ;  /* 0x4000000026145421 */ /* 0x000fe20000000000 */
[----:B------:R-:W-:Y:S02]  /*4b20*/  HFMA2 R40, -RZ, RZ, 0.96630859375, -0.0022525787353515625 ;  /* 0x3bbb989dff287431 */ /* 0x000fe400000001ff */
[----:B------:R-:W-:Y:S01]  /*4b30*/  FMUL R9, R9, -0.5 ;  /* 0xbf00000009097820 */ /* 0x000fe20000400000 */
[C---:B------:R-:W-:Y:S01]  /*4b40*/  @P1 FADD R19, R7.reuse, 2 ;  /* 0x4000000007131421 */ /* 0x040fe20000000000 */
[----:B------:R-:W-:Y:S01]  /*4b50*/  FMUL R20, R20, -0.5 ;  /* 0xbf00000014147820 */ /* 0x000fe20000400000 */
[----:B------:R-:W-:Y:S02]  /*4b60*/  FSETP.NEU.AND P1, PT, R7, 1, PT ;  /* 0x3f8000000700780b */ /* 0x000fe40003f2d000 */
[----:B------:R-:W-:Y:S01]  /*4b70*/  FMUL R38, R19, -0.5 ;  /* 0xbf00000013267820 */ /* 0x000fe20000400000 */
[----:B------:R-:W-:-:S02]  /*4b80*/  MOV R47, 0x437c0000 ;  /* 0x437c0000002f7802 */ /* 0x000fc40000000f00 */
[----:B------:R-:W-:Y:S01]  /*4b90*/  FSEL R19, R20, -0.5, P0 ;  /* 0xbf00000014137808 */ /* 0x000fe20000000000 */
[-C--:B------:R-:W-:Y:S01]  /*4ba0*/  FFMA.SAT R8, R9, R40.reuse, 0.5 ;  /* 0x3f00000009087423 */ /* 0x080fe20000002028 */
[----:B------:R-:W-:Y:S02]  /*4bb0*/  FSEL R42, R38, -0.5, P1 ;  /* 0xbf000000262a7808 */ /* 0x000fe40000800000 */
[----:B------:R-:W-:Y:S01]  /*4bc0*/  FSETP.GEU.AND P3, PT, R48, -126, PT ;  /* 0xc2fc00003000780b */ /* 0x000fe20003f6e000 */
[-C--:B------:R-:W-:Y:S01]  /*4bd0*/  FFMA.SAT R38, R19, R40.reuse, 0.5 ;  /* 0x3f00000013267423 */ /* 0x080fe20000002028 */
[----:B-1----:R-:W-:Y:S01]  /*4be0*/  @!P2 FADD R21, R21, -24 ;  /* 0xc1c000001515a421 */ /* 0x002fe20000000000 */
[----:B------:R-:W-:Y:S01]  /*4bf0*/  FFMA.SAT R40, R42, R40, 0.5 ;  /* 0x3f0000002a287423 */ /* 0x000fe20000002028 */
[-C--:B------:R-:W-:Y:S01]  /*4c00*/  FFMA.RM R8, R8, R47.reuse, 12582913 ;  /* 0x4b40000108087423 */ /* 0x080fe2000000402f */
[-C--:B------:R-:W-:Y:S01]  /*4c10*/  FFMA.RM R38, R38, R47.reuse, 12582913 ;  /* 0x4b40000126267423 */ /* 0x080fe2000000402f */
[----:B------:R-:W-:Y:S01]  /*4c20*/  FMUL R21, R21, 3 ;  /* 0x4040000015157820 */ /* 0x000fe20000400000 */
[----:B------:R-:W-:Y:S01]  /*4c30*/  FFMA.RM R44, R40, R47, 12582913 ;  /* 0x4b400001282c7423 */ /* 0x000fe2000000402f */
[----:B------:R-:W-:Y:S01]  /*4c40*/  FADD R20, R8, -12583039 ;  /* 0xcb40007f08147421 */ /* 0x000fe20000000000 */
[----:B------:R-:W-:Y:S01]  /*4c50*/  FADD R40, R38, -12583039 ;  /* 0xcb40007f26287421 */ /* 0x000fe20000000000 */
[----:B------:R-:W-:Y:S01]  /*4c60*/  SHF.L.U32 R8, R8, 0x17, RZ ;  /* 0x0000001708087819 */ /* 0x000fe200000006ff */
[----:B------:R-:W-:Y:S01]  /*4c70*/  FADD R47, R44, -12583039 ;  /* 0xcb40007f2c2f7421 */ /* 0x000fe20000000000 */
[----:B------:R-:W-:Y:S01]  /*4c80*/  FSETP.GEU.AND P0, PT, R21, -126, PT ;  /* 0xc2fc00001500780b */ /* 0x000fe20003f0e000 */
[----:B------:R-:W-:Y:S01]  /*4c90*/  FFMA R20, R9, 1.4426950216293334961, -R20 ;  /* 0x3fb8aa3b09147823 */ /* 0x000fe20000000814 */
[----:B------:R-:W-:Y:S01]  /*4ca0*/  @!P3 FMUL R48, R48, 0.5 ;  /* 0x3f0000003030b820 */ /* 0x000fe20000400000 */
[C---:B------:R-:W-:Y:S01]  /*4cb0*/  FFMA R47, R42.reuse, 1.4426950216293334961, -R47 ;  /* 0x3fb8aa3b2a2f7823 */ /* 0x040fe2000000082f */
[----:B------:R-:W-:Y:S01]  /*4cc0*/  FFMA R40, R19, 1.4426950216293334961, -R40 ;  /* 0x3fb8aa3b13287823 */ /* 0x000fe20000000828 */
[----:B------:R-:W-:Y:S01]  /*4cd0*/  FFMA R20, R9, 1.925963033500011079e-08, R20 ;  /* 0x32a5706009147823 */ /* 0x000fe20000000014 */
[----:B------:R-:W1:Y:S01]  /*4ce0*/  MUFU.EX2 R7, R48 ;  /* 0x0000003000077308 */ /* 0x000e620000000800 */
[----:B------:R-:W-:Y:S01]  /*4cf0*/  FFMA R47, R42, 1.925963033500011079e-08, R47 ;  /* 0x32a570602a2f7823 */ /* 0x000fe2000000002f */
[----:B------:R-:W-:Y:S01]  /*4d00*/  FFMA R40, R19, 1.925963033500011079e-08, R40 ;  /* 0x32a5706013287823 */ /* 0x000fe20000000028 */
[----:B------:R-:W-:-:S02]  /*4d10*/  SHF.L.U32 R44, R44, 0x17, RZ ;  /* 0x000000172c2c7819 */ /* 0x000fc400000006ff */
[----:B------:R-:W-:Y:S02]  /*4d20*/  SHF.L.U32 R38, R38, 0x17, RZ ;  /* 0x0000001726267819 */ /* 0x000fe400000006ff */
[----:B------:R-:W-:Y:S01]  /*4d30*/  @!P0 FMUL R21, R21, 0.5 ;  /* 0x3f00000015158820 */ /* 0x000fe20000400000 */
[----:B------:R-:W2:Y:S08]  /*4d40*/  MUFU.EX2 R9, R20 ;  /* 0x0000001400097308 */ /* 0x000eb00000000800 */
[----:B------:R-:W3:Y:S01]  /*4d50*/  MUFU.EX2 R47, R47 ;  /* 0x0000002f002f7308 */ /* 0x000ee20000000800 */
[----:B-1----:R-:W-:-:S07]  /*4d60*/  @!P3 FMUL R7, R7, R7 ;  /* 0x000000070707b220 */ /* 0x002fce0000400000 */
[----:B------:R1:W4:Y:S01]  /*4d70*/  MUFU.EX2 R19, R40 ;  /* 0x0000002800137308 */ /* 0x0003220000000800 */
[----:B--2---:R-:W-:-:S04]  /*4d80*/  FMUL R8, R8, R9 ;  /* 0x0000000908087220 */ /* 0x004fc80000400000 */
[----:B------:R-:W-:Y:S01]  /*4d90*/  FMUL R20, R45, R8 ;  /* 0x000000082d147220 */ /* 0x000fe20000400000 */
[----:B------:R-:W-:Y:S02]  /*4da0*/  FADD R8, R5, -R8 ;  /* 0x8000000805087221 */ /* 0x000fe40000000000 */
[----:B------:R-:W2:Y:S01]  /*4db0*/  MUFU.EX2 R21, R21 ;  /* 0x0000001500157308 */ /* 0x000ea20000000800 */
[----:B---3--:R-:W-:Y:S01]  /*4dc0*/  FMUL R44, R44, R47 ;  /* 0x0000002f2c2c7220 */ /* 0x008fe20000400000 */
[----:B------:R-:W-:Y:S01]  /*4dd0*/  FFMA R5, R39, R5, -R20 ;  /* 0x0000000527057223 */ /* 0x000fe20000000814 */
[----:B------:R-:W-:Y:S02]  /*4de0*/  FMUL R39, R8, R29 ;  /* 0x0000001d08277220 */ /* 0x000fe40000400000 */
[-C--:B-1----:R-:W-:Y:S01]  /*4df0*/  FMUL R40, R41, R44.reuse ;  /* 0x0000002c29287220 */ /* 0x082fe20000400000 */
[----:B------:R-:W-:Y:S01]  /*4e00*/  FMUL R44, R7, R44 ;  /* 0x0000002c072c7220 */ /* 0x000fe20000400000 */
[----:B----4-:R-:W-:-:S04]  /*4e10*/  FMUL R38, R38, R19 ;  /* 0x0000001326267220 */ /* 0x010fc80000400000 */
[----:B------:R-:W-:Y:S01]  /*4e20*/  FFMA R20, R43, R38, -R40 ;  /* 0x000000262b147223 */ /* 0x000fe20000000828 */
[----:B------:R-:W-:Y:S01]  /*4e30*/  FMUL R40, R5, R30 ;  /* 0x0000001e05287220 */ /* 0x000fe20000400000 */
[----:B--2---:R-:W-:Y:S02]  /*4e40*/  @!P0 FMUL R21, R21, R21 ;  /* 0x0000001515158220 */ /* 0x004fe40000400000 */
[----:B------:R-:W-:Y:S02]  /*4e50*/  FMUL R41, R20, R31 ;  /* 0x0000001f14297220 */ /* 0x000fe40000400000 */
[----:B------:R-:W-:Y:S01]  /*4e60*/  FFMA R42, R21, R38, -R44 ;  /* 0x00000026152a7223 */ /* 0x000fe2000000082c */
[----:B------:R-:W-:-:S03]  /*4e70*/  HFMA2 R38, -RZ, RZ, 0, 0 ;  /* 0x00000000ff267431 */ /* 0x000fc600000001ff */
[----:B0-----:R-:W-:-:S07]  /*4e80*/  FMUL R42, R42, R33 ;  /* 0x000000212a2a7220 */ /* 0x001fce0000400000 */
.L_x_770:
[----:B------:R-:W0:Y:S01]  /*4e90*/  LDC R9, c[0x0][0x38c] ;  /* 0x0000e300ff097b82 */ /* 0x000e220000000800 */
[----:B------:R-:W-:-:S05]  /*4ea0*/  I2FP.F32.U32 R47, R38 ;  /* 0x00000026002f7245 */ /* 0x000fca0000201000 */
[----:B------:R-:W-:-:S04]  /*4eb0*/  FADD R57, R47, -R16 ;  /* 0x800000102f397221 */ /* 0x000fc80000000000 */
[C---:B------:R-:W-:Y:S01]  /*4ec0*/  FADD R59, R57.reuse, 0.5 ;  /* 0x3f000000393b7421 */ /* 0x040fe20000000000 */
[----:B------:R-:W-:-:S03]  /*4ed0*/  FADD R57, R57, -0.5 ;  /* 0xbf00000039397421 */ /* 0x000fc60000000000 */
[-C--:B------:R-:W-:Y:S01]  /*4ee0*/  FMUL R19, R59, R28.reuse ;  /* 0x0000001c3b137220 */ /* 0x080fe20000400000 */
[----:B------:R-:W-:Y:S01]  /*4ef0*/  MOV R43, 0x38eb4c3a ;  /* 0x38eb4c3a002b7802 */ /* 0x000fe20000000f00 */
[----:B------:R-:W-:Y:S01]  /*4f00*/  FMUL R7, R57, R28 ;  /* 0x0000001c39077220 */ /* 0x000fe20000400000 */
[----:B------:R-:W-:Y:S01]  /*4f10*/  MOV R45, 0x3aae005b ;  /* 0x3aae005b002d7802 */ /* 0x000fe20000000f00 */
[C---:B------:R-:W-:Y:S01]  /*4f20*/  FMUL R20, R19.reuse, R19 ;  /* 0x0000001313147220 */ /* 0x040fe20000400000 */
[----:B0-----:R-:W-:Y:S01]  /*4f30*/  IMAD R9, R38, R9, UR5 ;  /* 0x0000000526097e24 */ /* 0x001fe2000f8e0209 */
[----:B------:R-:W-:-:S03]  /*4f40*/  FSETP.GE.AND P0, PT, |R19|, 1.0029599666595458984, PT ;  /* 0x3f8060fe1300780b */ /* 0x000fc60003f06200 */
[----:B------:R-:W-:Y:S01]  /*4f50*/  IMAD.WIDE.U32 R8, R9, 0x4, R2 ;  /* 0x0000000409087825 */ /* 0x000fe200078e0002 */
[----:B------:R-:W-:Y:S02]  /*4f60*/  FSEL R20, |R19|, R20, P0 ;  /* 0x0000001413147208 */ /* 0x000fe40000000200 */
[----:B------:R-:W-:Y:S02]  /*4f70*/  FSEL R21, -R45, -0.00082130916416645050049, P0 ;  /* 0xba574d202d157808 */ /* 0x000fe40000000100 */
[----:B------:R0:W5:Y:S01]  /*4f80*/  LDG.E R5, desc[UR8][R8.64] ;  /* 0x0000000808057981 */ /* 0x000162000c1e1900 */
[----:B------:R-:W-:Y:S01]  /*4f90*/  FSETP.GE.AND P1, PT, |R7|, 1.0029599666595458984, PT ;  /* 0x3f8060fe0700780b */ /* 0x000fe20003f26200 */
[----:B------:R-:W-:Y:S01]  /*4fa0*/  BSSY.RECONVERGENT B2, `(.L_x_743) ;  /* 0x000004b000027945 */ /* 0x000fe20003800200 */
[----:B------:R-:W-:Y:S02]  /*4fb0*/  MOV R44, 0x3c09919f ;  /* 0x3c09919f002c7802 */ /* 0x000fe40000000f00 */
[----:B------:R-:W-:-:S02]  /*4fc0*/  FSEL R45, -R45, -0.00082130916416645050049, P1 ;  /* 0xba574d202d2d7808 */ /* 0x000fc40000800100 */
[----:B------:R-:W-:Y:S02]  /*4fd0*/  MOV R49, 0x3d24d99a ;  /* 0x3d24d99a00317802 */ /* 0x000fe40000000f00 */
[----:B------:R-:W-:Y:S01]  /*4fe0*/  MOV R55, 0x3e235519 ;  /* 0x3e23551900377802 */ /* 0x000fe20000000f00 */
[----:B0-----:R-:W-:Y:S01]  /*4ff0*/  FMUL R8, R7, R7 ;  /* 0x0000000707087220 */ /* 0x001fe20000400000 */
[C---:B------:R-:W-:Y:S02]  /*5000*/  FSEL R9, R43.reuse, 8.4834944573231041431e-05, P0 ;  /* 0x38b1e96a2b097808 */ /* 0x040fe40000000000 */
[----:B------:R-:W-:Y:S02]  /*5010*/  FSEL R43, R43, 8.4834944573231041431e-05, P1 ;  /* 0x38b1e96a2b2b7808 */ /* 0x000fe40000800000 */
[----:B------:R-:W-:Y:S01]  /*5020*/  FSEL R8, |R7|, R8, P1 ;  /* 0x0000000807087208 */ /* 0x000fe20000800200 */
[----:B------:R-:W-:Y:S01]  /*5030*/  FFMA R9, R20, R9, R21 ;  /* 0x0000000914097223 */ /* 0x000fe20000000015 */
[----:B------:R-:W-:-:S02]  /*5040*/  FSEL R21, R44, 0.0052134888246655464172, P0 ;  /* 0x3baad5ea2c157808 */ /* 0x000fc40000000000 */
[----:B------:R-:W-:Y:S01]  /*5050*/  FSEL R44, R44, 0.0052134888246655464172, P1 ;  /* 0x3baad5ea2c2c7808 */ /* 0x000fe20000800000 */
[----:B------:R-:W-:Y:S01]  /*5060*/  FFMA R43, R8, R43, R45 ;  /* 0x0000002b082b7223 */ /* 0x000fe2000000002d */
[----:B------:R-:W-:Y:S01]  /*5070*/  MOV R46, 0x3f69b4f9 ;  /* 0x3f69b4f9002e7802 */ /* 0x000fe20000000f00 */
[----:B------:R-:W-:Y:S01]  /*5080*/  FFMA R9, R20, R9, R21 ;  /* 0x0000000914097223 */ /* 0x000fe20000000015 */
[C---:B------:R-:W-:Y:S01]  /*5090*/  FSEL R21, -R49.reuse, -0.026868773624300956726, P0 ;  /* 0xbcdc1be731157808 */ /* 0x040fe20000000100 */
[----:B------:R-:W-:Y:S01]  /*50a0*/  FFMA R43, R8, R43, R44 ;  /* 0x0000002b082b7223 */ /* 0x000fe2000000002c */
[----:B------:R-:W-:Y:S02]  /*50b0*/  FSEL R49, -R49, -0.026868773624300956726, P1 ;  /* 0xbcdc1be731317808 */ /* 0x000fe40000800100 */
[C---:B------:R-:W-:Y:S01]  /*50c0*/  FSEL R45, R55.reuse, 0.11284004896879196167, P0 ;  /* 0x3de718af372d7808 */ /* 0x040fe20000000000 */
[----:B------:R-:W-:Y:S01]  /*50d0*/  FFMA R21, R20, R9, R21 ;  /* 0x0000000914157223 */ /* 0x000fe20000000015 */
[----:B------:R-:W-:Y:S01]  /*50e0*/  FSEL R55, R55, 0.11284004896879196167, P1 ;  /* 0x3de718af37377808 */ /* 0x000fe20000800000 */
[----:B------:R-:W-:Y:S01]  /*50f0*/  FFMA R53, R8, R43, R49 ;  /* 0x0000002b08357223 */ /* 0x000fe20000000031 */
[----:B------:R-:W-:Y:S01]  /*5100*/  MOV R43, 0x3f210a14 ;  /* 0x3f210a14002b7802 */ /* 0x000fe20000000f00 */
[----:B------:R-:W-:Y:S01]  /*5110*/  FFMA R45, R20, R21, R45 ;  /* 0x00000015142d7223 */ /* 0x000fe2000000002d */
[----:B------:R-:W-:Y:S01]  /*5120*/  FSEL R49, R46, -0.37612664699554443359, P0 ;  /* 0xbec093ac2e317808 */ /* 0x000fe20000000000 */
[----:B------:R-:W-:Y:S01]  /*5130*/  FFMA R53, R8, R53, R55 ;  /* 0x0000003508357223 */ /* 0x000fe20000000037 */
[----:B------:R-:W-:Y:S01]  /*5140*/  FSEL R44, R43, 0.12837915122509002686, P0 ;  /* 0x3e0375d32b2c7808 */ /* 0x000fe20000000000 */
[----:B------:R-:W0:Y:S01]  /*5150*/  MUFU.RCP R9, R0 ;  /* 0x0000000000097308 */ /* 0x000e220000001000 */
[----:B------:R-:W-:Y:S01]  /*5160*/  FSETP.GE.AND P3, PT, |R35|, 1.0029599666595458984, PT ;  /* 0x3f8060fe2300780b */ /* 0x000fe20003f66200 */
[----:B------:R-:W-:Y:S01]  /*5170*/  FFMA R45, R20, R45, R49 ;  /* 0x0000002d142d7223 */ /* 0x000fe20000000031 */
[----:B------:R-:W-:-:S02]  /*5180*/  FSETP.GE.AND P2, PT, |R34|, 1.0029599666595458984, PT ;  /* 0x3f8060fe2200780b */ /* 0x000fc40003f46200 */
[----:B------:R-:W-:Y:S01]  /*5190*/  FSEL R49, R46, -0.37612664699554443359, P1 ;  /* 0xbec093ac2e317808 */ /* 0x000fe20000800000 */
[C---:B------:R-:W-:Y:S01]  /*51a0*/  FFMA R45, R20.reuse, R45, R44 ;  /* 0x0000002d142d7223 */ /* 0x040fe2000000002c */
[----:B------:R-:W-:Y:S02]  /*51b0*/  FSEL R20, -R20, R19, P0 ;  /* 0x0000001314147208 */ /* 0x000fe40000000100 */
[----:B------:R-:W-:Y:S01]  /*51c0*/  FSEL R46, R43, 0.12837915122509002686, P1 ;  /* 0x3e0375d32b2e7808 */ /* 0x000fe20000800000 */
[C---:B------:R-:W-:Y:S01]  /*51d0*/  FFMA R49, R8.reuse, R53, R49 ;  /* 0x0000003508317223 */ /* 0x040fe20000000031 */
[C---:B------:R-:W-:Y:S01]  /*51e0*/  FSEL R48, -R8.reuse, R7, P1 ;  /* 0x0000000708307208 */ /* 0x040fe20000800100 */
[----:B------:R-:W-:Y:S01]  /*51f0*/  FFMA R20, R45, R20, R20 ;  /* 0x000000142d147223 */ /* 0x000fe20000000014 */
[----:B------:R-:W-:Y:S01]  /*5200*/  MOV R43, R37 ;  /* 0x00000025002b7202 */ /* 0x000fe20000000f00 */
[----:B------:R-:W-:Y:S01]  /*5210*/  FFMA R49, R8, R49, R46 ;  /* 0x0000003108317223 */ /* 0x000fe2000000002e */
[----:B------:R-:W1:Y:S01]  /*5220*/  @P3 MUFU.EX2 R44, R37 ;  /* 0x00000025002c3308 */ /* 0x000e620000000800 */
[----:B------:R-:W-:Y:S01]  /*5230*/  MOV R8, R36 ;  /* 0x0000002400087202 */ /* 0x000fe20000000f00 */
[----:B0-----:R-:W-:Y:S01]  /*5240*/  FFMA R50, R9, -R0, 1 ;  /* 0x3f80000009327423 */ /* 0x001fe20000000800 */
[----:B------:R-:W-:Y:S01]  /*5250*/  FFMA R45, R49, R48, R48 ;  /* 0x00000030312d7223 */ /* 0x000fe20000000030 */
[----:B------:R-:W-:-:S04]  /*5260*/  FADD R49, R47, 0.5 ;  /* 0x3f0000002f317421 */ /* 0x000fc80000000000 */
[----:B------:R-:W0:Y:S01]  /*5270*/  @P0 MUFU.EX2 R46, R20 ;  /* 0x00000014002e0308 */ /* 0x000e220000000800 */
[----:B------:R-:W-:-:S07]  /*5280*/  FADD R49, R49, -R16 ;  /* 0x8000001031317221 */ /* 0x000fce0000000000 */
[----:B------:R-:W2:Y:S01]  /*5290*/  @P2 MUFU.EX2 R21, R36 ;  /* 0x0000002400152308 */ /* 0x000ea20000000800 */
[----:B-1----:R-:W-:-:S05]  /*52a0*/  @P3 FADD R44, -R44, 1 ;  /* 0x3f8000002c2c3421 */ /* 0x002fca0000000100 */
[----:B------:R-:W-:Y:S02]  /*52b0*/  @P3 LOP3.LUT R43, R44, 0x80000000, R35, 0xb8, !PT ;  /* 0x800000002c2b3812 */ /* 0x000fe400078eb823 */
[----:B------:R-:W1:Y:S01]  /*52c0*/  @P1 MUFU.EX2 R48, R45 ;  /* 0x0000002d00301308 */ /* 0x000e620000000800 */
[----:B0-----:R-:W-:-:S05]  /*52d0*/  @P0 FADD R46, -R46, 1 ;  /* 0x3f8000002e2e0421 */ /* 0x001fca0000000100 */
[----:B------:R-:W-:Y:S02]  /*52e0*/  @P0 LOP3.LUT R20, R46, 0x80000000, R19, 0xb8, !PT ;  /* 0x800000002e140812 */ /* 0x000fe400078eb813 */
[----:B------:R-:W0:Y:S01]  /*52f0*/  FCHK P0, R49, R0 ;  /* 0x0000000031007302 */ /* 0x000e220000000000 */
[----:B--2---:R-:W-:-:S05]  /*5300*/  @P2 FADD R21, -R21, 1 ;  /* 0x3f80000015152421 */ /* 0x004fca0000000100 */
[----:B------:R-:W-:Y:S01]  /*5310*/  @P2 LOP3.LUT R8, R21, 0x80000000, R34, 0xb8, !PT ;  /* 0x8000000015082812 */ /* 0x000fe200078eb822 */
[----:B-1----:R-:W-:Y:S01]  /*5320*/  @P1 FADD R44, -R48, 1 ;  /* 0x3f800000302c1421 */ /* 0x002fe20000000100 */
[----:B------:R-:W-:-:S03]  /*5330*/  FFMA R48, R9, R50, R9 ;  /* 0x0000003209307223 */ /* 0x000fc60000000009 */
[----:B------:R-:W-:Y:S01]  /*5340*/  FADD R43, -R43, R8 ;  /* 0x000000082b2b7221 */ /* 0x000fe20000000100 */
[----:B------:R-:W-:Y:S01]  /*5350*/  @P1 LOP3.LUT R45, R44, 0x80000000, R7, 0xb8, !PT ;  /* 0x800000002c2d1812 */ /* 0x000fe200078eb807 */
[----:B------:R-:W-:Y:S02]  /*5360*/  FFMA R7, R48, R49, RZ ;  /* 0x0000003130077223 */ /* 0x000fe400000000ff */
[----:B------:R-:W-:Y:S02]  /*5370*/  FMUL R43, R43, 0.5 ;  /* 0x3f0000002b2b7820 */ /* 0x000fe40000400000 */
[----:B------:R-:W-:Y:S01]  /*5380*/  FADD R44, -R45, R20 ;  /* 0x000000142d2c7221 */ /* 0x000fe20000000100 */
[----:B------:R-:W-:Y:S01]  /*5390*/  FFMA R8, R7, -R0, R49 ;  /* 0x8000000007087223 */ /* 0x000fe20000000031 */
[----:B------:R-:W-:Y:S02]  /*53a0*/  FMUL R46, R43, R14 ;  /* 0x0000000e2b2e7220 */ /* 0x000fe40000400000 */
[----:B------:R-:W-:Y:S01]  /*53b0*/  FMUL R44, R44, 0.5 ;  /* 0x3f0000002c2c7820 */ /* 0x000fe20000400000 */
[----:B------:R-:W-:-:S03]  /*53c0*/  FFMA R48, R48, R8, R7 ;  /* 0x0000000830307223 */ /* 0x000fc60000000007 */
[----:B------:R-:W-:Y:S01]  /*53d0*/  FFMA R46, R44, R46, R15 ;  /* 0x0000002e2c2e7223 */ /* 0x000fe2000000000f */
[----:B------:R-:W-:Y:S01]  /*53e0*/  FMUL R45, R39, R44 ;  /* 0x0000002c272d7220 */ /* 0x000fe20000400000 */
[----:B0-----:R-:W-:Y:S06]  /*53f0*/  @!P0 BRA `(.L_x_744) ;  /* 0x0000000000148947 */ /* 0x001fec0003800000 */
[----:B------:R-:W-:Y:S02]  /*5400*/  MOV R8, R49 ;  /* 0x0000003100087202 */ /* 0x000fe40000000f00 */
[----:B------:R-:W-:Y:S02]  /*5410*/  MOV R7, R0 ;  /* 0x0000000000077202 */ /* 0x000fe40000000f00 */
[----:B------:R-:W-:-:S07]  /*5420*/  MOV R20, 0x5440 ;  /* 0x0000544000147802 */ /* 0x000fce0000000f00 */
[----:B-----5:R-:W-:Y:S05]  /*5430*/  CALL.REL.NOINC `($__internal_10_$__cuda_sm3x_div_rn_noftz_f32_slowpath) ;  /* 0x0000009000587944 */ /* 0x020fea0003c00000 */
[----:B------:R-:W-:-:S07]  /*5440*/  MOV R48, R7 ;  /* 0x0000000700307202 */ /* 0x000fce0000000f00 */
.L_x_744:
[----:B------:R-:W-:Y:S05]  /*5450*/  BSYNC.RECONVERGENT B2 ;  /* 0x0000000000027941 */ /* 0x000fea0003800200 */
.L_x_743:
        /* <DEDUP_REMOVED lines=8> */
[----:B------:R-:W0:Y:S08]  /*54e0*/  MUFU.LG2 R8, R7 ;  /* 0x0000000700087308 */ /* 0x000e300000000c00 */
[----:B------:R-:W1:Y:S01]  /*54f0*/  MUFU.RCP R7, R0 ;  /* 0x0000000000077308 */ /* 0x000e620000001000 */
[----:B0-----:R-:W-:-:S04]  /*5500*/  @!P0 FADD R8, R8, -24 ;  /* 0xc1c0000008088421 */ /* 0x001fc80000000000 */
[----:B------:R-:W-:-:S05]  /*5510*/  FADD R8, R8, R8 ;  /* 0x0000000808087221 */ /* 0x000fca0000000000 */
[----:B------:R-:W-:-:S13]  /*5520*/  FSETP.GEU.AND P0, PT, R8, -126, PT ;  /* 0xc2fc00000800780b */ /* 0x000fda0003f0e000 */
[----:B------:R-:W-:-:S04]  /*5530*/  @!P0 FMUL R8, R8, 0.5 ;  /* 0x3f00000008088820 */ /* 0x000fc80000400000 */
[----:B------:R1:W0:Y:S02]  /*5540*/  MUFU.EX2 R9, R8 ;  /* 0x0000000800097308 */ /* 0x0002240000000800 */
[----:B-1----:R-:W-:-:S04]  /*5550*/  FFMA R8, R7, -R0, 1 ;  /* 0x3f80000007087423 */ /* 0x002fc80000000800 */
[----:B------:R-:W-:Y:S01]  /*5560*/  FFMA R8, R7, R8, R7 ;  /* 0x0000000807087223 */ /* 0x000fe20000000007 */
[----:B0-----:R-:W-:Y:S01]  /*5570*/  @!P0 FMUL R9, R9, R9 ;  /* 0x0000000909098220 */ /* 0x001fe20000400000 */
[----:B------:R-:W-:Y:S02]  /*5580*/  FCHK P0, R61, R0 ;  /* 0x000000003d007302 */ /* 0x000fe40000000000 */
[----:B------:R-:W-:Y:S01]  /*5590*/  FFMA R7, R8, R61, RZ ;  /* 0x0000003d08077223 */ /* 0x000fe200000000ff */
[----:B------:R-:W-:-:S04]  /*55a0*/  FMUL R9, R9, -0.5 ;  /* 0xbf00000009097820 */ /* 0x000fc80000400000 */
[----:B------:R-:W-:-:S04]  /*55b0*/  FFMA.SAT R19, R9, R20, 0.5 ;  /* 0x3f00000009137423 */ /* 0x000fc80000002014 */
[----:B------:R-:W-:-:S04]  /*55c0*/  FFMA.RM R19, R19, R50, 12582913 ;  /* 0x4b40000113137423 */ /* 0x000fc80000004032 */
[C---:B------:R-:W-:Y:S01]  /*55d0*/  FADD R20, R19.reuse, -12583039 ;  /* 0xcb40007f13147421 */ /* 0x040fe20000000000 */
[----:B------:R-:W-:-:S03]  /*55e0*/  SHF.L.U32 R47, R19, 0x17, RZ ;  /* 0x00000017132f7819 */ /* 0x000fc600000006ff */
[----:B------:R-:W-:-:S04]  /*55f0*/  FFMA R20, R9, 1.4426950216293334961, -R20 ;  /* 0x3fb8aa3b09147823 */ /* 0x000fc80000000814 */
[----:B------:R-:W-:Y:S01]  /*5600*/  FFMA R9, R9, 1.925963033500011079e-08, R20 ;  /* 0x32a5706009097823 */ /* 0x000fe20000000014 */
        /* <DEDUP_REMOVED lines=8> */
[----:B-----5:R-:W-:Y:S05]  /*5690*/  CALL.REL.NOINC `($__internal_10_$__cuda_sm3x_div_rn_noftz_f32_slowpath) ;  /* 0x0000008c00c07944 */ /* 0x020fea0003c00000 */
[----:B------:R-:W-:-:S07]  /*56a0*/  MOV R20, R7 ;  /* 0x0000000700147202 */ /* 0x000fce0000000f00 */
.L_x_746:
[----:B------:R-:W-:Y:S05]  /*56b0*/  BSYNC.RECONVERGENT B2 ;  /* 0x0000000000027941 */ /* 0x000fea0003800200 */
.L_x_745:
[C---:B------:R-:W-:Y:S01]  /*56c0*/  FMUL R7, R20.reuse, 16777216 ;  /* 0x4b80000014077820 */ /* 0x040fe20000400000 */
[C---:B------:R-:W-:Y:S01]  /*56d0*/  FSETP.GEU.AND P1, PT, |R20|.reuse, 1.175494350822287508e-38, PT ;  /* 0x008000001400780b */ /* 0x040fe20003f2e200 */
[----:B------:R-:W-:Y:S01]  /*56e0*/  BSSY.RECONVERGENT B0, `(.L_x_747) ;  /* 0x0000056000007945 */ /* 0x000fe20003800200 */
[----:B------:R-:W-:Y:S02]  /*56f0*/  FSETP.NEU.AND P2, PT, R20, 1, PT ;  /* 0x3f8000001400780b */ /* 0x000fe40003f4d000 */
[----:B------:R-:W-:-:S04]  /*5700*/  FSEL R9, R7, R20, !P1 ;  /* 0x0000001407097208 */ /* 0x000fc80004800000 */
[----:B------:R-:W0:Y:S05]  /*5710*/  MUFU.LG2 R7, R9 ;  /* 0x0000000900077308 */ /* 0x000e2a0000000c00 */
[----:B0-----:R-:W-:-:S04]  /*5720*/  @!P1 FADD R7, R7, -24 ;  /* 0xc1c0000007079421 */ /* 0x001fc80000000000 */
[----:B------:R-:W-:Y:S01]  /*5730*/  FADD R19, R7, R7 ;  /* 0x0000000707137221 */ /* 0x000fe20000000000 */
[----:B------:R-:W-:-:S04]  /*5740*/  HFMA2 R7, -RZ, RZ, 0.96630859375, -0.0022525787353515625 ;  /* 0x3bbb989dff077431 */ /* 0x000fc800000001ff */
[----:B------:R-:W-:-:S13]  /*5750*/  FSETP.GEU.AND P0, PT, R19, -126, PT ;  /* 0xc2fc00001300780b */ /* 0x000fda0003f0e000 */
[----:B------:R-:W-:-:S04]  /*5760*/  @!P0 FMUL R19, R19, 0.5 ;  /* 0x3f00000013138820 */ /* 0x000fc80000400000 */
[----:B------:R-:W0:Y:S02]  /*5770*/  MUFU.EX2 R8, R19 ;  /* 0x0000001300087308 */ /* 0x000e240000000800 */
[----:B0-----:R-:W-:Y:S01]  /*5780*/  @!P0 FMUL R8, R8, R8 ;  /* 0x0000000808088220 */ /* 0x001fe20000400000 */
[----:B------:R-:W-:-:S03]  /*5790*/  FSETP.NEU.AND P0, PT, R48, 1, PT ;  /* 0x3f8000003000780b */ /* 0x000fc60003f0d000 */
[----:B------:R-:W-:Y:S01]  /*57a0*/  FMUL R50, R8, -0.5 ;  /* 0xbf00000008327820 */ /* 0x000fe20000400000 */
[----:B------:R-:W-:-:S03]  /*57b0*/  MOV R8, 0x437c0000 ;  /* 0x437c000000087802 */ /* 0x000fc60000000f00 */
[----:B------:R-:W-:-:S04]  /*57c0*/  FFMA.SAT R21, R50, R7, 0.5 ;  /* 0x3f00000032157423 */ /* 0x000fc80000002007 */
[----:B------:R-:W-:-:S04]  /*57d0*/  FFMA.RM R9, R21, R8, 12582913 ;  /* 0x4b40000115097423 */ /* 0x000fc80000004008 */
[----:B------:R-:W-:-:S04]  /*57e0*/  FADD R21, R9, -12583039 ;  /* 0xcb40007f09157421 */ /* 0x000fc80000000000 */
[----:B------:R-:W-:-:S04]  /*57f0*/  FFMA R21, R50, 1.4426950216293334961, -R21 ;  /* 0x3fb8aa3b32157823 */ /* 0x000fc80000000815 */
[----:B------:R-:W-:Y:S01]  /*5800*/  FFMA R19, R50, 1.925963033500011079e-08, R21 ;  /* 0x32a5706032137823 */ /* 0x000fe20000000015 */
[----:B------:R-:W-:Y:S01]  /*5810*/  HFMA2 R50, -RZ, RZ, 1.875, 0 ;  /* 0x3f800000ff327431 */ /* 0x000fe200000001ff */
[----:B------:R-:W-:Y:S06]  /*5820*/  @!P0 BRA `(.L_x_748) ;  /* 0x0000000400048947 */ /* 0x000fec0003800000 */
        /* <DEDUP_REMOVED lines=12> */
[----:B------:R-:W-:-:S04]  /*58f0*/  FADD R52, R21, -1 ;  /* 0xbf80000015347421 */ /* 0x000fc80000000000 */
[----:B------:R-:W-:Y:S01]  /*5900*/  FADD R54, R52, R52 ;  /* 0x0000003434367221 */ /* 0x000fe20000000000 */
[----:B------:R-:W0:Y:S03]  /*5910*/  MUFU.RCP R55, R55 ;  /* 0x0000003700377308 */ /* 0x000e260000001000 */
[----:B0-----:R-:W-:-:S04]  /*5920*/  FMUL R21, R55, R54 ;  /* 0x0000003637157220 */ /* 0x001fc80000400000 */
[----:B------:R-:W-:-:S04]  /*5930*/  FADD R53, R52, -R21 ;  /* 0x8000001534357221 */ /* 0x000fc80000000000 */
[----:B------:R-:W-:-:S04]  /*5940*/  FADD R53, R53, R53 ;  /* 0x0000003535357221 */ /* 0x000fc80000000000 */
[-C--:B------:R-:W-:Y:S01]  /*5950*/  FFMA R52, R52, -R21.reuse, R53 ;  /* 0x8000001534347223 */ /* 0x080fe20000000035 */
[----:B------:R-:W-:Y:S02]  /*5960*/  FSEL R53, RZ, -24, P0 ;  /* 0xc1c00000ff357808 */ /* 0x000fe40000000000 */
[----:B------:R-:W-:Y:S01]  /*5970*/  FSETP.NEU.AND P0, PT, |R48|, +INF , PT ;  /* 0x7f8000003000780b */ /* 0x000fe20003f0d200 */
[----:B------:R-:W-:Y:S02]  /*5980*/  FMUL R52, R55, R52 ;  /* 0x0000003437347220 */ /* 0x000fe40000400000 */
[----:B------:R-:W-:Y:S01]  /*5990*/  FFMA R54, R50, 1.1920928955078125e-07, R53 ;  /* 0x3400000032367823 */ /* 0x000fe20000000035 */
[C---:B------:R-:W-:Y:S01]  /*59a0*/  FMUL R53, R21.reuse, R21 ;  /* 0x0000001515357220 */ /* 0x040fe20000400000 */
[----:B------:R-:W-:Y:S02]  /*59b0*/  FSETP.NEU.AND P0, PT, R48, RZ, P0 ;  /* 0x000000ff3000720b */ /* 0x000fe4000070d000 */
[----:B------:R-:W-:Y:S01]  /*59c0*/  FFMA R50, R21, 1.4426950216293334961, R54 ;  /* 0x3fb8aa3b15327823 */ /* 0x000fe20000000036 */
[----:B------:R-:W-:-:S03]  /*59d0*/  FFMA R56, R53, R56, 0.0032181653659790754318 ;  /* 0x3b52e7db35387423 */ /* 0x000fc60000000038 */
[----:B------:R-:W-:Y:S01]  /*59e0*/  FADD R54, R54, -R50 ;  /* 0x8000003236367221 */ /* 0x000fe20000000000 */
[----:B------:R-:W-:-:S03]  /*59f0*/  FFMA R56, R53, R56, 0.018033718690276145935 ;  /* 0x3c93bb7335387423 */ /* 0x000fc60000000038 */
[----:B------:R-:W-:Y:S01]  /*5a00*/  FFMA R55, R21, 1.4426950216293334961, R54 ;  /* 0x3fb8aa3b15377823 */ /* 0x000fe20000000036 */
[C---:B------:R-:W-:Y:S02]  /*5a10*/  FFMA R56, R53.reuse, R56, 0.12022458761930465698 ;  /* 0x3df6384f35387423 */ /* 0x040fe40000000038 */
[----:B------:R-:W-:Y:S01]  /*5a20*/  @!P0 FADD R48, R48, R48 ;  /* 0x0000003030308221 */ /* 0x000fe20000000000 */
        /* <DEDUP_REMOVED lines=12> */
[C---:B------:R-:W-:Y:S02]  /*5af0*/  FSETP.GT.AND P4, PT, |R21|.reuse, 152, PT ;  /* 0x431800001500780b */ /* 0x040fe40003f84200 */
[----:B------:R-:W-:Y:S01]  /*5b00*/  FSETP.GEU.AND P5, PT, R21, RZ, PT ;  /* 0x000000ff1500720b */ /* 0x000fe20003fae000 */
[----:B------:R-:W-:Y:S01]  /*5b10*/  FFMA R53, R53, 2, R54 ;  /* 0x4000000035357823 */ /* 0x000fe20000000036 */
[----:B0-----:R-:W-:Y:S01]  /*5b20*/  FADD R50, R21, -R52 ;  /* 0x8000003415327221 */ /* 0x001fe20000000000 */
[----:B------:R-:W-:-:S03]  /*5b30*/  FSETP.GT.AND P3, PT, R52, RZ, PT ;  /* 0x000000ff3400720b */ /* 0x000fc60003f64000 */
[----:B------:R-:W-:Y:S01]  /*5b40*/  FADD R50, R50, R53 ;  /* 0x0000003532327221 */ /* 0x000fe20000000000 */
[----:B------:R-:W-:-:S05]  /*5b50*/  HFMA2 R53, -RZ, RZ, 0.64013671875, -15.109375 ;  /* 0x391fcb8eff357431 */ /* 0x000fca00000001ff */
[----:B------:R-:W-:-:S04]  /*5b60*/  FFMA R53, R50, R53, 0.0013391353422775864601 ;  /* 0x3aaf85ed32357423 */ /* 0x000fc80000000035 */
[----:B------:R-:W-:-:S04]  /*5b70*/  FFMA R53, R50, R53, 0.0096188392490148544312 ;  /* 0x3c1d985632357423 */ /* 0x000fc80000000035 */
[----:B------:R-:W-:-:S04]  /*5b80*/  FFMA R53, R50, R53, 0.055503588169813156128 ;  /* 0x3d6357bb32357423 */ /* 0x000fc80000000035 */
[----:B------:R-:W-:-:S04]  /*5b90*/  FFMA R53, R50, R53, 0.24022644758224487305 ;  /* 0x3e75fdec32357423 */ /* 0x000fc80000000035 */
[C---:B------:R-:W-:Y:S02]  /*5ba0*/  FFMA R55, R50.reuse, R53, 0.69314718246459960938 ;  /* 0x3f31721832377423 */ /* 0x040fe40000000035 */
[----:B------:R-:W0:Y:S02]  /*5bb0*/  F2I.NTZ R53, R21 ;  /* 0x0000001500357305 */ /* 0x000e240000203100 */
[----:B------:R-:W-:Y:S01]  /*5bc0*/  FFMA R55, R50, R55, 1 ;  /* 0x3f80000032377423 */ /* 0x000fe20000000037 */
[----:B------:R-:W-:-:S04]  /*5bd0*/  SEL R50, RZ, 0x83000000, P3 ;  /* 0x83000000ff327807 */ /* 0x000fc80001800000 */
[----:B------:R-:W-:-:S05]  /*5be0*/  IADD3 R52, PT, PT, R50, 0x7f000000, RZ ;  /* 0x7f00000032347810 */ /* 0x000fca0007ffe0ff */
[----:B------:R-:W-:Y:S01]  /*5bf0*/  FMUL R52, R52, R55 ;  /* 0x0000003734347220 */ /* 0x000fe20000400000 */
[----:B0-----:R-:W-:Y:S02]  /*5c00*/  LEA R53, R53, -R50, 0x17 ;  /* 0x8000003235357211 */ /* 0x001fe400078eb8ff */
[----:B------:R-:W-:-:S03]  /*5c10*/  FSEL R50, RZ, +INF , !P5 ;  /* 0x7f800000ff327808 */ /* 0x000fc60006800000 */
[----:B------:R-:W-:Y:S01]  /*5c20*/  @!P4 FMUL R50, R53, R52 ;  /* 0x000000343532c220 */ /* 0x000fe20000400000 */
[----:B------:R-:W-:-:S07]  /*5c30*/  @!P0 LOP3.LUT R50, R48, 0x7fffffff, RZ, 0xc0, !PT ;  /* 0x7fffffff30328812 */ /* 0x000fce00078ec0ff */
.L_x_748:
[----:B------:R-:W-:Y:S05]  /*5c40*/  BSYNC.RECONVERGENT B0 ;  /* 0x0000000000007941 */ /* 0x000fea0003800200 */
.L_x_747:
[----:B------:R-:W-:Y:S01]  /*5c50*/  BSSY.RECONVERGENT B0, `(.L_x_749) ;  /* 0x0000043000007945 */ /* 0x000fe20003800200 */
[----:B------:R-:W-:-:S03]  /*5c60*/  MOV R48, 0x3f800000 ;  /* 0x3f80000000307802 */ /* 0x000fc60000000f00 */
[----:B------:R-:W-:Y:S05]  /*5c70*/  @!P2 BRA `(.L_x_750) ;  /* 0x000000040000a947 */ /* 0x000fea0003800000 */
[----:B------:R-:W-:-:S13]  /*5c80*/  FSETP.NAN.AND P0, PT, |R20|, |R20|, PT ;  /* 0x400000141400720b */ /* 0x000fda0003f08200 */
[----:B------:R-:W-:Y:S01]  /*5c90*/  @P0 FADD R48, R20, 2 ;  /* 0x4000000014300421 */ /* 0x000fe20000000000 */
[----:B------:R-:W-:Y:S06]  /*5ca0*/  @P0 BRA `(.L_x_750) ;  /* 0x0000000000f40947 */ /* 0x000fec0003800000 */
[C---:B------:R-:W-:Y:S01]  /*5cb0*/  FMUL R21, |R20|.reuse, 16777216 ;  /* 0x4b80000014157820 */ /* 0x040fe20000400200 */
[----:B------:R-:W-:Y:S01]  /*5cc0*/  HFMA2 R56, -RZ, RZ, 0.771484375, 0.21533203125 ;  /* 0x3a2c32e4ff387431 */ /* 0x000fe200000001ff */
[----:B------:R-:W-:-:S03]  /*5cd0*/  FSETP.NEU.AND P0, PT, |R20|, +INF , PT ;  /* 0x7f8000001400780b */ /* 0x000fc60003f0d200 */
[----:B------:R-:W-:Y:S02]  /*5ce0*/  FSEL R21, R21, |R20|, !P1 ;  /* 0x4000001415157208 */ /* 0x000fe40004800000 */
[----:B------:R-:W-:Y:S02]  /*5cf0*/  FSETP.NEU.AND P0, PT, R20, RZ, P0 ;  /* 0x000000ff1400720b */ /* 0x000fe4000070d000 */
[----:B------:R-:W-:-:S04]  /*5d00*/  IADD3 R48, PT, PT, R21, -0x3f3504f3, RZ ;  /* 0xc0cafb0d15307810 */ /* 0x000fc80007ffe0ff */
[----:B------:R-:W-:-:S04]  /*5d10*/  LOP3.LUT R48, R48, 0xff800000, RZ, 0xc0, !PT ;  /* 0xff80000030307812 */ /* 0x000fc800078ec0ff */
[-C--:B------:R-:W-:Y:S02]  /*5d20*/  IADD3 R21, PT, PT, R21, -R48.reuse, RZ ;  /* 0x8000003015157210 */ /* 0x080fe40007ffe0ff */
[----:B------:R-:W-:Y:S01]  /*5d30*/  I2FP.F32.S32 R48, R48 ;  /* 0x0000003000307245 */ /* 0x000fe20000201400 */
[----:B------:R-:W-:Y:S02]  /*5d40*/  @!P0 FADD R20, R20, R20 ;  /* 0x0000001414148221 */ /* 0x000fe40000000000 */
[C---:B------:R-:W-:Y:S01]  /*5d50*/  FADD R55, R21.reuse, 1 ;  /* 0x3f80000015377421 */ /* 0x040fe20000000000 */
[----:B------:R-:W-:-:S04]  /*5d60*/  FADD R52, R21, -1 ;  /* 0xbf80000015347421 */ /* 0x000fc80000000000 */
[----:B------:R-:W-:Y:S01]  /*5d70*/  FADD R54, R52, R52 ;  /* 0x0000003434367221 */ /* 0x000fe20000000000 */
[----:B------:R-:W0:Y:S03]  /*5d80*/  MUFU.RCP R55, R55 ;  /* 0x0000003700377308 */ /* 0x000e260000001000 */
[----:B0-----:R-:W-:-:S04]  /*5d90*/  FMUL R21, R55, R54 ;  /* 0x0000003637157220 */ /* 0x001fc80000400000 */
[----:B------:R-:W-:-:S04]  /*5da0*/  FADD R53, R52, -R21 ;  /* 0x8000001534357221 */ /* 0x000fc80000000000 */
[----:B------:R-:W-:-:S04]  /*5db0*/  FADD R53, R53, R53 ;  /* 0x0000003535357221 */ /* 0x000fc80000000000 */
[----:B------:R-:W-:Y:S01]  /*5dc0*/  FFMA R52, R52, -R21, R53 ;  /* 0x8000001534347223 */ /* 0x000fe20000000035 */
[----:B------:R-:W-:-:S03]  /*5dd0*/  FSEL R53, RZ, -24, P1 ;  /* 0xc1c00000ff357808 */ /* 0x000fc60000800000 */
[----:B------:R-:W-:Y:S02]  /*5de0*/  FMUL R52, R55, R52 ;  /* 0x0000003437347220 */ /* 0x000fe40000400000 */
[----:B------:R-:W-:Y:S01]  /*5df0*/  FFMA R54, R48, 1.1920928955078125e-07, R53 ;  /* 0x3400000030367823 */ /* 0x000fe20000000035 */
[----:B------:R-:W-:-:S03]  /*5e00*/  FMUL R53, R21, R21 ;  /* 0x0000001515357220 */ /* 0x000fc60000400000 */
[----:B------:R-:W-:Y:S01]  /*5e10*/  FFMA R48, R21, 1.4426950216293334961, R54 ;  /* 0x3fb8aa3b15307823 */ /* 0x000fe20000000036 */
[----:B------:R-:W-:-:S03]  /*5e20*/  FFMA R56, R53, R56, 0.0032181653659790754318 ;  /* 0x3b52e7db35387423 */ /* 0x000fc60000000038 */
[----:B------:R-:W-:Y:S01]  /*5e30*/  FADD R54, R54, -R48 ;  /* 0x8000003036367221 */ /* 0x000fe20000000000 */
[----:B------:R-:W-:-:S03]  /*5e40*/  FFMA R56, R53, R56, 0.018033718690276145935 ;  /* 0x3c93bb7335387423 */ /* 0x000fc60000000038 */
[----:B------:R-:W-:Y:S01]  /*5e50*/  FFMA R55, R21, 1.4426950216293334961, R54 ;  /* 0x3fb8aa3b15377823 */ /* 0x000fe20000000036 */
        /* <DEDUP_REMOVED lines=19> */
[----:B------:R-:W-:-:S05]  /*5f90*/  MOV R53, 0x391fcb8e ;  /* 0x391fcb8e00357802 */ /* 0x000fca0000000f00 */
        /* <DEDUP_REMOVED lines=14> */
.L_x_750:
[----:B------:R-:W-:Y:S05]  /*6080*/  BSYNC.RECONVERGENT B0 ;  /* 0x0000000000007941 */ /* 0x000fea0003800200 */
.L_x_749:
[----:B------:R-:W-:Y:S01]  /*6090*/  FMUL R48, R48, -0.5 ;  /* 0xbf00000030307820 */ /* 0x000fe20000400000 */
[----:B------:R-:W-:Y:S01]  /*60a0*/  FMUL R50, R50, -0.5 ;  /* 0xbf00000032327820 */ /* 0x000fe20000400000 */
[----:B------:R-:W-:Y:S01]  /*60b0*/  FSETP.GEU.AND P1, PT, |R57|, 1.175494350822287508e-38, PT ;  /* 0x008000003900780b */ /* 0x000fe20003f2e200 */
[----:B------:R-:W-:Y:S01]  /*60c0*/  BSSY.RECONVERGENT B2, `(.L_x_751) ;  /* 0x00000a0000027945 */ /* 0x000fe20003800200 */
[-C--:B------:R-:W-:Y:S01]  /*60d0*/  FFMA.SAT R21, R48, R7.reuse, 0.5 ;  /* 0x3f00000030157423 */ /* 0x080fe20000002007 */
[----:B------:R-:W-:Y:S01]  /*60e0*/  FFMA.SAT R7, R50, R7, 0.5 ;  /* 0x3f00000032077423 */ /* 0x000fe20000002007 */
[----:B------:R-:W-:Y:S02]  /*60f0*/  FSETP.GEU.AND P0, PT, |R59|, 1.175494350822287508e-38, PT ;  /* 0x008000003b00780b */ /* 0x000fe40003f0e200 */
[-C--:B------:R-:W-:Y:S01]  /*6100*/  FFMA.RM R20, R21, R8.reuse, 12582913 ;  /* 0x4b40000115147423 */ /* 0x080fe20000004008 */
[----:B------:R-:W-:Y:S01]  /*6110*/  FFMA.RM R8, R7, R8, 12582913 ;  /* 0x4b40000107087423 */ /* 0x000fe20000004008 */
[----:B------:R-:W-:-:S02]  /*6120*/  SHF.L.U32 R9, R9, 0x17, RZ ;  /* 0x0000001709097819 */ /* 0x000fc400000006ff */
[----:B------:R-:W-:Y:S01]  /*6130*/  FADD R21, R20, -12583039 ;  /* 0xcb40007f14157421 */ /* 0x000fe20000000000 */
[----:B------:R-:W-:Y:S01]  /*6140*/  FADD R7, R8, -12583039 ;  /* 0xcb40007f08077421 */ /* 0x000fe20000000000 */
[----:B------:R-:W-:Y:S02]  /*6150*/  SHF.L.U32 R20, R20, 0x17, RZ ;  /* 0x0000001714147819 */ /* 0x000fe400000006ff */
[----:B------:R-:W-:Y:S01]  /*6160*/  FFMA R21, R48, 1.4426950216293334961, -R21 ;  /* 0x3fb8aa3b30157823 */ /* 0x000fe20000000815 */
[----:B------:R-:W-:Y:S01]  /*6170*/  FFMA R7, R50, 1.4426950216293334961, -R7 ;  /* 0x3fb8aa3b32077823 */ /* 0x000fe20000000807 */
[----:B------:R-:W-:Y:S02]  /*6180*/  SHF.L.U32 R8, R8, 0x17, RZ ;  /* 0x0000001708087819 */ /* 0x000fe400000006ff */
[----:B------:R-:W-:Y:S01]  /*6190*/  FFMA R21, R48, 1.925963033500011079e-08, R21 ;  /* 0x32a5706030157823 */ /* 0x000fe20000000015 */
[----:B------:R-:W-:-:S05]  /*61a0*/  FFMA R7, R50, 1.925963033500011079e-08, R7 ;  /* 0x32a5706032077823 */ /* 0x000fca0000000007 */
[----:B------:R-:W0:Y:S08]  /*61b0*/  MUFU.EX2 R21, R21 ;  /* 0x0000001500157308 */ /* 0x000e300000000800 */
[----:B------:R-:W1:Y:S01]  /*61c0*/  MUFU.EX2 R7, R7 ;  /* 0x0000000700077308 */ /* 0x000e620000000800 */
[----:B0-----:R-:W-:-:S04]  /*61d0*/  FMUL R20, R20, R21 ;  /* 0x0000001514147220 */ /* 0x001fc80000400000 */
[C---:B------:R-:W-:Y:S01]  /*61e0*/  FMUL R50, R57.reuse, R20 ;  /* 0x0000001439327220 */ /* 0x040fe20000400000 */
[----:B------:R-:W-:Y:S01]  /*61f0*/  @!P1 FMUL R57, R57, 16777216 ;  /* 0x4b80000039399820 */ /* 0x000fe20000400000 */
[----:B-1----:R-:W-:-:S03]  /*6200*/  FMUL R48, R7, R8 ;  /* 0x0000000807307220 */ /* 0x002fc60000400000 */
[----:B------:R-:W0:Y:S01]  /*6210*/  MUFU.LG2 R8, R57 ;  /* 0x0000003900087308 */ /* 0x000e220000000c00 */
[C---:B------:R-:W-:Y:S01]  /*6220*/  FFMA R50, R59.reuse, R48, -R50 ;  /* 0x000000303b327223 */ /* 0x040fe20000000832 */
[----:B------:R-:W-:-:S03]  /*6230*/  @!P0 FMUL R59, R59, 16777216 ;  /* 0x4b8000003b3b8820 */ /* 0x000fc60000400000 */
[----:B------:R-:W-:-:S03]  /*6240*/  FMUL R50, R50, R31 ;  /* 0x0000001f32327220 */ /* 0x000fc60000400000 */
[----:B------:R-:W1:Y:S01]  /*6250*/  MUFU.LG2 R7, R59 ;  /* 0x0000003b00077308 */ /* 0x000e620000000c00 */
[----:B------:R-:W-:Y:S01]  /*6260*/  FMUL R50, R43, R50 ;  /* 0x000000322b327220 */ /* 0x000fe20000400000 */
[----:B0-----:R-:W-:-:S04]  /*6270*/  @!P1 FADD R8, R8, -24 ;  /* 0xc1c0000008089421 */ /* 0x001fc80000000000 */
[----:B------:R-:W-:Y:S02]  /*6280*/  FMUL R52, R8, 3 ;  /* 0x4040000008347820 */ /* 0x000fe40000400000 */
[----:B------:R-:W0:Y:S01]  /*6290*/  MUFU.EX2 R8, R19 ;  /* 0x0000001300087308 */ /* 0x000e220000000800 */
[----:B-1----:R-:W-:Y:S02]  /*62a0*/  @!P0 FADD R7, R7, -24 ;  /* 0xc1c0000007078421 */ /* 0x002fe40000000000 */
[----:B------:R-:W-:Y:S02]  /*62b0*/  FSETP.GEU.AND P1, PT, R52, -126, PT ;  /* 0xc2fc00003400780b */ /* 0x000fe40003f2e000 */
[----:B------:R-:W-:-:S05]  /*62c0*/  FMUL R7, R7, 3 ;  /* 0x4040000007077820 */ /* 0x000fca0000400000 */
[----:B------:R-:W-:-:S06]  /*62d0*/  FSETP.GEU.AND P0, PT, R7, -126, PT ;  /* 0xc2fc00000700780b */ /* 0x000fcc0003f0e000 */
[----:B------:R-:W-:Y:S01]  /*62e0*/  @!P1 FMUL R52, R52, 0.5 ;  /* 0x3f00000034349820 */ /* 0x000fe20000400000 */
[----:B0-----:R-:W-:Y:S01]  /*62f0*/  FMUL R8, R9, R8 ;  /* 0x0000000809087220 */ /* 0x001fe20000400000 */
[----:B------:R-:W-:Y:S02]  /*6300*/  FMUL R9, R41, R44 ;  /* 0x0000002c29097220 */ /* 0x000fe40000400000 */
[----:B------:R0:W1:Y:S03]  /*6310*/  MUFU.EX2 R53, R52 ;  /* 0x0000003400357308 */ /* 0x0000660000000800 */
[----:B------:R-:W-:-:S05]  /*6320*/  @!P0 FMUL R7, R7, 0.5 ;  /* 0x3f00000007078820 */ /* 0x000fca0000400000 */
[----:B------:R-:W2:Y:S01]  /*6330*/  MUFU.EX2 R21, R7 ;  /* 0x0000000700157308 */ /* 0x000ea20000000800 */
[----:B0-----:R-:W-:-:S04]  /*6340*/  FMUL R52, R42, R44 ;  /* 0x0000002c2a347220 */ /* 0x001fc80000400000 */
[----:B------:R-:W-:Y:S01]  /*6350*/  FFMA R19, R9, R32, -R52 ;  /* 0x0000002009137223 */ /* 0x000fe20000000834 */
[----:B-1----:R-:W-:-:S04]  /*6360*/  @!P1 FMUL R53, R53, R53 ;  /* 0x0000003535359220 */ /* 0x002fc80000400000 */
[----:B------:R-:W-:Y:S01]  /*6370*/  FMUL R53, R20, R53 ;  /* 0x0000003514357220 */ /* 0x000fe20000400000 */
[----:B------:R-:W-:Y:S01]  /*6380*/  FMUL R20, R61, R8 ;  /* 0x000000083d147220 */ /* 0x000fe20000400000 */
[----:B------:R-:W-:Y:S01]  /*6390*/  FADD R8, R47, -R8 ;  /* 0x800000082f087221 */ /* 0x000fe20000000000 */
[----:B--2---:R-:W-:Y:S01]  /*63a0*/  @!P0 FMUL R21, R21, R21 ;  /* 0x0000001515158220 */ /* 0x004fe20000400000 */
[----:B------:R-:W-:Y:S02]  /*63b0*/  FSETP.GT.AND P0, PT, R46, 0.0099999997764825820923, PT ;  /* 0x3c23d70a2e00780b */ /* 0x000fe40003f04000 */
[----:B------:R-:W-:Y:S01]  /*63c0*/  FMUL R8, R8, R29 ;  /* 0x0000001d08087220 */ /* 0x000fe20000400000 */
[----:B------:R-:W-:-:S03]  /*63d0*/  FFMA R48, R48, R21, -R53 ;  /* 0x0000001530307223 */ /* 0x000fc60000000835 */
[----:B------:R-:W-:Y:S01]  /*63e0*/  FMUL R52, R43, R8 ;  /* 0x000000082b347220 */ /* 0x000fe20000400000 */
[----:B------:R-:W-:-:S04]  /*63f0*/  FMUL R48, R48, R33 ;  /* 0x0000002130307220 */ /* 0x000fc80000400000 */
[----:B------:R-:W-:-:S04]  /*6400*/  FMUL R7, R43, R48 ;  /* 0x000000302b077220 */ /* 0x000fc80000400000 */
[----:B------:R-:W-:Y:S01]  /*6410*/  FFMA R48, R50, R32, -R7 ;  /* 0x0000002032307223 */ /* 0x000fe20000000807 */
[----:B------:R-:W-:Y:S01]  /*6420*/  FFMA R7, R49, R47, -R20 ;  /* 0x0000002f31077223 */ /* 0x000fe20000000814 */
[----:B------:R-:W-:Y:S01]  /*6430*/  FADD R47, R9, R50 ;  /* 0x00000032092f7221 */ /* 0x000fe20000000000 */
[----:B------:R-:W-:Y:S02]  /*6440*/  HFMA2 R9, -RZ, RZ, 0, 0 ;  /* 0x00000000ff097431 */ /* 0x000fe400000001ff */
[----:B------:R-:W-:Y:S01]  /*6450*/  FADD R48, R48, R19 ;  /* 0x0000001330307221 */ /* 0x000fe20000000000 */
[----:B------:R-:W-:Y:S01]  /*6460*/  FMUL R49, R43, R44 ;  /* 0x0000002c2b317220 */ /* 0x000fe20000400000 */
[----:B------:R-:W-:Y:S01]  /*6470*/  MOV R50, RZ ;  /* 0x000000ff00327202 */ /* 0x000fe20000000f00 */
[----:B------:R-:W-:Y:S01]  /*6480*/  FMUL R54, R7, R30 ;  /* 0x0000001e07367220 */ /* 0x000fe20000400000 */
[----:B------:R-:W-:Y:S06]  /*6490*/  @!P0 BRA `(.L_x_752) ;  /* 0x0000000400888947 */ /* 0x000fec0003800000 */
[----:B------:R-:W-:Y:S01]  /*64a0*/  FSETP.NEU.AND P0, PT, R46, 1, PT ;  /* 0x3f8000002e00780b */ /* 0x000fe20003f0d000 */
[----:B------:R-:W-:Y:S01]  /*64b0*/  BSSY.RECONVERGENT B0, `(.L_x_753) ;  /* 0x0000043000007945 */ /* 0x000fe20003800200 */
[----:B------:R-:W-:-:S11]  /*64c0*/  MOV R7, 0x3f800000 ;  /* 0x3f80000000077802 */ /* 0x000fd60000000f00 */
[----:B------:R-:W-:Y:S05]  /*64d0*/  @!P0 BRA `(.L_x_754) ;  /* 0x0000000400008947 */ /* 0x000fea0003800000 */
[----:B------:R-:W-:-:S13]  /*64e0*/  FSETP.NAN.AND P0, PT, |R46|, |R46|, PT ;  /* 0x4000002e2e00720b */ /* 0x000fda0003f08200 */
[----:B------:R-:W-:Y:S01]  /*64f0*/  @P0 FADD R7, R46, 2 ;  /* 0x400000002e070421 */ /* 0x000fe20000000000 */
[----:B------:R-:W-:Y:S06]  /*6500*/  @P0 BRA `(.L_x_754) ;  /* 0x0000000000f40947 */ /* 0x000fec0003800000 */
[C---:B------:R-:W-:Y:S01]  /*6510*/  FMUL R7, |R46|.reuse, 16777216 ;  /* 0x4b8000002e077820 */ /* 0x040fe20000400200 */
[C---:B------:R-:W-:Y:S01]  /*6520*/  FSETP.GEU.AND P0, PT, |R46|.reuse, 1.175494350822287508e-38, PT ;  /* 0x008000002e00780b */ /* 0x040fe20003f0e200 */
[----:B------:R-:W-:Y:S01]  /*6530*/  HFMA2 R56, -RZ, RZ, 0.771484375, 0.21533203125 ;  /* 0x3a2c32e4ff387431 */ /* 0x000fe200000001ff */
[----:B------:R-:W-:Y:S02]  /*6540*/  FSETP.NEU.AND P2, PT, |R46|, +INF , PT ;  /* 0x7f8000002e00780b */ /* 0x000fe40003f4d200 */
[----:B------:R-:W-:Y:S02]  /*6550*/  FSEL R7, R7, |R46|, !P0 ;  /* 0x4000002e07077208 */ /* 0x000fe40004000000 */
[----:B------:R-:W-:Y:S02]  /*6560*/  FSEL R19, RZ, -24, P0 ;  /* 0xc1c00000ff137808 */ /* 0x000fe40000000000 */
        /* <DEDUP_REMOVED lines=51> */
[----:B------:R-:W-:Y:S01]  /*68a0*/  FMUL R19, R19, R8 ;  /* 0x0000000813137220 */ /* 0x000fe20000400000 */
[----:B------:R-:W-:-:S03]  /*68b0*/  @!P2 FADD R8, R46, R46 ;  /* 0x0000002e2e08a221 */ /* 0x000fc60000000000 */
[----:B------:R-:W-:Y:S02]  /*68c0*/  @!P1 FMUL R7, R50, R19 ;  /* 0x0000001332079220 */ /* 0x000fe40000400000 */
[----:B------:R-:W-:-:S07]  /*68d0*/  @!P2 LOP3.LUT R7, R8, 0x7fffffff, RZ, 0xc0, !PT ;  /* 0x7fffffff0807a812 */ /* 0x000fce00078ec0ff */
.L_x_754:
[----:B------:R-:W-:Y:S05]  /*68e0*/  BSYNC.RECONVERGENT B0 ;  /* 0x0000000000007941 */ /* 0x000fea0003800200 */
.L_x_753:
[----:B------:R-:W0:Y:S01]  /*68f0*/  MUFU.RCP R8, R7 ;  /* 0x0000000700087308 */ /* 0x000e220000001000 */
[----:B------:R-:W-:Y:S07]  /*6900*/  BSSY.RECONVERGENT B3, `(.L_x_755) ;  /* 0x000000c000037945 */ /* 0x000fee0003800200 */
[----:B-----5:R-:W1:Y:S01]  /*6910*/  FCHK P0, R5, R7 ;  /* 0x0000000705007302 */ /* 0x020e620000000000 */
        /* <DEDUP_REMOVED lines=9> */
[----:B------:R-:W-:-:S07]  /*69b0*/  MOV R50, R7 ;  /* 0x0000000700327202 */ /* 0x000fce0000000f00 */
.L_x_756:
[----:B------:R-:W-:Y:S05]  /*69c0*/  BSYNC.RECONVERGENT B3 ;  /* 0x0000000000037941 */ /* 0x000fea0003800200 */
.L_x_755:
        /* <DEDUP_REMOVED lines=13> */
.L_x_758:
[----:B------:R-:W-:Y:S05]  /*6aa0*/  BSYNC.RECONVERGENT B3 ;  /* 0x0000000000037941 */ /* 0x000fea0003800200 */
.L_x_757:
[----:B------:R-:W-:-:S07]  /*6ab0*/  FADD R9, R7, -1 ;  /* 0xbf80000007097421 */ /* 0x000fce0000000000 */
.L_x_752:
[----:B------:R-:W-:Y:S05]  /*6ac0*/  BSYNC.RECONVERGENT B2 ;  /* 0x0000000000027941 */ /* 0x000fea0003800200 */
.L_x_751:
[----:B------:R-:W-:Y:S01]  /*6ad0*/  FSETP.NEU.AND P0, PT, R45, 1, PT ;  /* 0x3f8000002d00780b */ /* 0x000fe20003f0d000 */
[----:B------:R-:W-:Y:S01]  /*6ae0*/  BSSY.RECONVERGENT B0, `(.L_x_759) ;  /* 0x0000047000007945 */ /* 0x000fe20003800200 */
[----:B------:R-:W-:Y:S01]  /*6af0*/  HFMA2 R7, -RZ, RZ, 1.875, 0 ;  /* 0x3f800000ff077431 */ /* 0x000fe200000001ff */
[----:B-----5:R-:W-:Y:S01]  /*6b00*/  FMNMX R5, R9, 100000, PT ;  /* 0x47c3500009057809 */ /* 0x020fe20003800000 */
[----:B------:R-:W-:Y:S01]  /*6b10*/  FMUL R44, R40, R44 ;  /* 0x0000002c282c7220 */ /* 0x000fe20000400000 */
[----:B------:R-:W-:-:S08]  /*6b20*/  FMNMX R50, R50, 100000, PT ;  /* 0x47c3500032327809 */ /* 0x000fd00003800000 */
[----:B------:R-:W-:Y:S05]  /*6b30*/  @!P0 BRA `(.L_x_760) ;  /* 0x0000000400048947 */ /* 0x000fea0003800000 */
[----:B------:R-:W-:-:S13]  /*6b40*/  FSETP.NAN.AND P0, PT, |R45|, |R45|, PT ;  /* 0x4000002d2d00720b */ /* 0x000fda0003f08200 */
[----:B------:R-:W-:Y:S01]  /*6b50*/  @P0 FADD R7, R45, 2 ;  /* 0x400000002d070421 */ /* 0x000fe20000000000 */
[----:B------:R-:W-:Y:S06]  /*6b60*/  @P0 BRA `(.L_x_760) ;  /* 0x0000000000f80947 */ /* 0x000fec0003800000 */
[C---:B------:R-:W-:Y:S01]  /*6b70*/  FMUL R8, |R45|.reuse, 16777216 ;  /* 0x4b8000002d087820 */ /* 0x040fe20000400200 */
[C---:B------:R-:W-:Y:S02]  /*6b80*/  FSETP.GEU.AND P0, PT, |R45|.reuse, 1.175494350822287508e-38, PT ;  /* 0x008000002d00780b */ /* 0x040fe40003f0e200 */
[----:B------:R-:W-:Y:S02]  /*6b90*/  MOV R56, 0x3a2c32e4 ;  /* 0x3a2c32e400387802 */ /* 0x000fe40000000f00 */
[----:B------:R-:W-:Y:S02]  /*6ba0*/  FSEL R8, R8, |R45|, !P0 ;  /* 0x4000002d08087208 */ /* 0x000fe40004000000 */
[----:B------:R-:W-:Y:S02]  /*6bb0*/  FSEL R19, RZ, -24, P0 ;  /* 0xc1c00000ff137808 */ /* 0x000fe40000000000 */
[----:B------:R-:W-:Y:S02]  /*6bc0*/  IADD3 R7, PT, PT, R8, -0x3f3504f3, RZ ;  /* 0xc0cafb0d08077810 */ /* 0x000fe40007ffe0ff */
[----:B------:R-:W-:-:S02]  /*6bd0*/  FSETP.NEU.AND P0, PT, |R45|, +INF , PT ;  /* 0x7f8000002d00780b */ /* 0x000fc40003f0d200 */
[----:B------:R-:W-:Y:S02]  /*6be0*/  LOP3.LUT R9, R7, 0xff800000, RZ, 0xc0, !PT ;  /* 0xff80000007097812 */ /* 0x000fe400078ec0ff */
[----:B------:R-:W-:Y:S02]  /*6bf0*/  FSETP.NEU.AND P0, PT, R45, RZ, P0 ;  /* 0x000000ff2d00720b */ /* 0x000fe4000070d000 */
[----:B------:R-:W-:-:S05]  /*6c00*/  IADD3 R8, PT, PT, R8, -R9, RZ ;  /* 0x8000000908087210 */ /* 0x000fca0007ffe0ff */
[C---:B------:R-:W-:Y:S01]  /*6c10*/  FADD R7, R8.reuse, 1 ;  /* 0x3f80000008077421 */ /* 0x040fe20000000000 */
[----:B------:R-:W-:Y:S01]  /*6c20*/  FADD R46, R8, -1 ;  /* 0xbf800000082e7421 */ /* 0x000fe20000000000 */
[----:B------:R-:W-:-:S03]  /*6c30*/  I2FP.F32.S32 R8, R9 ;  /* 0x0000000900087245 */ /* 0x000fc60000201400 */
        /* <DEDUP_REMOVED lines=49> */
.L_x_760:
[----:B------:R-:W-:Y:S05]  /*6f50*/  BSYNC.RECONVERGENT B0 ;  /* 0x0000000000007941 */ /* 0x000fea0003800200 */
.L_x_759:
[----:B------:R-:W-:Y:S01]  /*6f60*/  FSETP.NEU.AND P0, PT, R52, 1, PT ;  /* 0x3f8000003400780b */ /* 0x000fe20003f0d000 */
[----:B------:R-:W-:Y:S01]  /*6f70*/  FMUL R8, R50, R7 ;  /* 0x0000000732087220 */ /* 0x000fe20000400000 */
[----:B------:R-:W-:Y:S01]  /*6f80*/  BSSY.RECONVERGENT B0, `(.L_x_761) ;  /* 0x000004b000007945 */ /* 0x000fe20003800200 */
[----:B------:R-:W-:Y:S01]  /*6f90*/  FMUL R54, R43, R54 ;  /* 0x000000362b367220 */ /* 0x000fe20000400000 */
[-C--:B------:R-:W-:Y:S01]  /*6fa0*/  FFMA R12, R45, R5.reuse, R12 ;  /* 0x000000052d0c7223 */ /* 0x080fe2000000000c */
[----:B------:R-:W-:Y:S01]  /*6fb0*/  FFMA R8, R5, R44, -R8 ;  /* 0x0000002c05087223 */ /* 0x000fe20000000808 */
[----:B------:R-:W-:Y:S01]  /*6fc0*/  MOV R7, 0x3f800000 ;  /* 0x3f80000000077802 */ /* 0x000fe20000000f00 */
[----:B------:R-:W-:Y:S02]  /*6fd0*/  FFMA R13, R52, R5, R13 ;  /* 0x00000005340d7223 */ /* 0x000fe4000000000d */
[----:B------:R-:W-:-:S04]  /*6fe0*/  FADD R25, R8, R25 ;  /* 0x0000001908197221 */ /* 0x000fc80000000000 */
[----:B------:R-:W-:Y:S05]  /*6ff0*/  @!P0 BRA `(.L_x_762) ;  /* 0x00000004000c8947 */ /* 0x000fea0003800000 */
[----:B------:R-:W-:-:S13]  /*7000*/  FSETP.NAN.AND P0, PT, |R52|, |R52|, PT ;  /* 0x400000343400720b */ /* 0x000fda0003f08200 */
[----:B------:R-:W-:Y:S05]  /*7010*/  @P0 BRA `(.L_x_763) ;  /* 0x0000000400000947 */ /* 0x000fea0003800000 */
[C---:B------:R-:W-:Y:S01]  /*7020*/  FMUL R7, |R52|.reuse, 16777216 ;  /* 0x4b80000034077820 */ /* 0x040fe20000400200 */
[C---:B------:R-:W-:Y:S01]  /*7030*/  FSETP.GEU.AND P0, PT, |R52|.reuse, 1.175494350822287508e-38, PT ;  /* 0x008000003400780b */ /* 0x040fe20003f0e200 */
[----:B------:R-:W-:Y:S01]  /*7040*/  HFMA2 R46, -RZ, RZ, 0.771484375, 0.21533203125 ;  /* 0x3a2c32e4ff2e7431 */ /* 0x000fe200000001ff */
[----:B------:R-:W-:Y:S02]  /*7050*/  FSETP.NEU.AND P3, PT, R52, RZ, PT ;  /* 0x000000ff3400720b */ /* 0x000fe40003f6d000 */
        /* <DEDUP_REMOVED lines=38> */
[----:B------:R-:W-:Y:S02]  /*72c0*/  FFMA R9, R9, 2, R20 ;  /* 0x4000000009097823 */ /* 0x000fe40000000014 */
[----:B------:R1:W2:Y:S01]  /*72d0*/  F2I.NTZ R20, R7 ;  /* 0x0000000700147305 */ /* 0x0002a20000203100 */
[----:B0-----:R-:W-:Y:S01]  /*72e0*/  FADD R8, R7, -R44 ;  /* 0x8000002c07087221 */ /* 0x001fe20000000000 */
[----:B------:R-:W-:-:S02]  /*72f0*/  FSETP.GT.AND P0, PT, R44, RZ, PT ;  /* 0x000000ff2c00720b */ /* 0x000fc40003f04000 */
[----:B-1----:R-:W-:Y:S01]  /*7300*/  FSEL R7, RZ, +INF , !P2 ;  /* 0x7f800000ff077808 */ /* 0x002fe20005000000 */
[----:B------:R-:W-:-:S04]  /*7310*/  FADD R8, R8, R9 ;  /* 0x0000000908087221 */ /* 0x000fc80000000000 */
[----:B------:R-:W-:-:S04]  /*7320*/  FFMA R9, R8, R19, 0.0013391353422775864601 ;  /* 0x3aaf85ed08097423 */ /* 0x000fc80000000013 */
[----:B------:R-:W-:-:S04]  /*7330*/  FFMA R9, R8, R9, 0.0096188392490148544312 ;  /* 0x3c1d985608097423 */ /* 0x000fc80000000009 */
[----:B------:R-:W-:-:S04]  /*7340*/  FFMA R9, R8, R9, 0.055503588169813156128 ;  /* 0x3d6357bb08097423 */ /* 0x000fc80000000009 */
[----:B------:R-:W-:Y:S01]  /*7350*/  FFMA R19, R8, R9, 0.24022644758224487305 ;  /* 0x3e75fdec08137423 */ /* 0x000fe20000000009 */
[----:B------:R-:W-:Y:S02]  /*7360*/  SEL R9, RZ, 0x83000000, P0 ;  /* 0x83000000ff097807 */ /* 0x000fe40000000000 */
[----:B------:R-:W-:Y:S01]  /*7370*/  FSETP.NEU.AND P0, PT, |R52|, +INF , PT ;  /* 0x7f8000003400780b */ /* 0x000fe20003f0d200 */
[----:B------:R-:W-:Y:S01]  /*7380*/  FFMA R19, R8, R19, 0.69314718246459960938 ;  /* 0x3f31721808137423 */ /* 0x000fe20000000013 */
[----:B--2---:R-:W-:Y:S02]  /*7390*/  LEA R20, R20, -R9, 0x17 ;  /* 0x8000000914147211 */ /* 0x004fe400078eb8ff */
[----:B------:R-:W-:Y:S01]  /*73a0*/  IADD3 R9, PT, PT, R9, 0x7f000000, RZ ;  /* 0x7f00000009097810 */ /* 0x000fe20007ffe0ff */
[----:B------:R-:W-:-:S04]  /*73b0*/  FFMA R8, R8, R19, 1 ;  /* 0x3f80000008087423 */ /* 0x000fc80000000013 */
[----:B------:R-:W-:-:S04]  /*73c0*/  FMUL R9, R9, R8 ;  /* 0x0000000809097220 */ /* 0x000fc80000400000 */
[----:B------:R-:W-:Y:S01]  /*73d0*/  @!P1 FMUL R7, R20, R9 ;  /* 0x0000000914079220 */ /* 0x000fe20000400000 */
[----:B------:R-:W-:Y:S06]  /*73e0*/  @P0 BRA P3, `(.L_x_762) ;  /* 0x0000000000100947 */ /* 0x000fec0001800000 */
[----:B------:R-:W-:-:S05]  /*73f0*/  FADD R7, R52, R52 ;  /* 0x0000003434077221 */ /* 0x000fca0000000000 */
[----:B------:R-:W-:Y:S01]  /*7400*/  LOP3.LUT R7, R7, 0x7fffffff, RZ, 0xc0, !PT ;  /* 0x7fffffff07077812 */ /* 0x000fe200078ec0ff */
[----:B------:R-:W-:Y:S06]  /*7410*/  BRA `(.L_x_762) ;  /* 0x0000000000047947 */ /* 0x000fec0003800000 */
.L_x_763:
[----:B------:R-:W-:-:S07]  /*7420*/  FADD R7, R52, 2 ;  /* 0x4000000034077421 */ /* 0x000fce0000000000 */
.L_x_762:
[----:B------:R-:W-:Y:S05]  /*7430*/  BSYNC.RECONVERGENT B0 ;  /* 0x0000000000007941 */ /* 0x000fea0003800200 */
.L_x_761:
[C---:B------:R-:W-:Y:S01]  /*7440*/  FSETP.NEU.AND P0, PT, R49.reuse, 1, PT ;  /* 0x3f8000003100780b */ /* 0x040fe20003f0d000 */
[----:B------:R-:W-:Y:S01]  /*7450*/  FMUL R8, R50, R7 ;  /* 0x0000000732087220 */ /* 0x000fe20000400000 */
[----:B------:R-:W-:Y:S01]  /*7460*/  BSSY.RECONVERGENT B0, `(.L_x_764) ;  /* 0x0000049000007945 */ /* 0x000fe20003800200 */
[----:B------:R-:W-:Y:S02]  /*7470*/  FFMA R22, R49, R5, R22 ;  /* 0x0000000531167223 */ /* 0x000fe40000000016 */
[----:B------:R-:W-:-:S04]  /*7480*/  FFMA R7, R5, R54, -R8 ;  /* 0x0000003605077223 */ /* 0x000fc80000000808 */
[----:B------:R-:W-:Y:S01]  /*7490*/  FADD R24, R7, R24 ;  /* 0x0000001807187221 */ /* 0x000fe20000000000 */
[----:B------:R-:W-:-:S03]  /*74a0*/  HFMA2 R7, -RZ, RZ, 1.875, 0 ;  /* 0x3f800000ff077431 */ /* 0x000fc600000001ff */
[----:B------:R-:W-:Y:S05]  /*74b0*/  @!P0 BRA `(.L_x_765) ;  /* 0x00000004000c8947 */ /* 0x000fea0003800000 */
[----:B------:R-:W-:-:S13]  /*74c0*/  FSETP.NAN.AND P0, PT, |R49|, |R49|, PT ;  /* 0x400000313100720b */ /* 0x000fda0003f08200 */
[----:B------:R-:W-:Y:S05]  /*74d0*/  @P0 BRA `(.L_x_766) ;  /* 0x0000000400000947 */ /* 0x000fea0003800000 */
[C---:B------:R-:W-:Y:S01]  /*74e0*/  FMUL R8, |R49|.reuse, 16777216 ;  /* 0x4b80000031087820 */ /* 0x040fe20000400200 */
[C---:B------:R-:W-:Y:S02]  /*74f0*/  FSETP.GEU.AND P0, PT, |R49|.reuse, 1.175494350822287508e-38, PT ;  /* 0x008000003100780b */ /* 0x040fe40003f0e200 */
[----:B------:R-:W-:Y:S02]  /*7500*/  MOV R46, 0x3a2c32e4 ;  /* 0x3a2c32e4002e7802 */ /* 0x000fe40000000f00 */
[----:B------:R-:W-:Y:S02]  /*7510*/  FSEL R8, R8, |R49|, !P0 ;  /* 0x4000003108087208 */ /* 0x000fe40004000000 */
[----:B------:R-:W-:Y:S02]  /*7520*/  FSEL R9, RZ, -24, P0 ;  /* 0xc1c00000ff097808 */ /* 0x000fe40000000000 */
[----:B------:R-:W-:Y:S02]  /*7530*/  IADD3 R7, PT, PT, R8, -0x3f3504f3, RZ ;  /* 0xc0cafb0d08077810 */ /* 0x000fe40007ffe0ff */
[----:B------:R-:W-:-:S02]  /*7540*/  FSETP.NEU.AND P3, PT, R49, RZ, PT ;  /* 0x000000ff3100720b */ /* 0x000fc40003f6d000 */
[----:B------:R-:W-:-:S04]  /*7550*/  LOP3.LUT R7, R7, 0xff800000, RZ, 0xc0, !PT ;  /* 0xff80000007077812 */ /* 0x000fc800078ec0ff */
        /* <DEDUP_REMOVED lines=46> */
[----:B-1----:R-:W-:Y:S02]  /*7840*/  LEA R9, R9, -R8, 0x17 ;  /* 0x8000000809097211 */ /* 0x002fe400078eb8ff */
[----:B------:R-:W-:Y:S01]  /*7850*/  IADD3 R8, PT, PT, R8, 0x7f000000, RZ ;  /* 0x7f00000008087810 */ /* 0x000fe20007ffe0ff */
[----:B------:R-:W-:Y:S01]  /*7860*/  FFMA R19, R7, R44, 1 ;  /* 0x3f80000007137423 */ /* 0x000fe2000000002c */
[----:B------:R-:W-:-:S03]  /*7870*/  FSEL R7, RZ, +INF , !P2 ;  /* 0x7f800000ff077808 */ /* 0x000fc60005000000 */
[----:B------:R-:W-:-:S04]  /*7880*/  FMUL R8, R8, R19 ;  /* 0x0000001308087220 */ /* 0x000fc80000400000 */
[----:B------:R-:W-:Y:S01]  /*7890*/  @!P1 FMUL R7, R9, R8 ;  /* 0x0000000809079220 */ /* 0x000fe20000400000 */
[----:B------:R-:W-:Y:S06]  /*78a0*/  @P0 BRA P3, `(.L_x_765) ;  /* 0x0000000000100947 */ /* 0x000fec0001800000 */
[----:B------:R-:W-:-:S05]  /*78b0*/  FADD R7, R49, R49 ;  /* 0x0000003131077221 */ /* 0x000fca0000000000 */
[----:B------:R-:W-:Y:S01]  /*78c0*/  LOP3.LUT R7, R7, 0x7fffffff, RZ, 0xc0, !PT ;  /* 0x7fffffff07077812 */ /* 0x000fe200078ec0ff */
[----:B------:R-:W-:Y:S06]  /*78d0*/  BRA `(.L_x_765) ;  /* 0x0000000000047947 */ /* 0x000fec0003800000 */
.L_x_766:
[----:B------:R-:W-:-:S07]  /*78e0*/  FADD R7, R49, 2 ;  /* 0x4000000031077421 */ /* 0x000fce0000000000 */
.L_x_765:
[----:B------:R-:W-:Y:S05]  /*78f0*/  BSYNC.RECONVERGENT B0 ;  /* 0x0000000000007941 */ /* 0x000fea0003800200 */
.L_x_764:
[----:B------:R-:W-:Y:S01]  /*7900*/  FSETP.NEU.AND P0, PT, R47, 1, PT ;  /* 0x3f8000002f00780b */ /* 0x000fe20003f0d000 */
[-C--:B------:R-:W-:Y:S01]  /*7910*/  FMUL R9, RZ, R5.reuse ;  /* 0x00000005ff097220 */ /* 0x080fe20000400000 */
[----:B------:R-:W-:Y:S01]  /*7920*/  BSSY.RECONVERGENT B0, `(.L_x_767) ;  /* 0x000004d000007945 */ /* 0x000fe20003800200 */
[----:B------:R-:W-:Y:S01]  /*7930*/  FADD R23, R5, R23 ;  /* 0x0000001705177221 */ /* 0x000fe20000000000 */
[----:B------:R-:W-:Y:S01]  /*7940*/  FFMA R6, R47, R5, R6 ;  /* 0x000000052f067223 */ /* 0x000fe20000000006 */
[C-C-:B------:R-:W-:Y:S01]  /*7950*/  FFMA R8, -R50.reuse, R7, R9.reuse ;  /* 0x0000000732087223 */ /* 0x140fe20000000109 */
[----:B------:R-:W-:Y:S01]  /*7960*/  FADD R9, -R50, R9 ;  /* 0x0000000932097221 */ /* 0x000fe20000000100 */
[----:B------:R-:W-:Y:S01]  /*7970*/  FMUL R5, R48, R5 ;  /* 0x0000000530057220 */ /* 0x000fe20000400000 */
[----:B------:R-:W-:Y:S01]  /*7980*/  MOV R7, 0x3f800000 ;  /* 0x3f80000000077802 */ /* 0x000fe20000000f00 */
[----:B------:R-:W-:Y:S01]  /*7990*/  FADD R27, R8, R27 ;  /* 0x0000001b081b7221 */ /* 0x000fe20000000000 */
[----:B------:R-:W-:-:S03]  /*79a0*/  FADD R26, R9, R26 ;  /* 0x0000001a091a7221 */ /* 0x000fc60000000000 */
        /* <DEDUP_REMOVED lines=14> */
[----:B------:R-:W-:Y:S01]  /*7a90*/  FADD R19, R8, -1 ;  /* 0xbf80000008137421 */ /* 0x000fe20000000000 */
[----:B------:R-:W-:-:S03]  /*7aa0*/  FFMA R9, R7, 1.1920928955078125e-07, R20 ;  /* 0x3400000007097823 */ /* 0x000fc60000000014 */
[----:B------:R-:W-:Y:S01]  /*7ab0*/  FADD R8, R19, R19 ;  /* 0x0000001313087221 */ /* 0x000fe20000000000 */
[----:B------:R-:W0:Y:S03]  /*7ac0*/  MUFU.RCP R21, R21 ;  /* 0x0000001500157308 */ /* 0x000e260000001000 */
        /* <DEDUP_REMOVED lines=24> */
[----:B------:R-:W-:Y:S02]  /*7c50*/  MOV R44, 0x391fcb8e ;  /* 0x391fcb8e002c7802 */ /* 0x000fe40000000f00 */
[----:B------:R-:W-:Y:S01]  /*7c60*/  FSETP.GT.AND P1, PT, |R9|, 152, PT ;  /* 0x431800000900780b */ /* 0x000fe20003f24200 */
[----:B------:R-:W-:Y:S01]  /*7c70*/  FFMA R8, R7, 2, R8 ;  /* 0x4000000007087823 */ /* 0x000fe20000000008 */
[C---:B------:R-:W-:Y:S01]  /*7c80*/  FSETP.GEU.AND P2, PT, R9.reuse, RZ, PT ;  /* 0x000000ff0900720b */ /* 0x040fe20003f4e000 */
        /* <DEDUP_REMOVED lines=21> */
.L_x_769:
[----:B------:R-:W-:-:S07]  /*7de0*/  FADD R7, R47, 2 ;  /* 0x400000002f077421 */ /* 0x000fce0000000000 */
.L_x_768:
[----:B------:R-:W-:Y:S05]  /*7df0*/  BSYNC.RECONVERGENT B0 ;  /* 0x0000000000007941 */ /* 0x000fea0003800200 */
.L_x_767:
[----:B------:R-:W-:Y:S01]  /*7e00*/  IADD3 R38, PT, PT, R38, 0x1, RZ ;  /* 0x0000000126267810 */ /* 0x000fe20007ffe0ff */
[----:B------:R-:W-:-:S03]  /*7e10*/  FFMA R50, -R50, R7, R5 ;  /* 0x0000000732327223 */ /* 0x000fc60000000105 */
[----:B------:R-:W-:Y:S01]  /*7e20*/  ISETP.NE.AND P0, PT, R38, UR6, PT ;  /* 0x0000000626007c0c */ /* 0x000fe2000bf05270 */
[----:B------:R-:W-:-:S12]  /*7e30*/  FADD R51, R50, R51 ;  /* 0x0000003332337221 */ /* 0x000fd80000000000 */
[----:B------:R-:W-:Y:S05]  /*7e40*/  @P0 BRA `(.L_x_770) ;  /* 0xffffffd000100947 */ /* 0x000fea000383ffff */
[----:B------:R-:W-:-:S04]  /*7e50*/  UIADD3 UR5, UPT, UPT, UR5, 0x1, URZ ;  /* 0x0000000105057890 */ /* 0x000fc8000fffe0ff */
[----:B------:R-:W-:-:S09]  /*7e60*/  UISETP.NE.AND UP0, UPT, UR5, UR6, UPT ;  /* 0x000000060500728c */ /* 0x000fd2000bf05270 */
[----:B------:R-:W-:Y:S05]  /*7e70*/  BRA.U UP0, `(.L_x_771) ;  /* 0xffffffbd003c7547 */ /* 0x000fea000b83ffff */
.L_x_717:
[----:B------:R-:W-:-:S09]  /*7e80*/  UISETP.GT.U32.AND UP0, UPT, UR4, 0x4, UPT ;  /* 0x000000040400788c */ /* 0x000fd2000bf04070 */
[----:B------:R-:W-:Y:S05]  /*7e90*/  BRA.U UP0, `(.L_x_772) ;  /* 0x00000005004c7547 */ /* 0x000fea000b800000 */
        /* <DEDUP_REMOVED lines=13> */
.L_x_774:
[----:B------:R-:W-:Y:S05]  /*7f70*/  BSYNC.RECONVERGENT B2 ;  /* 0x0000000000027941 */ /* 0x000fea0003800200 */
.L_x_773:
[----:B------:R-:W0:Y:S01]  /*7f80*/  MUFU.RCP R5, R24 ;  /* 0x0000001800057308 */ /* 0x000e220000001000 */
        /* <DEDUP_REMOVED lines=15> */
.L_x_776:
[----:B------:R-:W-:Y:S05]  /*8080*/  BSYNC.RECONVERGENT B2 ;  /* 0x0000000000027941 */ /* 0x000fea0003800200 */
.L_x_775:
        /* <DEDUP_REMOVED lines=15> */
.L_x_778:
[----:B------:R-:W-:Y:S05]  /*8180*/  BSYNC.RECONVERGENT B2 ;  /* 0x0000000000027941 */ /* 0x000fea0003800200 */
.L_x_777:
[----:B------:R-:W0:Y:S01]  /*8190*/  MUFU.RCP R9, R26 ;  /* 0x0000001a00097308 */ /* 0x000e220000001000 */
[----:B------:R-:W-:Y:S01]  /*81a0*/  FMNMX R7, R7, -100, !PT ;  /* 0xc2c8000007077809 */ /* 0x000fe20007800000 */
[----:B------:R-:W-:Y:S03]  /*81b0*/  BSSY.RECONVERGENT B2, `(.L_x_779) ;  /* 0x000000e000027945 */ /* 0x000fe60003800200 */
[----:B------:R-:W-:-:S03]  /*81c0*/  FMNMX R7, R7, 100, PT ;  /* 0x42c8000007077809 */ /* 0x000fc60003800000 */
[----:B------:R-:W1:Y:S02]  /*81d0*/  FCHK P0, R23, R26 ;  /* 0x0000001a17007302 */ /* 0x000e640000000000 */
[----:B------:R-:W-:Y:S01]  /*81e0*/  FMUL R13, R7, 0.5 ;  /* 0x3f000000070d7820 */ /* 0x000fe20000400000 */
        /* <DEDUP_REMOVED lines=10> */
.L_x_780:
[----:B------:R-:W-:Y:S05]  /*8290*/  BSYNC.RECONVERGENT B2 ;  /* 0x0000000000027941 */ /* 0x000fea0003800200 */
.L_x_779:
[----:B------:R-:W0:Y:S01]  /*82a0*/  MUFU.RCP R8, R51 ;  /* 0x0000003300087308 */ /* 0x000e220000001000 */
[----:B------:R-:W-:Y:S01]  /*82b0*/  FMNMX R7, R7, -2, !PT ;  /* 0xc000000007077809 */ /* 0x000fe20007800000 */
[----:B------:R-:W-:Y:S03]  /*82c0*/  BSSY.RECONVERGENT B2, `(.L_x_781) ;  /* 0x000000d000027945 */ /* 0x000fe60003800200 */
[----:B------:R-:W-:-:S03]  /*82d0*/  FMNMX R22, R7, 2, PT ;  /* 0x4000000007167809 */ /* 0x000fc60003800000 */
        /* <DEDUP_REMOVED lines=11> */
.L_x_782:
[----:B------:R-:W-:Y:S05]  /*8390*/  BSYNC.RECONVERGENT B2 ;  /* 0x0000000000027941 */ /* 0x000fea0003800200 */
.L_x_781:
[----:B------:R-:W-:-:S04]  /*83a0*/  FMNMX R7, R7, -0.5, !PT ;  /* 0xbf00000007077809 */ /* 0x000fc80007800000 */
[----:B------:R-:W-:Y:S01]  /*83b0*/  FMNMX R7, R7, 0.5, PT ;  /* 0x3f00000007077809 */ /* 0x000fe20003800000 */
[----:B------:R-:W-:Y:S06]  /*83c0*/  BRA `(.L_x_783) ;  /* 0x0000000400447947 */ /* 0x000fec0003800000 */
.L_x_772:
        /* <DEDUP_REMOVED lines=13> */
.L_x_785:
[----:B------:R-:W-:Y:S05]  /*84a0*/  BSYNC.RECONVERGENT B2 ;  /* 0x0000000000027941 */ /* 0x000fea0003800200 */
.L_x_784:
        /* <DEDUP_REMOVED lines=16> */
.L_x_787:
[----:B------:R-:W-:Y:S05]  /*85b0*/  BSYNC.RECONVERGENT B2 ;  /* 0x0000000000027941 */ /* 0x000fea0003800200 */
.L_x_786:
        /* <DEDUP_REMOVED lines=15> */
.L_x_789:
[----:B------:R-:W-:Y:S05]  /*86b0*/  BSYNC.RECONVERGENT B2 ;  /* 0x0000000000027941 */ /* 0x000fea0003800200 */
.L_x_788:
        /* <DEDUP_REMOVED lines=15> */
.L_x_791:
[----:B------:R-:W-:Y:S05]  /*87b0*/  BSYNC.RECONVERGENT B2 ;  /* 0x0000000000027941 */ /* 0x000fea0003800200 */
.L_x_790:
        /* <DEDUP_REMOVED lines=15> */
.L_x_793:
[----:B------:R-:W-:Y:S05]  /*88b0*/  BSYNC.RECONVERGENT B2 ;  /* 0x0000000000027941 */ /* 0x000fea0003800200 */
.L_x_792:
[----:B------:R-:W-:-:S04]  /*88c0*/  FMNMX R7, R7, -0.5, !PT ;  /* 0xbf00000007077809 */ /* 0x000fc80007800000 */
[----:B------:R-:W-:-:S07]  /*88d0*/  FMNMX R7, R7, 0.5, PT ;  /* 0x3f00000007077809 */ /* 0x000fce0003800000 */
.L_x_783:
[----:B------:R-:W0:Y:S01]  /*88e0*/  LDCU UR5, c[0x0][0x390] ;  /* 0x00007200ff0577ac */ /* 0x000e220008000800 */
[----:B------:R-:W-:Y:S01]  /*88f0*/  FADD R7, -R7, R0 ;  /* 0x0000000007077221 */ /* 0x000fe20000000100 */
[----:B------:R-:W-:Y:S01]  /*8900*/  FADD R13, -R13, R14 ;  /* 0x0000000e0d0d7221 */ /* 0x000fe20000000100 */
[----:B------:R-:W-:Y:S01]  /*8910*/  FADD R15, -R22, R15 ;  /* 0x0000000f160f7221 */ /* 0x000fe20000000100 */
[----:B------:R-:W-:Y:S01]  /*8920*/  UIADD3 UR4, UPT, UPT, UR4, 0x1, URZ ;  /* 0x0000000104047890 */ /* 0x000fe2000fffe0ff */
[----:B------:R-:W-:Y:S01]  /*8930*/  FADD R17, -R12, R17 ;  /* 0x000000110c117221 */ /* 0x000fe20000000100 */
[----:B------:R-:W-:Y:S01]  /*8940*/  FMNMX R0, R7, 0.5, !PT ;  /* 0x3f00000007007809 */ /* 0x000fe20007800000 */
[----:B------:R-:W-:Y:S01]  /*8950*/  FADD R16, -R5, R16 ;  /* 0x0000001005107221 */ /* 0x000fe20000000100 */
[----:B------:R-:W-:Y:S02]  /*8960*/  FMNMX R14, R13, 1, !PT ;  /* 0x3f8000000d0e7809 */ /* 0x000fe40007800000 */
[----:B------:R-:W-:-:S02]  /*8970*/  FMNMX R15, R15, 0.0099999997764825820923, !PT ;  /* 0x3c23d70a0f0f7809 */ /* 0x000fc40007800000 */
[----:B------:R-:W-:Y:S01]  /*8980*/  FMNMX R0, R11, R0, PT ;  /* 0x000000000b007209 */ /* 0x000fe20003800000 */
[----:B0-----:R-:W-:-:S09]  /*8990*/  UISETP.NE.AND UP0, UPT, UR4, UR5, UPT ;  /* 0x000000050400728c */ /* 0x001fd2000bf05270 */
[----:B------:R-:W-:Y:S05]  /*89a0*/  BRA.U UP0, `(.L_x_794) ;  /* 0xffffffa500b07547 */ /* 0x000fea000b83ffff */
.L_x_716:
        /* <DEDUP_REMOVED lines=8> */
[----:B------:R-:W-:Y:S01]  /*8a30*/  IADD3 R5, PT, PT, R10, -0xd000000, RZ ;  /* 0xf30000000a057810 */ /* 0x000fe20007ffe0ff */
[----:B------:R0:W1:Y:S01]  /*8a40*/  MUFU.RSQ R7, R10 ;  /* 0x0000000a00077308 */ /* 0x0000620000001400 */
[----:B------:R-:W-:Y:S02]  /*8a50*/  BSSY.RECONVERGENT B0, `(.L_x_796) ;  /* 0x000000c000007945 */ /* 0x000fe40003800200 */
[----:B------:R-:W-:-:S13]  /*8a60*/  ISETP.GT.U32.AND P0, PT, R5, 0x727fffff, PT ;  /* 0x727fffff0500780c */ /* 0x000fda0003f04070 */
[----:B0-----:R-:W-:Y:S05]  /*8a70*/  @!P0 BRA `(.L_x_797) ;  /* 0x0000000000148947 */ /* 0x001fea0003800000 */
[----:B------:R-:W-:Y:S02]  /*8a80*/  MOV R5, R10 ;  /* 0x0000000a00057202 */ /* 0x000fe40000000f00 */
[----:B------:R-:W-:-:S07]  /*8a90*/  MOV R20, 0x8ab0 ;  /* 0x00008ab000147802 */ /* 0x000fce0000000f00 */
[----:B-1----:R-:W-:Y:S05]  /*8aa0*/  CALL.REL.NOINC `($__internal_9_$__cuda_sm20_sqrt_rn_f32_slowpath) ;  /* 0x0000005800647944 */ /* 0x002fea0003c00000 */
[----:B------:R-:W-:Y:S01]  /*8ab0*/  MOV R48, R7 ;  /* 0x0000000700307202 */ /* 0x000fe20000000f00 */
[----:B------:R-:W-:Y:S06]  /*8ac0*/  BRA `(.L_x_798) ;  /* 0x0000000000107947 */ /* 0x000fec0003800000 */
.L_x_797:
[C---:B-1----:R-:W-:Y:S01]  /*8ad0*/  FMUL.FTZ R5, R7.reuse, R10 ;  /* 0x0000000a07057220 */ /* 0x042fe20000410000 */
[----:B------:R-:W-:-:S03]  /*8ae0*/  FMUL.FTZ R48, R7, 0.5 ;  /* 0x3f00000007307820 */ /* 0x000fc60000410000 */
[----:B------:R-:W-:-:S04]  /*8af0*/  FFMA R10, -R5, R5, R10 ;  /* 0x00000005050a7223 */ /* 0x000fc8000000010a */
[----:B------:R-:W-:-:S07]  /*8b00*/  FFMA R48, R10, R48, R5 ;  /* 0x000000300a307223 */ /* 0x000fce0000000005 */
.L_x_798:
[----:B------:R-:W-:Y:S05]  /*8b10*/  BSYNC.RECONVERGENT B0 ;  /* 0x0000000000007941 */ /* 0x000fea0003800200 */
.L_x_796:
[----:B------:R-:W-:Y:S01]  /*8b20*/  HFMA2 R6, -RZ, RZ, 1.69921875, 3.08203125 ;  /* 0x3ecc422aff067431 */ /* 0x000fe200000001ff */
[----:B------:R-:W-:Y:S01]  /*8b30*/  MOV R5, 0x3f800000 ;  /* 0x3f80000000057802 */ /* 0x000fe20000000f00 */
[----:B------:R-:W0:Y:S01]  /*8b40*/  FCHK P0, R14, -2.5066282749176025391 ;  /* 0xc0206c990e007902 */ /* 0x000e220000000000 */
[----:B------:R-:W-:Y:S03]  /*8b50*/  BSSY.RECONVERGENT B2, `(.L_x_799) ;  /* 0x000000b000027945 */ /* 0x000fe60003800200 */
[----:B------:R-:W-:-:S04]  /*8b60*/  FFMA R5, -R6, 2.5066282749176025391, R5 ;  /* 0x40206c9906057823 */ /* 0x000fc80000000105 */
        /* <DEDUP_REMOVED lines=9> */
.L_x_800:
[----:B------:R-:W-:Y:S05]  /*8c00*/  BSYNC.RECONVERGENT B2 ;  /* 0x0000000000027941 */ /* 0x000fea0003800200 */
.L_x_799:
        /* <DEDUP_REMOVED lines=14> */
.L_x_802:
[----:B------:R-:W-:Y:S05]  /*8cf0*/  BSYNC.RECONVERGENT B2 ;  /* 0x0000000000027941 */ /* 0x000fea0003800200 */
.L_x_801:
        /* <DEDUP_REMOVED lines=14> */
.L_x_804:
[----:B------:R-:W-:Y:S05]  /*8de0*/  BSYNC.RECONVERGENT B2 ;  /* 0x0000000000027941 */ /* 0x000fea0003800200 */
.L_x_803:
[----:B------:R-:W0:Y:S01]  /*8df0*/  LDCU UR7, c[0x0][0x38c] ;  /* 0x00007180ff0777ac */ /* 0x000e220008000800 */
[----:B------:R-:W-:Y:S01]  /*8e00*/  HFMA2 R46, -RZ, RZ, 0, 0 ;  /* 0x00000000ff2e7431 */ /* 0x000fe200000001ff */
[----:B------:R-:W-:Y:S01]  /*8e10*/  MOV R44, RZ ;  /* 0x000000ff002c7202 */ /* 0x000fe20000000f00 */
[----:B------:R-:W-:Y:S01]  /*8e20*/  HFMA2 R42, -RZ, RZ, 0, 0 ;  /* 0x00000000ff2a7431 */ /* 0x000fe200000001ff */
[----:B------:R-:W-:Y:S01]  /*8e30*/  MOV R28, RZ ;  /* 0x000000ff001c7202 */ /* 0x000fe20000000f00 */
[----:B------:R-:W-:Y:S01]  /*8e40*/  HFMA2 R6, -RZ, RZ, 0, 0 ;  /* 0x00000000ff067431 */ /* 0x000fe200000001ff */
[----:B------:R-:W-:Y:S01]  /*8e50*/  MOV R5, RZ ;  /* 0x000000ff00057202 */ /* 0x000fe20000000f00 */
[----:B------:R-:W-:Y:S01]  /*8e60*/  HFMA2 R11, -RZ, RZ, 0, 0 ;  /* 0x00000000ff0b7431 */ /* 0x000fe200000001ff */
[----:B------:R-:W-:Y:S02]  /*8e70*/  CS2R R26, SRZ ;  /* 0x00000000001a7805 */ /* 0x000fe4000001ff00 */
[----:B------:R-:W-:-:S02]  /*8e80*/  CS2R R24, SRZ ;  /* 0x0000000000187805 */ /* 0x000fc4000001ff00 */
[----:B------:R-:W-:Y:S01]  /*8e90*/  CS2R R12, SRZ ;  /* 0x00000000000c7805 */ /* 0x000fe2000001ff00 */
[----:B------:R-:W-:Y:S01]  /*8ea0*/  UMOV UR4, URZ ;  /* 0x000000ff00047c82 */ /* 0x000fe20008000000 */
[----:B0-----:R-:W-:-:S12]  /*8eb0*/  UIADD3 UR7, UPT, UPT, -UR7, URZ, URZ ;  /* 0x000000ff07077290 */ /* 0x001fd8000fffe1ff */
.L_x_852:
[----:B------:R-:W-:Y:S01]  /*8ec0*/  I2FP.F32.U32 R32, UR4 ;  /* 0x0000000400207c45 */ /* 0x000fe20008201000 */
[----:B-----5:R-:W0:Y:S01]  /*8ed0*/  MUFU.RCP R29, R0 ;  /* 0x00000000001d7308 */ /* 0x020e220000001000 */
        /* <DEDUP_REMOVED lines=13> */
[----:B------:R-:W-:Y:S01]  /*8fb0*/  FSETP.GE.AND P1, PT, |R36|, 1.0029599666595458984, PT ;  /* 0x3f8060fe2400780b */ /* 0x000fe20003f26200 */
[----:B0-----:R-:W-:Y:S01]  /*8fc0*/  FFMA R52, R29, -R0, 1 ;  /* 0x3f8000001d347423 */ /* 0x001fe20000000800 */
        /* <DEDUP_REMOVED lines=8> */
[----:B------:R-:W-:Y:S01]  /*9050*/  FSEL R34, R21, 0.0052134888246655464172, P1 ;  /* 0x3baad5ea15227808 */ /* 0x000fe20000800000 */
[----:B------:R-:W-:Y:S01]  /*9060*/  FFMA R8, R7, R8, R20 ;  /* 0x0000000807087223 */ /* 0x000fe20000000014 */
[C---:B------:R-:W-:Y:S02]  /*9070*/  FSEL R20, -R50.reuse, -0.026868773624300956726, P0 ;  /* 0xbcdc1be732147808 */ /* 0x040fe40000000100 */
[----:B------:R-:W-:Y:S01]  /*9080*/  FSEL R50, -R50, -0.026868773624300956726, P1 ;  /* 0xbcdc1be732327808 */ /* 0x000fe20000800100 */
[----:B------:R-:W-:Y:S01]  /*9090*/  FFMA R38, R9, R30, R34 ;  /* 0x0000001e09267223 */ /* 0x000fe20000000022 */
        /* <DEDUP_REMOVED lines=8> */
[C---:B------:R-:W-:Y:S01]  /*9120*/  FSEL R34, R19.reuse, 0.11284004896879196167, P0 ;  /* 0x3de718af13227808 */ /* 0x040fe20000000000 */
[----:B------:R-:W0:Y:S01]  /*9130*/  FCHK P2, R52, R0 ;  /* 0x0000000034007302 */ /* 0x000e220000040000 */
[----:B------:R-:W-:-:S02]  /*9140*/  FSEL R50, R19, 0.11284004896879196167, P1 ;  /* 0x3de718af13327808 */ /* 0x000fc40000800000 */
[----:B------:R-:W-:Y:S01]  /*9150*/  MOV R29, 0x3f210a14 ;  /* 0x3f210a14001d7802 */ /* 0x000fe20000000f00 */
[----:B------:R-:W-:Y:S01]  /*9160*/  FFMA R8, R7, R8, R34 ;  /* 0x0000000807087223 */ /* 0x000fe20000000022 */
[----:B------:R-:W-:Y:S01]  /*9170*/  FSEL R20, R21, -0.37612664699554443359, P0 ;  /* 0xbec093ac15147808 */ /* 0x000fe20000000000 */
[----:B------:R-:W-:Y:S01]  /*9180*/  FFMA R38, R9, R38, R50 ;  /* 0x0000002609267223 */ /* 0x000fe20000000032 */
[----:B------:R-:W-:Y:S01]  /*9190*/  FSEL R34, R21, -0.37612664699554443359, P1 ;  /* 0xbec093ac15227808 */ /* 0x000fe20000800000 */
[C---:B------:R-:W-:Y:S01]  /*91a0*/  FFMA R21, R30.reuse, R52, RZ ;  /* 0x000000341e157223 */ /* 0x040fe200000000ff */
[----:B------:R-:W-:Y:S01]  /*91b0*/  FSEL R19, R29, 0.12837915122509002686, P0 ;  /* 0x3e0375d31d137808 */ /* 0x000fe20000000000 */
[----:B------:R-:W-:Y:S01]  /*91c0*/  FFMA R8, R7, R8, R20 ;  /* 0x0000000807087223 */ /* 0x000fe20000000014 */
[----:B------:R-:W-:Y:S01]  /*91d0*/  FSEL R20, R29, 0.12837915122509002686, P1 ;  /* 0x3e0375d31d147808 */ /* 0x000fe20000800000 */
[----:B------:R-:W-:Y:S01]  /*91e0*/  FFMA R34, R9, R38, R34 ;  /* 0x0000002609227223 */ /* 0x000fe20000000022 */
[----:B------:R-:W-:Y:S01]  /*91f0*/  FFMA R29, R21, -R0, R52 ;  /* 0x80000000151d7223 */ /* 0x000fe20000000034 */
[C---:B------:R-:W-:Y:S01]  /*9200*/  FFMA R8, R7.reuse, R8, R19 ;  /* 0x0000000807087223 */ /* 0x040fe20000000013 */
[----:B------:R-:W-:Y:S01]  /*9210*/  FSEL R7, -R7, R40, P0 ;  /* 0x0000002807077208 */ /* 0x000fe20000000100 */
[C---:B------:R-:W-:Y:S01]  /*9220*/  FFMA R34, R9.reuse, R34, R20 ;  /* 0x0000002209227223 */ /* 0x040fe20000000014 */
        /* <DEDUP_REMOVED lines=10> */
.L_x_806:
[----:B------:R-:W-:Y:S05]  /*92d0*/  BSYNC.RECONVERGENT B2 ;  /* 0x0000000000027941 */ /* 0x000fea0003800200 */
.L_x_805:
        /* <DEDUP_REMOVED lines=27> */
[----:B------:R-:W-:-:S04]  /*9490*/  FFMA R9, R8, -R0, R21 ;  /* 0x8000000008097223 */ /* 0x000fc80000000015 */
[----:B------:R-:W-:Y:S01]  /*94a0*/  FFMA R7, R7, R9, R8 ;  /* 0x0000000907077223 */ /* 0x000fe20000000008 */
[----:B------:R-:W0:Y:S02]  /*94b0*/  MUFU.EX2 R20, R20 ;  /* 0x0000001400147308 */ /* 0x000e240000000800 */
[----:B0-----:R-:W-:Y:S01]  /*94c0*/  FMUL R29, R29, R20 ;  /* 0x000000141d1d7220 */ /* 0x001fe20000400000 */
[----:B------:R-:W-:Y:S06]  /*94d0*/  @!P0 BRA `(.L_x_808) ;  /* 0x0000000000108947 */ /* 0x000fec0003800000 */
[----:B------:R-:W-:Y:S02]  /*94e0*/  MOV R8, R21 ;  /* 0x0000001500087202 */ /* 0x000fe40000000f00 */
[----:B------:R-:W-:Y:S02]  /*94f0*/  MOV R7, R0 ;  /* 0x0000000000077202 */ /* 0x000fe40000000f00 */
[----:B------:R-:W-:-:S07]  /*9500*/  MOV R20, 0x9520 ;  /* 0x0000952000147802 */ /* 0x000fce0000000f00 */
[----:B------:R-:W-:Y:S05]  /*9510*/  CALL.REL.NOINC `($__internal_10_$__cuda_sm3x_div_rn_noftz_f32_slowpath) ;  /* 0x0000005000207944 */ /* 0x000fea0003c00000 */
.L_x_808:
[----:B------:R-:W-:Y:S05]  /*9520*/  BSYNC.RECONVERGENT B2 ;  /* 0x0000000000027941 */ /* 0x000fea0003800200 */
.L_x_807:
[C---:B------:R-:W-:Y:S01]  /*9530*/  FMUL R8, |R7|.reuse, 16777216 ;  /* 0x4b80000007087820 */ /* 0x040fe20000400200 */
[----:B------:R-:W-:Y:S01]  /*9540*/  FSETP.GEU.AND P2, PT, |R7|, 1.175494350822287508e-38, PT ;  /* 0x008000000700780b */ /* 0x000fe20003f4e200 */
[C---:B------:R-:W-:Y:S01]  /*9550*/  FMUL R9, |R30|.reuse, 16777216 ;  /* 0x4b8000001e097820 */ /* 0x040fe20000400200 */
[----:B------:R-:W-:Y:S01]  /*9560*/  FSETP.GEU.AND P0, PT, |R30|, 1.175494350822287508e-38, PT ;  /* 0x008000001e00780b */ /* 0x000fe20003f0e200 */
[----:B------:R-:W-:Y:S01]  /*9570*/  UMOV UR5, URZ ;  /* 0x000000ff00057c82 */ /* 0x000fe20008000000 */
[----:B------:R-:W-:Y:S01]  /*9580*/  FSEL R19, R8, |R7|, !P2 ;  /* 0x4000000708137208 */ /* 0x000fe20005000000 */
[----:B------:R-:W-:Y:S01]  /*9590*/  UMOV UR6, UR7 ;  /* 0x0000000700067c82 */ /* 0x000fe20008000000 */
        /* <DEDUP_REMOVED lines=14> */
[----:B------:R-:W0:Y:S01]  /*9680*/  MUFU.RCP R19, R19 ;  /* 0x0000001300137308 */ /* 0x000e220000001000 */
[----:B------:R-:W-:Y:S01]  /*9690*/  FADD R9, R52, R52 ;  /* 0x0000003434097221 */ /* 0x000fe20000000000 */
[----:B------:R-:W-:-:S02]  /*96a0*/  FSEL R21, RZ, -24, P0 ;  /* 0xc1c00000ff157808 */ /* 0x000fc40000000000 */
[----:B------:R-:W-:-:S04]  /*96b0*/  I2FP.F32.S32 R32, R32 ;  /* 0x0000002000207245 */ /* 0x000fc80000201400 */
[----:B------:R-:W1:Y:S01]  /*96c0*/  MUFU.RCP R20, R20 ;  /* 0x0000001400147308 */ /* 0x000e620000001000 */
[----:B------:R-:W-:Y:S01]  /*96d0*/  FFMA R50, R32, 1.1920928955078125e-07, R21 ;  /* 0x3400000020327823 */ /* 0x000fe20000000015 */
[----:B0-----:R-:W-:-:S04]  /*96e0*/  FMUL R8, R19, R8 ;  /* 0x0000000813087220 */ /* 0x001fc80000400000 */
[----:B------:R-:W-:Y:S01]  /*96f0*/  FADD R39, R41, -R8 ;  /* 0x8000000829277221 */ /* 0x000fe20000000000 */
[----:B-1----:R-:W-:-:S03]  /*9700*/  FMUL R9, R20, R9 ;  /* 0x0000000914097220 */ /* 0x002fc60000400000 */
[----:B------:R-:W-:Y:S01]  /*9710*/  FADD R56, R39, R39 ;  /* 0x0000002727387221 */ /* 0x000fe20000000000 */
[----:B------:R-:W-:Y:S01]  /*9720*/  FFMA R39, R54, 1.1920928955078125e-07, R37 ;  /* 0x3400000036277823 */ /* 0x000fe20000000025 */
[----:B------:R-:W-:Y:S02]  /*9730*/  HFMA2 R54, -RZ, RZ, 0.771484375, 0.21533203125 ;  /* 0x3a2c32e4ff367431 */ /* 0x000fe400000001ff */
[----:B------:R-:W-:Y:S01]  /*9740*/  FADD R35, R52, -R9 ;  /* 0x8000000934237221 */ /* 0x000fe20000000000 */
[-C--:B------:R-:W-:Y:S01]  /*9750*/  FMUL R37, R9, R9.reuse ;  /* 0x0000000909257220 */ /* 0x080fe20000400000 */
[----:B------:R-:W-:Y:S02]  /*9760*/  FFMA R56, R41, -R8, R56 ;  /* 0x8000000829387223 */ /* 0x000fe40000000038 */
[----:B------:R-:W-:Y:S02]  /*9770*/  FADD R35, R35, R35 ;  /* 0x0000002323237221 */ /* 0x000fe40000000000 */
[----:B------:R-:W-:Y:S01]  /*9780*/  FMUL R21, R19, R56 ;  /* 0x0000003813157220 */ /* 0x000fe20000400000 */
[----:B------:R-:W-:Y:S01]  /*9790*/  FFMA R19, R8, 1.4426950216293334961, R39 ;  /* 0x3fb8aa3b08137823 */ /* 0x000fe20000000027 */
[----:B------:R-:W-:Y:S01]  /*97a0*/  FFMA R35, R52, -R9, R35 ;  /* 0x8000000934237223 */ /* 0x000fe20000000023 */
[----:B------:R-:W-:-:S02]  /*97b0*/  FFMA R52, R37, R54, 0.0032181653659790754318 ;  /* 0x3b52e7db25347423 */ /* 0x000fc40000000036 */
[----:B------:R-:W-:Y:S01]  /*97c0*/  FADD R41, R39, -R19 ;  /* 0x8000001327297221 */ /* 0x000fe20000000000 */
[----:B------:R-:W-:Y:S01]  /*97d0*/  FMUL R32, R20, R35 ;  /* 0x0000002314207220 */ /* 0x000fe20000400000 */
[----:B------:R-:W-:Y:S01]  /*97e0*/  FFMA R20, R9, 1.4426950216293334961, R50 ;  /* 0x3fb8aa3b09147823 */ /* 0x000fe20000000032 */
[C---:B------:R-:W-:Y:S01]  /*97f0*/  FMUL R35, R8.reuse, R8 ;  /* 0x0000000808237220 */ /* 0x040fe20000400000 */
[----:B------:R-:W-:Y:S01]  /*9800*/  FFMA R52, R37, R52, 0.018033718690276145935 ;  /* 0x3c93bb7325347423 */ /* 0x000fe20000000034 */
[----:B------:R-:W-:Y:S01]  /*9810*/  FFMA R56, R8, 1.4426950216293334961, R41 ;  /* 0x3fb8aa3b08387823 */ /* 0x000fe20000000029 */
[----:B------:R-:W-:Y:S01]  /*9820*/  FADD R50, R50, -R20 ;  /* 0x8000001432327221 */ /* 0x000fe20000000000 */
[----:B------:R-:W-:Y:S01]  /*9830*/  FFMA R54, R35, R54, 0.0032181653659790754318 ;  /* 0x3b52e7db23367423 */ /* 0x000fe20000000036 */
[----:B------:R-:W-:Y:S01]  /*9840*/  FFMA R52, R37, R52, 0.12022458761930465698 ;  /* 0x3df6384f25347423 */ /* 0x000fe20000000034 */
[----:B------:R-:W-:Y:S01]  /*9850*/  FFMA R43, R21, 1.4426950216293334961, R56 ;  /* 0x3fb8aa3b152b7823 */ /* 0x000fe20000000038 */
[----:B------:R-:W-:Y:S01]  /*9860*/  FFMA R39, R9, 1.4426950216293334961, R50 ;  /* 0x3fb8aa3b09277823 */ /* 0x000fe20000000032 */
[----:B------:R-:W-:Y:S01]  /*9870*/  FFMA R54, R35, R54, 0.018033718690276145935 ;  /* 0x3c93bb7323367423 */ /* 0x000fe20000000036 */
[----:B------:R-:W-:-:S02]  /*9880*/  FMUL R52, R37, R52 ;  /* 0x0000003425347220 */ /* 0x000fc40000400000 */
[----:B------:R-:W-:Y:S01]  /*9890*/  FFMA R50, R32, 1.4426950216293334961, R39 ;  /* 0x3fb8aa3b20327823 */ /* 0x000fe20000000027 */
[----:B------:R-:W-:Y:S01]  /*98a0*/  FFMA R54, R35, R54, 0.12022458761930465698 ;  /* 0x3df6384f23367423 */ /* 0x000fe20000000036 */
[----:B------:R-:W-:Y:S02]  /*98b0*/  FMUL R39, R52, 3 ;  /* 0x4040000034277820 */ /* 0x000fe40000400000 */
[----:B------:R-:W-:Y:S01]  /*98c0*/  FFMA R37, R9, 1.9251366722983220825e-08, R50 ;  /* 0x32a55e3409257823 */ /* 0x000fe20000000032 */
[----:B------:R-:W-:Y:S01]  /*98d0*/  FMUL R41, R35, R54 ;  /* 0x0000003623297220 */ /* 0x000fe20000400000 */
[----:B------:R-:W-:Y:S01]  /*98e0*/  FFMA R50, R8, 1.9251366722983220825e-08, R43 ;  /* 0x32a55e3408327823 */ /* 0x000fe2000000002b */
[----:B------:R-:W-:Y:S01]  /*98f0*/  MOV R43, UR4 ;  /* 0x00000004002b7c02 */ /* 0x000fe20008000f00 */
[----:B------:R-:W-:Y:S01]  /*9900*/  FFMA R32, R32, R39, R37 ;  /* 0x0000002720207223 */ /* 0x000fe20000000025 */
[----:B------:R-:W-:-:S03]  /*9910*/  FMUL R37, R41, 3 ;  /* 0x4040000029257820 */ /* 0x000fc60000400000 */
[----:B------:R-:W-:Y:S01]  /*9920*/  FFMA R35, R9, R52, R32 ;  /* 0x0000003409237223 */ /* 0x000fe20000000020 */
[----:B------:R-:W-:-:S03]  /*9930*/  FFMA R21, R21, R37, R50 ;  /* 0x0000002515157223 */ /* 0x000fc60000000032 */
[----:B------:R-:W-:Y:S01]  /*9940*/  FADD R37, R20, R35 ;  /* 0x0000002314257221 */ /* 0x000fe20000000000 */
[----:B------:R-:W-:Y:S01]  /*9950*/  FFMA R52, R8, R41, R21 ;  /* 0x0000002908347223 */ /* 0x000fe20000000015 */
[----:B------:R-:W-:Y:S02]  /*9960*/  MOV R41, 0x391fcb8e ;  /* 0x391fcb8e00297802 */ /* 0x000fe40000000f00 */
[----:B------:R-:W-:Y:S01]  /*9970*/  FMUL R32, R37, 2 ;  /* 0x4000000025207820 */ /* 0x000fe20000400000 */
[----:B------:R-:W-:Y:S01]  /*9980*/  FADD R39, R19, R52 ;  /* 0x0000003413277221 */ /* 0x000fe20000000000 */
[----:B------:R-:W-:Y:S02]  /*9990*/  FADD R20, -R20, R37 ;  /* 0x0000002514147221 */ /* 0x000fe40000000100 */
[----:B------:R-:W0:Y:S01]  /*99a0*/  FRND R9, R32 ;  /* 0x0000002000097307 */ /* 0x000e220000201000 */
[----:B------:R-:W-:Y:S01]  /*99b0*/  FMUL R8, R39, 2 ;  /* 0x4000000027087820 */ /* 0x000fe20000400000 */
[----:B------:R-:W-:Y:S01]  /*99c0*/  FADD R35, R35, -R20 ;  /* 0x8000001423237221 */ /* 0x000fe20000000000 */
[----:B------:R-:W-:Y:S01]  /*99d0*/  FADD R19, -R19, R39 ;  /* 0x0000002713137221 */ /* 0x000fe20000000100 */
[----:B------:R-:W-:Y:S01]  /*99e0*/  FMUL R20, R7, 16777216 ;  /* 0x4b80000007147820 */ /* 0x000fe20000400000 */
[----:B------:R-:W-:Y:S01]  /*99f0*/  FFMA R50, R37, 2, -R32 ;  /* 0x4000000025327823 */ /* 0x000fe20000000820 */
[----:B------:R-:W-:Y:S01]  /*9a00*/  FFMA R39, R39, 2, -R8 ;  /* 0x4000000027277823 */ /* 0x000fe20000000808 */
[----:B------:R-:W-:Y:S01]  /*9a10*/  FADD R52, R52, -R19 ;  /* 0x8000001334347221 */ /* 0x000fe20000000000 */
[----:B------:R-:W1:Y:S01]  /*9a20*/  FRND R21, R8 ;  /* 0x0000000800157307 */ /* 0x000e620000201000 */
[----:B------:R-:W-:Y:S01]  /*9a30*/  FSEL R19, R20, R7, !P2 ;  /* 0x0000000714137208 */ /* 0x000fe20005000000 */
[----:B------:R-:W-:Y:S01]  /*9a40*/  FFMA R35, R35, 2, R50 ;  /* 0x4000000023237823 */ /* 0x000fe20000000032 */
[----:B------:R-:W-:Y:S01]  /*9a50*/  FFMA R39, R52, 2, R39 ;  /* 0x4000000034277823 */ /* 0x000fe20000000027 */
[----:B------:R-:W-:-:S02]  /*9a60*/  FSETP.GT.AND P5, PT, |R32|, 152, PT ;  /* 0x431800002000780b */ /* 0x000fc40003fa4200 */
[C---:B------:R-:W-:Y:S01]  /*9a70*/  FSETP.GEU.AND P6, PT, R32.reuse, RZ, PT ;  /* 0x000000ff2000720b */ /* 0x040fe20003fce000 */
[----:B0-----:R-:W-:Y:S01]  /*9a80*/  FADD R20, R32, -R9 ;  /* 0x8000000920147221 */ /* 0x001fe20000000000 */
[----:B------:R-:W0:Y:S01]  /*9a90*/  MUFU.LG2 R19, R19 ;  /* 0x0000001300137308 */ /* 0x000e220000000c00 */
[----:B------:R-:W-:Y:S02]  /*9aa0*/  FSETP.GT.AND P0, PT, R9, RZ, PT ;  /* 0x000000ff0900720b */ /* 0x000fe40003f04000 */
[----:B------:R-:W-:Y:S01]  /*9ab0*/  FADD R35, R35, R20 ;  /* 0x0000001423237221 */ /* 0x000fe20000000000 */
[C---:B------:R-:W-:Y:S01]  /*9ac0*/  FSETP.GT.AND P3, PT, |R8|.reuse, 152, PT ;  /* 0x431800000800780b */ /* 0x040fe20003f64200 */
[----:B-1----:R-:W-:-:S03]  /*9ad0*/  FADD R50, R8, -R21 ;  /* 0x8000001508327221 */ /* 0x002fc60000000000 */
[----:B------:R1:W2:Y:S01]  /*9ae0*/  F2I.NTZ R37, R32 ;  /* 0x0000002000257305 */ /* 0x0002a20000203100 */
[----:B------:R-:W-:Y:S01]  /*9af0*/  FSETP.GT.AND P1, PT, R21, RZ, PT ;  /* 0x000000ff1500720b */ /* 0x000fe20003f24000 */
[----:B------:R-:W-:Y:S01]  /*9b00*/  FADD R20, R39, R50 ;  /* 0x0000003227147221 */ /* 0x000fe20000000000 */
[CC--:B------:R-:W-:Y:S02]  /*9b10*/  FFMA R50, R35.reuse, R41.reuse, 0.0013391353422775864601 ;  /* 0x3aaf85ed23327423 */ /* 0x0c0fe40000000029 */
[----:B------:R-:W-:Y:S01]  /*9b20*/  SEL R52, RZ, 0x83000000, P1 ;  /* 0x83000000ff347807 */ /* 0x000fe20000800000 */
[C---:B------:R-:W-:Y:S01]  /*9b30*/  FFMA R39, R20.reuse, R41, 0.0013391353422775864601 ;  /* 0x3aaf85ed14277423 */ /* 0x040fe20000000029 */
[----:B------:R-:W-:Y:S01]  /*9b40*/  FFMA R50, R35, R50, 0.0096188392490148544312 ;  /* 0x3c1d985623327423 */ /* 0x000fe20000000032 */
[----:B0-----:R-:W-:Y:S01]  /*9b50*/  @!P2 FADD R19, R19, -24 ;  /* 0xc1c000001313a421 */ /* 0x001fe20000000000 */
[----:B-1----:R-:W-:Y:S01]  /*9b60*/  SEL R32, RZ, 0x83000000, P0 ;  /* 0x83000000ff207807 */ /* 0x002fe20000000000 */
[C---:B------:R-:W-:Y:S01]  /*9b70*/  FFMA R39, R20.reuse, R39, 0.0096188392490148544312 ;  /* 0x3c1d985614277423 */ /* 0x040fe20000000027 */
[----:B------:R-:W-:Y:S01]  /*9b80*/  FFMA R50, R35, R50, 0.055503588169813156128 ;  /* 0x3d6357bb23327423 */ /* 0x000fe20000000032 */
[----:B------:R-:W-:Y:S01]  /*9b90*/  FADD R19, R19, R19 ;  /* 0x0000001313137221 */ /* 0x000fe20000000000 */
[----:B------:R-:W0:Y:S01]  /*9ba0*/  F2I.NTZ R41, R8 ;  /* 0x0000000800297305 */ /* 0x000e220000203100 */
[----:B------:R-:W-:Y:S01]  /*9bb0*/  FFMA R39, R20, R39, 0.055503588169813156128 ;  /* 0x3d6357bb14277423 */ /* 0x000fe20000000027 */
[----:B------:R-:W-:Y:S01]  /*9bc0*/  FFMA R50, R35, R50, 0.24022644758224487305 ;  /* 0x3e75fdec23327423 */ /* 0x000fe20000000032 */
[----:B------:R-:W-:-:S02]  /*9bd0*/  IADD3 R9, PT, PT, R32, 0x7f000000, RZ ;  /* 0x7f00000020097810 */ /* 0x000fc40007ffe0ff */
[----:B------:R-:W-:Y:S01]  /*9be0*/  FFMA R39, R20, R39, 0.24022644758224487305 ;  /* 0x3e75fdec14277423 */ /* 0x000fe20000000027 */
[C---:B------:R-:W-:Y:S01]  /*9bf0*/  FFMA R50, R35.reuse, R50, 0.69314718246459960938 ;  /* 0x3f31721823327423 */ /* 0x040fe20000000032 */
[----:B------:R-:W-:Y:S02]  /*9c00*/  FSETP.NEU.AND P0, PT, R30, RZ, PT ;  /* 0x000000ff1e00720b */ /* 0x000fe40003f0d000 */
[C---:B------:R-:W-:Y:S01]  /*9c10*/  FFMA R39, R20.reuse, R39, 0.69314718246459960938 ;  /* 0x3f31721814277423 */ /* 0x040fe20000000027 */
[----:B------:R-:W-:Y:S01]  /*9c20*/  FFMA R50, R35, R50, 1 ;  /* 0x3f80000023327423 */ /* 0x000fe20000000032 */
[----:B--2---:R-:W-:Y:S01]  /*9c30*/  LEA R32, R37, -R32, 0x17 ;  /* 0x8000002025207211 */ /* 0x004fe200078eb8ff */
[----:B------:R-:W-:Y:S02]  /*9c40*/  HFMA2 R37, -RZ, RZ, 0.96630859375, -0.0022525787353515625 ;  /* 0x3bbb989dff257431 */ /* 0x000fe400000001ff */
[----:B------:R-:W-:Y:S01]  /*9c50*/  FFMA R39, R20, R39, 1 ;  /* 0x3f80000014277423 */ /* 0x000fe20000000027 */
[----:B------:R-:W-:Y:S01]  /*9c60*/  FSETP.GEU.AND P4, PT, R19, -126, PT ;  /* 0xc2fc00001300780b */ /* 0x000fe20003f8e000 */
[----:B------:R-:W-:Y:S01]  /*9c70*/  FMUL R9, R50, R9 ;  /* 0x0000000932097220 */ /* 0x000fe20000400000 */
[C---:B------:R-:W-:Y:S01]  /*9c80*/  FADD R20, R30.reuse, R30 ;  /* 0x0000001e1e147221 */ /* 0x040fe20000000000 */
[----:B------:R-:W-:-:S02]  /*9c90*/  FSETP.NAN.AND P2, PT, |R30|, |R30|, PT ;  /* 0x4000001e1e00720b */ /* 0x000fc40003f48200 */
[----:B------:R-:W-:Y:S01]  /*9ca0*/  FMUL R9, R9, R32 ;  /* 0x0000002009097220 */ /* 0x000fe20000400000 */
[----:B------:R-:W-:Y:S02]  /*9cb0*/  FSETP.NEU.AND P1, PT, |R30|, +INF , PT ;  /* 0x7f8000001e00780b */ /* 0x000fe40003f2d200 */
[----:B------:R-:W-:Y:S02]  /*9cc0*/  @P5 FSEL R9, RZ, +INF , !P6 ;  /* 0x7f800000ff095808 */ /* 0x000fe40007000000 */
[----:B------:R-:W-:Y:S02]  /*9cd0*/  LOP3.LUT R20, R20, 0x7fffffff, RZ, 0xc0, !PT ;  /* 0x7fffffff14147812 */ /* 0x000fe400078ec0ff */
[----:B------:R-:W-:Y:S01]  /*9ce0*/  IADD3 R54, PT, PT, R52, 0x7f000000, RZ ;  /* 0x7f00000034367810 */ /* 0x000fe20007ffe0ff */
[----:B------:R-:W-:Y:S01]  /*9cf0*/  @!P4 FMUL R19, R19, 0.5 ;  /* 0x3f0000001313c820 */ /* 0x000fe20000400000 */
[----:B------:R-:W-:Y:S02]  /*9d00*/  FSETP.NEU.AND P5, PT, R7, RZ, PT ;  /* 0x000000ff0700720b */ /* 0x000fe40003fad000 */
[----:B------:R-:W-:Y:S01]  /*9d10*/  @P0 FSEL R20, R20, R9, !P1 ;  /* 0x0000000914140208 */ /* 0x000fe20004800000 */
[----:B------:R-:W-:Y:S01]  /*9d20*/  FMUL R39, R39, R54 ;  /* 0x0000003627277220 */ /* 0x000fe20000400000 */
[----:B0-----:R-:W-:Y:S01]  /*9d30*/  LEA R52, R41, -R52, 0x17 ;  /* 0x8000003429347211 */ /* 0x001fe200078eb8ff */
[----:B------:R-:W-:Y:S01]  /*9d40*/  @P2 FADD R20, R30, 2 ;  /* 0x400000001e142421 */ /* 0x000fe20000000000 */
[----:B------:R-:W-:Y:S01]  /*9d50*/  FSETP.GEU.AND P6, PT, R8, RZ, PT ;  /* 0x000000ff0800720b */ /* 0x000fe20003fce000 */
[C---:B------:R-:W-:Y:S01]  /*9d60*/  FADD R8, R7.reuse, R7 ;  /* 0x0000000707087221 */ /* 0x040fe20000000000 */
[----:B------:R-:W-:Y:S01]  /*9d70*/  FSETP.NAN.AND P0, PT, |R7|, |R7|, PT ;  /* 0x400000070700720b */ /* 0x000fe20003f08200 */
[----:B------:R-:W-:Y:S01]  /*9d80*/  FMUL R39, R39, R52 ;  /* 0x0000003427277220 */ /* 0x000fe20000400000 */
[----:B------:R-:W-:Y:S01]  /*9d90*/  FSETP.NEU.AND P1, PT, |R7|, +INF , PT ;  /* 0x7f8000000700780b */ /* 0x000fe20003f2d200 */
[----:B------:R-:W0:Y:S01]  /*9da0*/  MUFU.EX2 R19, R19 ;  /* 0x0000001300137308 */ /* 0x000e220000000800 */
[----:B------:R-:W-:Y:S01]  /*9db0*/  LOP3.LUT R8, R8, 0x7fffffff, RZ, 0xc0, !PT ;  /* 0x7fffffff08087812 */ /* 0x000fe200078ec0ff */
[----:B------:R-:W-:Y:S01]  /*9dc0*/  FMUL R20, R20, -0.5 ;  /* 0xbf00000014147820 */ /* 0x000fe20000400000 */
[----:B------:R-:W-:-:S04]  /*9dd0*/  @P3 FSEL R39, RZ, +INF , !P6 ;  /* 0x7f800000ff273808 */ /* 0x000fc80007000000 */
[----:B------:R-:W-:Y:S02]  /*9de0*/  @P5 FSEL R8, R8, R39, !P1 ;  /* 0x0000002708085208 */ /* 0x000fe40004800000 */
[----:B------:R-:W-:Y:S01]  /*9df0*/  FSETP.NEU.AND P1, PT, R30, 1, PT ;  /* 0x3f8000001e00780b */ /* 0x000fe20003f2d000 */
[C---:B------:R-:W-:Y:S01]  /*9e00*/  @P0 FADD R8, R7.reuse, 2 ;  /* 0x4000000007080421 */ /* 0x040fe20000000000 */
[----:B------:R-:W-:Y:S02]  /*9e10*/  FSETP.NEU.AND P0, PT, R7, 1, PT ;  /* 0x3f8000000700780b */ /* 0x000fe40003f0d000 */
[----:B------:R-:W-:Y:S01]  /*9e20*/  FSEL R20, R20, -0.5, P1 ;  /* 0xbf00000014147808 */ /* 0x000fe20000800000 */
[----:B------:R-:W-:Y:S01]  /*9e30*/  FMUL R8, R8, -0.5 ;  /* 0xbf00000008087820 */ /* 0x000fe20000400000 */
[----:B------:R-:W-:Y:S01]  /*9e40*/  MOV R30, 0x437c0000 ;  /* 0x437c0000001e7802 */ /* 0x000fe20000000f00 */
[----:B0-----:R-:W-:Y:S02]  /*9e50*/  @!P4 FMUL R19, R19, R19 ;  /* 0x000000131313c220 */ /* 0x001fe40000400000 */
[----:B------:R-:W-:Y:S01]  /*9e60*/  FFMA.SAT R7, R20, R37, 0.5 ;  /* 0x3f00000014077423 */ /* 0x000fe20000002025 */
[----:B------:R-:W-:Y:S01]  /*9e70*/  FSEL R32, R8, -0.5, P0 ;  /* 0xbf00000008207808 */ /* 0x000fe20000000000 */
[----:B------:R-:W-:-:S02]  /*9e80*/  FMUL R19, R19, -0.5 ;  /* 0xbf00000013137820 */ /* 0x000fc40000400000 */
[-C--:B------:R-:W-:Y:S02]  /*9e90*/  FFMA.RM R9, R7, R30.reuse, 12582913 ;  /* 0x4b40000107097423 */ /* 0x080fe4000000401e */
[-C--:B------:R-:W-:Y:S02]  /*9ea0*/  FFMA.SAT R8, R32, R37.reuse, 0.5 ;  /* 0x3f00000020087423 */ /* 0x080fe40000002025 */
[C---:B------:R-:W-:Y:S01]  /*9eb0*/  FADD R7, R9.reuse, -12583039 ;  /* 0xcb40007f09077421 */ /* 0x040fe20000000000 */
[----:B------:R-:W-:Y:S01]  /*9ec0*/  SHF.L.U32 R9, R9, 0x17, RZ ;  /* 0x0000001709097819 */ /* 0x000fe200000006ff */
[-C--:B------:R-:W-:Y:S02]  /*9ed0*/  FFMA.RM R35, R8, R30.reuse, 12582913 ;  /* 0x4b40000108237423 */ /* 0x080fe4000000401e */
[C---:B------:R-:W-:Y:S01]  /*9ee0*/  FFMA R21, R20.reuse, 1.4426950216293334961, -R7 ;  /* 0x3fb8aa3b14157823 */ /* 0x040fe20000000807 */
[----:B------:R-:W-:Y:S01]  /*9ef0*/  FFMA.SAT R7, R19, R37, 0.5 ;  /* 0x3f00000013077423 */ /* 0x000fe20000002025 */
[C---:B------:R-:W-:Y:S01]  /*9f00*/  FADD R37, R35.reuse, -12583039 ;  /* 0xcb40007f23257421 */ /* 0x040fe20000000000 */
[----:B------:R-:W-:Y:S01]  /*9f10*/  SHF.L.U32 R35, R35, 0x17, RZ ;  /* 0x0000001723237819 */ /* 0x000fe200000006ff */
[----:B------:R-:W-:Y:S01]  /*9f20*/  FFMA R21, R20, 1.925963033500011079e-08, R21 ;  /* 0x32a5706014157823 */ /* 0x000fe20000000015 */
[----:B------:R-:W-:Y:S01]  /*9f30*/  FFMA.RM R7, R7, R30, 12582913 ;  /* 0x4b40000107077423 */ /* 0x000fe2000000401e */
[----:B------:R-:W-:-:S02]  /*9f40*/  FFMA R37, R32, 1.4426950216293334961, -R37 ;  /* 0x3fb8aa3b20257823 */ /* 0x000fc40000000825 */
[----:B------:R-:W0:Y:S01]  /*9f50*/  MUFU.EX2 R30, R21 ;  /* 0x00000015001e7308 */ /* 0x000e220000000800 */
[----:B------:R-:W-:Y:S01]  /*9f60*/  FADD R8, R7, -12583039 ;  /* 0xcb40007f07087421 */ /* 0x000fe20000000000 */
[----:B------:R-:W-:-:S03]  /*9f70*/  FFMA R37, R32, 1.925963033500011079e-08, R37 ;  /* 0x32a5706020257823 */ /* 0x000fc60000000025 */
[----:B------:R-:W-:-:S03]  /*9f80*/  FFMA R8, R19, 1.4426950216293334961, -R8 ;  /* 0x3fb8aa3b13087823 */ /* 0x000fc60000000808 */
[----:B------:R-:W1:Y:S01]  /*9f90*/  MUFU.EX2 R20, R37 ;  /* 0x0000002500147308 */ /* 0x000e620000000800 */
[----:B------:R-:W-:-:S07]  /*9fa0*/  FFMA R8, R19, 1.925963033500011079e-08, R8 ;  /* 0x32a5706013087823 */ /* 0x000fce0000000008 */
[----:B------:R-:W2:Y:S01]  /*9fb0*/  MUFU.EX2 R8, R8 ;  /* 0x0000000800087308 */ /* 0x000ea20000000800 */
[----:B0-----:R-:W-:Y:S01]  /*9fc0*/  FMUL R30, R9, R30 ;  /* 0x0000001e091e7220 */ /* 0x001fe20000400000 */
[----:B-1----:R-:W-:Y:S01]  /*9fd0*/  FMUL R32, R35, R20 ;  /* 0x0000001423207220 */ /* 0x002fe20000400000 */
[----:B------:R-:W-:-:S03]  /*9fe0*/  SHF.L.U32 R20, R7, 0x17, RZ ;  /* 0x0000001707147819 */ /* 0x000fc600000006ff */
[----:B------:R-:W-:Y:S02]  /*9ff0*/  FMUL R32, R31, R32 ;  /* 0x000000201f207220 */ /* 0x000fe40000400000 */
[----:B--2---:R-:W-:Y:S02]  /*a000*/  FFMA R20, R20, -R8, R29 ;  /* 0x8000000814147223 */ /* 0x004fe4000000001d */
[----:B------:R-:W-:Y:S02]  /*a010*/  FFMA R30, R33, R30, -R32 ;  /* 0x0000001e211e7223 */ /* 0x000fe40000000820 */
[----:B------:R-:W-:Y:S02]  /*a020*/  FMUL R41, R20, R47 ;  /* 0x0000002f14297220 */ /* 0x000fe40000400000 */
[----:B------:R-:W-:-:S07]  /*a030*/  FMUL R39, R30, R45 ;  /* 0x0000002d1e277220 */ /* 0x000fce0000400000 */
.L_x_851:
[----:B------:R-:W-:Y:S01]  /*a040*/  I2FP.F32.U32 R35, UR5 ;  /* 0x0000000500237c45 */ /* 0x000fe20008201000 */
[----:B------:R-:W-:-:S04]  /*a050*/  IMAD.WIDE.U32 R8, R43, 0x4, R2 ;  /* 0x000000042b087825 */ /* 0x000fc800078e0002 */
[----:B------:R-:W-:Y:S01]  /*a060*/  FADD R31, R35, -R16 ;  /* 0x80000010231f7221 */ /* 0x000fe20000000000 */
[----:B-----5:R0:W5:Y:S01]  /*a070*/  LDG.E R29, desc[UR8][R8.64] ;  /* 0x00000008081d7981 */ /* 0x020162000c1e1900 */
[----:B------:R-:W-:Y:S01]  /*a080*/  MOV R37, 0x38eb4c3a ;  /* 0x38eb4c3a00257802 */ /* 0x000fe20000000f00 */
[----:B------:R-:W-:Y:S01]  /*a090*/  UIADD3 UR6, UPT, UPT, UR6, 0x1, URZ ;  /* 0x0000000106067890 */ /* 0x000fe2000fffe0ff */
[C---:B------:R-:W-:Y:S01]  /*a0a0*/  FADD R33, R31.reuse, 0.5 ;  /* 0x3f0000001f217421 */ /* 0x040fe20000000000 */
[----:B------:R-:W-:Y:S01]  /*a0b0*/  FADD R31, R31, -0.5 ;  /* 0xbf0000001f1f7421 */ /* 0x000fe20000000000 */
[----:B------:R-:W-:Y:S01]  /*a0c0*/  MOV R49, 0x3aae005b ;  /* 0x3aae005b00317802 */ /* 0x000fe20000000f00 */
[----:B------:R-:W-:Y:S01]  /*a0d0*/  UISETP.NE.AND UP0, UPT, UR6, URZ, UPT ;  /* 0x000000ff0600728c */ /* 0x000fe2000bf05270 */
[-C--:B------:R-:W-:Y:S01]  /*a0e0*/  FMUL R19, R33, R48.reuse ;  /* 0x0000003021137220 */ /* 0x080fe20000400000 */
[----:B------:R-:W-:Y:S01]  /*a0f0*/  FMUL R7, R31, R48 ;  /* 0x000000301f077220 */ /* 0x000fe20000400000 */
[----:B------:R-:W-:Y:S01]  /*a100*/  MOV R32, 0x3c09919f ;  /* 0x3c09919f00207802 */ /* 0x000fe20000000f00 */
[----:B------:R-:W-:Y:S01]  /*a110*/  BSSY.RECONVERGENT B2, `(.L_x_809) ;  /* 0x000004e000027945 */ /* 0x000fe20003800200 */
[C---:B------:R-:W-:Y:S01]  /*a120*/  FMUL R20, R19.reuse, R19 ;  /* 0x0000001313147220 */ /* 0x040fe20000400000 */
[----:B------:R-:W-:Y:S01]  /*a130*/  FSETP.GE.AND P0, PT, |R19|, 1.0029599666595458984, PT ;  /* 0x3f8060fe1300780b */ /* 0x000fe20003f06200 */
[C---:B0-----:R-:W-:Y:S01]  /*a140*/  FMUL R8, R7.reuse, R7 ;  /* 0x0000000707087220 */ /* 0x041fe20000400000 */
[----:B------:R-:W-:-:S02]  /*a150*/  FSETP.GE.AND P1, PT, |R7|, 1.0029599666595458984, PT ;  /* 0x3f8060fe0700780b */ /* 0x000fc40003f26200 */
[----:B------:R-:W-:Y:S02]  /*a160*/  FSEL R20, |R19|, R20, P0 ;  /* 0x0000001413147208 */ /* 0x000fe40000000200 */
[----:B------:R-:W-:Y:S02]  /*a170*/  FSEL R9, R37, 8.4834944573231041431e-05, P0 ;  /* 0x38b1e96a25097808 */ /* 0x000fe40000000000 */
[----:B------:R-:W-:Y:S02]  /*a180*/  FSEL R21, -R49, -0.00082130916416645050049, P0 ;  /* 0xba574d2031157808 */ /* 0x000fe40000000100 */
[----:B------:R-:W-:Y:S02]  /*a190*/  FSEL R37, R37, 8.4834944573231041431e-05, P1 ;  /* 0x38b1e96a25257808 */ /* 0x000fe40000800000 */
[----:B------:R-:W-:Y:S01]  /*a1a0*/  FSEL R49, -R49, -0.00082130916416645050049, P1 ;  /* 0xba574d2031317808 */ /* 0x000fe20000800100 */
[----:B------:R-:W-:Y:S01]  /*a1b0*/  FFMA R9, R20, R9, R21 ;  /* 0x0000000914097223 */ /* 0x000fe20000000015 */
[----:B------:R-:W-:-:S02]  /*a1c0*/  FSEL R8, |R7|, R8, P1 ;  /* 0x0000000807087208 */ /* 0x000fc40000800200 */
[----:B------:R-:W-:Y:S02]  /*a1d0*/  FSEL R30, R32, 0.0052134888246655464172, P0 ;  /* 0x3baad5ea201e7808 */ /* 0x000fe40000000000 */
[----:B------:R-:W-:Y:S01]  /*a1e0*/  MOV R51, 0x3d24d99a ;  /* 0x3d24d99a00337802 */ /* 0x000fe20000000f00 */
[----:B------:R-:W-:Y:S01]  /*a1f0*/  FFMA R37, R8, R37, R49 ;  /* 0x0000002508257223 */ /* 0x000fe20000000031 */
[----:B------:R-:W-:Y:S01]  /*a200*/  FSEL R49, R32, 0.0052134888246655464172, P1 ;  /* 0x3baad5ea20317808 */ /* 0x000fe20000800000 */
[----:B------:R-:W-:Y:S01]  /*a210*/  FFMA R9, R20, R9, R30 ;  /* 0x0000000914097223 */ /* 0x000fe2000000001e */
[C---:B------:R-:W-:Y:S02]  /*a220*/  FSEL R21, -R51.reuse, -0.026868773624300956726, P0 ;  /* 0xbcdc1be733157808 */ /* 0x040fe40000000100 */
[----:B------:R-:W-:Y:S01]  /*a230*/  MOV R30, 0x3e235519 ;  /* 0x3e235519001e7802 */ /* 0x000fe20000000f00 */
[----:B------:R-:W-:Y:S01]  /*a240*/  FFMA R37, R8, R37, R49 ;  /* 0x0000002508257223 */ /* 0x000fe20000000031 */
[----:B------:R-:W-:Y:S01]  /*a250*/  FSEL R51, -R51, -0.026868773624300956726, P1 ;  /* 0xbcdc1be733337808 */ /* 0x000fe20000800100 */
[----:B------:R-:W-:Y:S01]  /*a260*/  FFMA R9, R20, R9, R21 ;  /* 0x0000000914097223 */ /* 0x000fe20000000015 */
[----:B------:R-:W-:-:S02]  /*a270*/  MOV R32, 0x3f69b4f9 ;  /* 0x3f69b4f900207802 */ /* 0x000fc40000000f00 */
[----:B------:R-:W-:Y:S01]  /*a280*/  FSEL R21, R30, 0.11284004896879196167, P0 ;  /* 0x3de718af1e157808 */ /* 0x000fe20000000000 */
[----:B------:R-:W-:Y:S01]  /*a290*/  FFMA R51, R8, R37, R51 ;  /* 0x0000002508337223 */ /* 0x000fe20000000033 */
[----:B------:R-:W-:Y:S02]  /*a2a0*/  MOV R50, 0x3f210a14 ;  /* 0x3f210a1400327802 */ /* 0x000fe40000000f00 */
[----:B------:R-:W-:Y:S01]  /*a2b0*/  FSEL R37, R32, -0.37612664699554443359, P0 ;  /* 0xbec093ac20257808 */ /* 0x000fe20000000000 */
[----:B------:R-:W-:Y:S01]  /*a2c0*/  FFMA R21, R20, R9, R21 ;  /* 0x0000000914157223 */ /* 0x000fe20000000015 */
[----:B------:R-:W-:Y:S02]  /*a2d0*/  FSETP.GE.AND P2, PT, |R40|, 1.0029599666595458984, PT ;  /* 0x3f8060fe2800780b */ /* 0x000fe40003f46200 */
[----:B------:R-:W-:Y:S01]  /*a2e0*/  FSEL R49, R30, 0.11284004896879196167, P1 ;  /* 0x3de718af1e317808 */ /* 0x000fe20000800000 */
[----:B------:R-:W-:Y:S01]  /*a2f0*/  FFMA R21, R20, R21, R37 ;  /* 0x0000001514157223 */ /* 0x000fe20000000025 */
[----:B------:R-:W-:-:S02]  /*a300*/  FSEL R30, R50, 0.12837915122509002686, P0 ;  /* 0x3e0375d3321e7808 */ /* 0x000fc40000000000 */
[----:B------:R-:W-:Y:S01]  /*a310*/  FSEL R37, R32, -0.37612664699554443359, P1 ;  /* 0xbec093ac20257808 */ /* 0x000fe20000800000 */
[----:B------:R-:W-:Y:S01]  /*a320*/  FFMA R49, R8, R51, R49 ;  /* 0x0000003308317223 */ /* 0x000fe20000000031 */
[----:B------:R-:W-:Y:S01]  /*a330*/  FSETP.GE.AND P3, PT, |R36|, 1.0029599666595458984, PT ;  /* 0x3f8060fe2400780b */ /* 0x000fe20003f66200 */
[C---:B------:R-:W-:Y:S01]  /*a340*/  FFMA R21, R20.reuse, R21, R30 ;  /* 0x0000001514157223 */ /* 0x040fe2000000001e */
[----:B------:R-:W-:Y:S01]  /*a350*/  FSEL R20, -R20, R19, P0 ;  /* 0x0000001314147208 */ /* 0x000fe20000000100 */
[----:B------:R-:W-:Y:S01]  /*a360*/  FFMA R37, R8, R49, R37 ;  /* 0x0000003108257223 */ /* 0x000fe20000000025 */
[----:B------:R-:W-:Y:S01]  /*a370*/  FSEL R32, R50, 0.12837915122509002686, P1 ;  /* 0x3e0375d332207808 */ /* 0x000fe20000800000 */
[----:B------:R-:W0:Y:S01]  /*a380*/  @P2 MUFU.EX2 R9, R38 ;  /* 0x0000002600092308 */ /* 0x000e220000000800 */
[C---:B------:R-:W-:Y:S01]  /*a390*/  FSEL R50, -R8.reuse, R7, P1 ;  /* 0x0000000708327208 */ /* 0x040fe20000800100 */
[----:B------:R-:W-:Y:S01]  /*a3a0*/  FFMA R20, R21, R20, R20 ;  /* 0x0000001415147223 */ /* 0x000fe20000000014 */
[----:B------:R-:W-:Y:S01]  /*a3b0*/  MOV R21, R34 ;  /* 0x0000002200157202 */ /* 0x000fe20000000f00 */
[----:B------:R-:W-:Y:S01]  /*a3c0*/  FFMA R37, R8, R37, R32 ;  /* 0x0000002508257223 */ /* 0x000fe20000000020 */
[----:B------:R-:W-:-:S03]  /*a3d0*/  MOV R8, R38 ;  /* 0x0000002600087202 */ /* 0x000fc60000000f00 */
[----:B------:R-:W1:Y:S01]  /*a3e0*/  @P0 MUFU.EX2 R32, R20 ;  /* 0x0000001400200308 */ /* 0x000e620000000800 */
[----:B------:R-:W-:-:S07]  /*a3f0*/  FFMA R49, R37, R50, R50 ;  /* 0x0000003225317223 */ /* 0x000fce0000000032 */
[----:B------:R-:W2:Y:S01]  /*a400*/  @P3 MUFU.EX2 R30, R34 ;  /* 0x00000022001e3308 */ /* 0x000ea20000000800 */
[----:B0-----:R-:W-:-:S05]  /*a410*/  @P2 FADD R9, -R9, 1 ;  /* 0x3f80000009092421 */ /* 0x001fca0000000100 */
[----:B------:R-:W-:Y:S01]  /*a420*/  @P2 LOP3.LUT R8, R9, 0x80000000, R40, 0xb8, !PT ;  /* 0x8000000009082812 */ /* 0x000fe200078eb828 */
[----:B------:R-:W-:Y:S01]  /*a430*/  FADD R9, R35, 0.5 ;  /* 0x3f00000023097421 */ /* 0x000fe20000000000 */
[----:B------:R-:W0:Y:S01]  /*a440*/  @P1 MUFU.EX2 R50, R49 ;  /* 0x0000003100321308 */ /* 0x000e220000000800 */
[----:B-1----:R-:W-:-:S05]  /*a450*/  @P0 FADD R32, -R32, 1 ;  /* 0x3f80000020200421 */ /* 0x002fca0000000100 */
[----:B------:R-:W-:Y:S01]  /*a460*/  @P0 LOP3.LUT R20, R32, 0x80000000, R19, 0xb8, !PT ;  /* 0x8000000020140812 */ /* 0x000fe200078eb813 */
[----:B------:R-:W-:Y:S01]  /*a470*/  FADD R19, R9, -R16 ;  /* 0x8000001009137221 */ /* 0x000fe20000000000 */
[----:B------:R-:W1:Y:S01]  /*a480*/  MUFU.RCP R51, R0 ;  /* 0x0000000000337308 */ /* 0x000e620000001000 */
[----:B--2---:R-:W-:-:S05]  /*a490*/  @P3 FADD R37, -R30, 1 ;  /* 0x3f8000001e253421 */ /* 0x004fca0000000100 */
[----:B------:R-:W-:Y:S02]  /*a4a0*/  @P3 LOP3.LUT R21, R37, 0x80000000, R36, 0xb8, !PT ;  /* 0x8000000025153812 */ /* 0x000fe400078eb824 */
[----:B------:R-:W2:Y:S01]  /*a4b0*/  FCHK P0, R19, R0 ;  /* 0x0000000013007302 */ /* 0x000ea20000000000 */
[----:B0-----:R-:W-:Y:S02]  /*a4c0*/  @P1 FADD R50, -R50, 1 ;  /* 0x3f80000032321421 */ /* 0x001fe40000000100 */
[----:B------:R-:W-:-:S03]  /*a4d0*/  FADD R37, -R21, R8 ;  /* 0x0000000815257221 */ /* 0x000fc60000000100 */
[----:B------:R-:W-:Y:S01]  /*a4e0*/  @P1 LOP3.LUT R49, R50, 0x80000000, R7, 0xb8, !PT ;  /* 0x8000000032311812 */ /* 0x000fe200078eb807 */
[----:B------:R-:W-:Y:S01]  /*a4f0*/  FMUL R37, R37, 0.5 ;  /* 0x3f00000025257820 */ /* 0x000fe20000400000 */
[----:B-1----:R-:W-:-:S03]  /*a500*/  FFMA R30, R51, -R0, 1 ;  /* 0x3f800000331e7423 */ /* 0x002fc60000000800 */
[----:B------:R-:W-:Y:S01]  /*a510*/  FADD R32, -R49, R20 ;  /* 0x0000001431207221 */ /* 0x000fe20000000100 */
[----:B------:R-:W-:Y:S01]  /*a520*/  FFMA R7, R51, R30, R51 ;  /* 0x0000001e33077223 */ /* 0x000fe20000000033 */
[----:B------:R-:W-:Y:S02]  /*a530*/  FMUL R30, R37, R14 ;  /* 0x0000000e251e7220 */ /* 0x000fe40000400000 */
[----:B------:R-:W-:Y:S01]  /*a540*/  FMUL R32, R32, 0.5 ;  /* 0x3f00000020207820 */ /* 0x000fe20000400000 */
[----:B------:R-:W-:-:S03]  /*a550*/  FFMA R8, R7, R19, RZ ;  /* 0x0000001307087223 */ /* 0x000fc600000000ff */
[----:B------:R-:W-:Y:S01]  /*a560*/  FFMA R30, R32, R30, R15 ;  /* 0x0000001e201e7223 */ /* 0x000fe2000000000f */
[----:B------:R-:W-:-:S04]  /*a570*/  FFMA R9, R8, -R0, R19 ;  /* 0x8000000008097223 */ /* 0x000fc80000000013 */
[----:B------:R-:W-:Y:S01]  /*a580*/  FFMA R8, R7, R9, R8 ;  /* 0x0000000907087223 */ /* 0x000fe20000000008 */
[----:B--2---:R-:W-:Y:S06]  /*a590*/  @!P0 BRA `(.L_x_810) ;  /* 0x0000000000148947 */ /* 0x004fec0003800000 */
[----:B------:R-:W-:Y:S02]  /*a5a0*/  MOV R8, R19 ;  /* 0x0000001300087202 */ /* 0x000fe40000000f00 */
[----:B------:R-:W-:Y:S02]  /*a5b0*/  MOV R7, R0 ;  /* 0x0000000000077202 */ /* 0x000fe40000000f00 */
[----:B------:R-:W-:-:S07]  /*a5c0*/  MOV R20, 0xa5e0 ;  /* 0x0000a5e000147802 */ /* 0x000fce0000000f00 */
[----:B-----5:R-:W-:Y:S05]  /*a5d0*/  CALL.REL.NOINC `($__internal_10_$__cuda_sm3x_div_rn_noftz_f32_slowpath) ;  /* 0x0000003c00f07944 */ /* 0x020fea0003c00000 */
[----:B------:R-:W-:-:S07]  /*a5e0*/  MOV R8, R7 ;  /* 0x0000000700087202 */ /* 0x000fce0000000f00 */
.L_x_810:
[----:B------:R-:W-:Y:S05]  /*a5f0*/  BSYNC.RECONVERGENT B2 ;  /* 0x0000000000027941 */ /* 0x000fea0003800200 */
.L_x_809:
[----:B------:R-:W0:Y:S01]  /*a600*/  MUFU.RCP R7, R0 ;  /* 0x0000000000077308 */ /* 0x000e220000001000 */
[----:B------:R-:W-:Y:S01]  /*a610*/  FADD R35, R35, -0.5 ;  /* 0xbf00000023237421 */ /* 0x000fe20000000000 */
[----:B------:R-:W-:Y:S03]  /*a620*/  BSSY.RECONVERGENT B2, `(.L_x_811) ;  /* 0x000000e000027945 */ /* 0x000fe60003800200 */
[----:B------:R-:W-:Y:S01]  /*a630*/  FADD R50, R35, -R16 ;  /* 0x8000001023327221 */ /* 0x000fe20000000000 */
[----:B------:R-:W-:-:S03]  /*a640*/  MOV R35, R8 ;  /* 0x0000000800237202 */ /* 0x000fc60000000f00 */
        /* <DEDUP_REMOVED lines=10> */
[----:B-----5:R-:W-:Y:S05]  /*a6f0*/  CALL.REL.NOINC `($__internal_10_$__cuda_sm3x_div_rn_noftz_f32_slowpath) ;  /* 0x0000003c00a87944 */ /* 0x020fea0003c00000 */
.L_x_812:
[----:B------:R-:W-:Y:S05]  /*a700*/  BSYNC.RECONVERGENT B2 ;  /* 0x0000000000027941 */ /* 0x000fea0003800200 */
.L_x_811:
        /* <DEDUP_REMOVED lines=14> */
[----:B------:R-:W-:Y:S02]  /*a7f0*/  FSEL R20, R20, |R35|, !P0 ;  /* 0x4000002314147208 */ /* 0x000fe40004000000 */
[----:B------:R-:W-:Y:S02]  /*a800*/  FSEL R50, RZ, -24, P0 ;  /* 0xc1c00000ff327808 */ /* 0x000fe40000000000 */
[----:B------:R-:W-:Y:S02]  /*a810*/  IADD3 R9, PT, PT, R20, -0x3f3504f3, RZ ;  /* 0xc0cafb0d14097810 */ /* 0x000fe40007ffe0ff */
[----:B------:R-:W-:Y:S02]  /*a820*/  FSETP.NEU.AND P0, PT, |R35|, +INF , PT ;  /* 0x7f8000002300780b */ /* 0x000fe40003f0d200 */
[----:B------:R-:W-:Y:S02]  /*a830*/  LOP3.LUT R9, R9, 0xff800000, RZ, 0xc0, !PT ;  /* 0xff80000009097812 */ /* 0x000fe400078ec0ff */
[----:B------:R-:W-:-:S02]  /*a840*/  FSETP.NEU.AND P0, PT, R35, RZ, P0 ;  /* 0x000000ff2300720b */ /* 0x000fc4000070d000 */
[----:B------:R-:W-:-:S05]  /*a850*/  IADD3 R19, PT, PT, R20, -R9, RZ ;  /* 0x8000000914137210 */ /* 0x000fca0007ffe0ff */
[C---:B------:R-:W-:Y:S01]  /*a860*/  FADD R20, R19.reuse, 1 ;  /* 0x3f80000013147421 */ /* 0x040fe20000000000 */
[----:B------:R-:W-:Y:S01]  /*a870*/  FADD R52, R19, -1 ;  /* 0xbf80000013347421 */ /* 0x000fe20000000000 */
[----:B------:R-:W-:-:S03]  /*a880*/  I2FP.F32.S32 R19, R9 ;  /* 0x0000000900137245 */ /* 0x000fc60000201400 */
        /* <DEDUP_REMOVED lines=12> */
[----:B------:R-:W-:Y:S01]  /*a950*/  FFMA R50, R9, 1.4426950216293334961, R50 ;  /* 0x3fb8aa3b09327823 */ /* 0x000fe20000000032 */
[----:B------:R-:W-:Y:S01]  /*a960*/  MOV R52, 0x391fcb8e ;  /* 0x391fcb8e00347802 */ /* 0x000fe20000000f00 */
        /* <DEDUP_REMOVED lines=28> */
[----:B-1----:R-:W-:Y:S01]  /*ab30*/  LEA R21, R21, -R20, 0x17 ;  /* 0x8000001415157211 */ /* 0x002fe200078eb8ff */
[----:B------:R-:W-:Y:S01]  /*ab40*/  FFMA R50, R19, R50, 1 ;  /* 0x3f80000013327423 */ /* 0x000fe20000000032 */
[----:B------:R-:W-:Y:S01]  /*ab50*/  @!P0 FADD R19, R35, R35 ;  /* 0x0000002323138221 */ /* 0x000fe20000000000 */
[----:B------:R-:W-:-:S02]  /*ab60*/  FSEL R9, RZ, +INF , !P4 ;  /* 0x7f800000ff097808 */ /* 0x000fc40006000000 */
[----:B------:R-:W-:-:S04]  /*ab70*/  FMUL R50, R49, R50 ;  /* 0x0000003231327220 */ /* 0x000fc80000400000 */
[----:B------:R-:W-:Y:S01]  /*ab80*/  @!P5 FMUL R9, R21, R50 ;  /* 0x000000321509d220 */ /* 0x000fe20000400000 */
[----:B------:R-:W-:-:S07]  /*ab90*/  @!P0 LOP3.LUT R9, R19, 0x7fffffff, RZ, 0xc0, !PT ;  /* 0x7fffffff13098812 */ /* 0x000fce00078ec0ff */
.L_x_814:
[----:B------:R-:W-:Y:S05]  /*aba0*/  BSYNC.RECONVERGENT B0 ;  /* 0x0000000000007941 */ /* 0x000fea0003800200 */
.L_x_813:
        /* <DEDUP_REMOVED lines=67> */
.L_x_816:
[----:B------:R-:W-:Y:S05]  /*afe0*/  BSYNC.RECONVERGENT B0 ;  /* 0x0000000000007941 */ /* 0x000fea0003800200 */
.L_x_815:
[----:B------:R-:W-:Y:S01]  /*aff0*/  @!P2 FMUL R7, R7, 16777216 ;  /* 0x4b8000000707a820 */ /* 0x000fe20000400000 */
[----:B------:R-:W-:Y:S01]  /*b000*/  @!P1 FMUL R35, R35, 16777216 ;  /* 0x4b80000023239820 */ /* 0x000fe20000400000 */
[----:B------:R-:W-:Y:S02]  /*b010*/  HFMA2 R21, -RZ, RZ, 0.96630859375, -0.0022525787353515625 ;  /* 0x3bbb989dff157431 */ /* 0x000fe400000001ff */
[----:B------:R-:W-:Y:S01]  /*b020*/  FMUL R54, R8, -0.5 ;  /* 0xbf00000008367820 */ /* 0x000fe20000400000 */
[----:B------:R-:W0:Y:S01]  /*b030*/  MUFU.LG2 R20, R7 ;  /* 0x0000000700147308 */ /* 0x000e220000000c00 */
[----:B------:R-:W-:Y:S01]  /*b040*/  FMUL R50, R9, -0.5 ;  /* 0xbf00000009327820 */ /* 0x000fe20000400000 */
[----:B------:R-:W-:Y:S06]  /*b050*/  BSSY.RECONVERGENT B2, `(.L_x_817) ;  /* 0x0000047000027945 */ /* 0x000fec0003800200 */
[----:B------:R1:W2:Y:S01]  /*b060*/  MUFU.LG2 R19, R35 ;  /* 0x0000002300137308 */ /* 0x0002a20000000c00 */
[----:B------:R-:W-:-:S07]  /*b070*/  FFMA.SAT R8, R54, R21, 0.5 ;  /* 0x3f00000036087423 */ /* 0x000fce0000002015 */
[----:B------:R-:W-:Y:S01]  /*b080*/  MUFU.RCP R7, R30 ;  /* 0x0000001e00077308 */ /* 0x000fe20000001000 */
[----:B0-----:R-:W-:Y:S01]  /*b090*/  @!P2 FADD R20, R20, -24 ;  /* 0xc1c000001414a421 */ /* 0x001fe20000000000 */
[----:B-1----:R-:W-:-:S03]  /*b0a0*/  MOV R35, 0x437c0000 ;  /* 0x437c000000237802 */ /* 0x002fc60000000f00 */
[----:B------:R-:W-:Y:S01]  /*b0b0*/  FADD R49, R20, R20 ;  /* 0x0000001414317221 */ /* 0x000fe20000000000 */
[----:B------:R-:W-:Y:S01]  /*b0c0*/  FFMA.SAT R20, R50, R21, 0.5 ;  /* 0x3f00000032147423 */ /* 0x000fe20000002015 */
[-C--:B------:R-:W-:Y:S01]  /*b0d0*/  FFMA.RM R8, R8, R35.reuse, 12582913 ;  /* 0x4b40000108087423 */ /* 0x080fe20000004023 */
[----:B--2---:R-:W-:Y:S02]  /*b0e0*/  @!P1 FADD R19, R19, -24 ;  /* 0xc1c0000013139421 */ /* 0x004fe40000000000 */
[----:B------:R-:W-:Y:S01]  /*b0f0*/  FSETP.GEU.AND P1, PT, R49, -126, PT ;  /* 0xc2fc00003100780b */ /* 0x000fe20003f2e000 */
[----:B------:R-:W-:Y:S01]  /*b100*/  FADD R51, R8, -12583039 ;  /* 0xcb40007f08337421 */ /* 0x000fe20000000000 */
[----:B------:R-:W-:Y:S01]  /*b110*/  FFMA.RM R9, R20, R35, 12582913 ;  /* 0x4b40000114097423 */ /* 0x000fe20000004023 */
[----:B------:R-:W-:Y:S02]  /*b120*/  FADD R19, R19, R19 ;  /* 0x0000001313137221 */ /* 0x000fe40000000000 */
[----:B------:R-:W-:-:S02]  /*b130*/  FFMA R51, R54, 1.4426950216293334961, -R51 ;  /* 0x3fb8aa3b36337823 */ /* 0x000fc40000000833 */
[----:B------:R-:W-:Y:S02]  /*b140*/  SHF.L.U32 R53, R9, 0x17, RZ ;  /* 0x0000001709357819 */ /* 0x000fe400000006ff */
[----:B------:R-:W-:Y:S01]  /*b150*/  FSETP.GEU.AND P0, PT, R19, -126, PT ;  /* 0xc2fc00001300780b */ /* 0x000fe20003f0e000 */
[----:B------:R-:W-:Y:S01]  /*b160*/  FFMA R20, R54, 1.925963033500011079e-08, R51 ;  /* 0x32a5706036147823 */ /* 0x000fe20000000033 */
[----:B------:R-:W-:Y:S02]  /*b170*/  SHF.L.U32 R51, R8, 0x17, RZ ;  /* 0x0000001708337819 */ /* 0x000fe400000006ff */
[----:B------:R-:W-:-:S03]  /*b180*/  @!P1 FMUL R49, R49, 0.5 ;  /* 0x3f00000031319820 */ /* 0x000fc60000400000 */
[----:B------:R-:W0:Y:S06]  /*b190*/  MUFU.EX2 R20, R20 ;  /* 0x0000001400147308 */ /* 0x000e2c0000000800 */
[----:B------:R-:W-:Y:S02]  /*b1a0*/  @!P0 FMUL R19, R19, 0.5 ;  /* 0x3f00000013138820 */ /* 0x000fe40000400000 */
[----:B------:R-:W1:Y:S08]  /*b1b0*/  MUFU.EX2 R49, R49 ;  /* 0x0000003100317308 */ /* 0x000e700000000800 */
[----:B------:R-:W2:Y:S01]  /*b1c0*/  MUFU.EX2 R19, R19 ;  /* 0x0000001300137308 */ /* 0x000ea20000000800 */
[----:B0-----:R-:W-:-:S04]  /*b1d0*/  FMUL R20, R51, R20 ;  /* 0x0000001433147220 */ /* 0x001fc80000400000 */
[----:B------:R-:W-:Y:S01]  /*b1e0*/  FMUL R8, R31, R20 ;  /* 0x000000141f087220 */ /* 0x000fe20000400000 */
[----:B------:R-:W-:Y:S01]  /*b1f0*/  FMUL R31, R41, R32 ;  /* 0x00000020291f7220 */ /* 0x000fe20000400000 */
[----:B-1----:R-:W-:-:S04]  /*b200*/  @!P1 FMUL R49, R49, R49 ;  /* 0x0000003131319220 */ /* 0x002fc80000400000 */
[----:B------:R-:W-:Y:S01]  /*b210*/  FMUL R52, R49, -0.5 ;  /* 0xbf00000031347820 */ /* 0x000fe20000400000 */
[----:B------:R-:W-:Y:S01]  /*b220*/  FADD R49, R9, -12583039 ;  /* 0xcb40007f09317421 */ /* 0x000fe20000000000 */
[----:B--2---:R-:W-:-:S03]  /*b230*/  @!P0 FMUL R19, R19, R19 ;  /* 0x0000001313138220 */ /* 0x004fc60000400000 */
[----:B------:R-:W-:Y:S01]  /*b240*/  FFMA R49, R50, 1.4426950216293334961, -R49 ;  /* 0x3fb8aa3b32317823 */ /* 0x000fe20000000831 */
[----:B------:R-:W-:Y:S01]  /*b250*/  FFMA.SAT R56, R52, R21, 0.5 ;  /* 0x3f00000034387423 */ /* 0x000fe20000002015 */
[----:B------:R-:W-:Y:S02]  /*b260*/  FMUL R54, R19, -0.5 ;  /* 0xbf00000013367820 */ /* 0x000fe40000400000 */
[----:B------:R-:W-:Y:S01]  /*b270*/  FFMA R50, R50, 1.925963033500011079e-08, R49 ;  /* 0x32a5706032327823 */ /* 0x000fe20000000031 */
[----:B------:R-:W-:Y:S01]  /*b280*/  FFMA.RM R19, R56, R35, 12582913 ;  /* 0x4b40000138137423 */ /* 0x000fe20000004023 */
[----:B------:R-:W-:-:S03]  /*b290*/  FFMA.SAT R56, R54, R21, 0.5 ;  /* 0x3f00000036387423 */ /* 0x000fc60000002015 */
[C---:B------:R-:W-:Y:S01]  /*b2a0*/  FADD R21, R19.reuse, -12583039 ;  /* 0xcb40007f13157421 */ /* 0x040fe20000000000 */
[----:B------:R-:W0:Y:S01]  /*b2b0*/  MUFU.EX2 R50, R50 ;  /* 0x0000003200327308 */ /* 0x000e220000000800 */
[----:B------:R-:W-:Y:S01]  /*b2c0*/  FFMA.RM R35, R56, R35, 12582913 ;  /* 0x4b40000138237423 */ /* 0x000fe20000004023 */
[----:B------:R-:W-:Y:S01]  /*b2d0*/  SHF.L.U32 R20, R19, 0x17, RZ ;  /* 0x0000001713147819 */ /* 0x000fe200000006ff */
[C---:B------:R-:W-:Y:S02]  /*b2e0*/  FFMA R21, R52.reuse, 1.4426950216293334961, -R21 ;  /* 0x3fb8aa3b34157823 */ /* 0x040fe40000000815 */
[C---:B------:R-:W-:Y:S01]  /*b2f0*/  FADD R49, R35.reuse, -12583039 ;  /* 0xcb40007f23317421 */ /* 0x040fe20000000000 */
[----:B------:R-:W-:Y:S01]  /*b300*/  SHF.L.U32 R35, R35, 0x17, RZ ;  /* 0x0000001723237819 */ /* 0x000fe200000006ff */
[----:B------:R-:W-:Y:S01]  /*b310*/  FFMA R21, R52, 1.925963033500011079e-08, R21 ;  /* 0x32a5706034157823 */ /* 0x000fe20000000015 */
[----:B------:R-:W-:Y:S01]  /*b320*/  FFMA R52, -R30, R7, 1 ;  /* 0x3f8000001e347423 */ /* 0x000fe20000000107 */
[----:B------:R-:W-:-:S03]  /*b330*/  FFMA R49, R54, 1.4426950216293334961, -R49 ;  /* 0x3fb8aa3b36317823 */ /* 0x000fc60000000831 */
[----:B------:R-:W-:Y:S01]  /*b340*/  FFMA R7, R7, R52, R7 ;  /* 0x0000003407077223 */ /* 0x000fe20000000007 */
[----:B------:R-:W1:Y:S01]  /*b350*/  MUFU.EX2 R21, R21 ;  /* 0x0000001500157308 */ /* 0x000e620000000800 */
[----:B------:R-:W-:Y:S01]  /*b360*/  FFMA R49, R54, 1.925963033500011079e-08, R49 ;  /* 0x32a5706036317823 */ /* 0x000fe20000000031 */
[----:B0-----:R-:W-:-:S06]  /*b370*/  FMUL R50, R50, R53 ;  /* 0x0000003532327220 */ /* 0x001fcc0000400000 */
[----:B------:R-:W0:Y:S01]  /*b380*/  MUFU.EX2 R9, R49 ;  /* 0x0000003100097308 */ /* 0x000e220000000800 */
[----:B------:R-:W-:Y:S01]  /*b390*/  FFMA R50, R33, R50, -R8 ;  /* 0x0000003221327223 */ /* 0x000fe20000000808 */
[----:B------:R-:W-:-:S03]  /*b3a0*/  FMUL R8, R31, R31 ;  /* 0x0000001f1f087220 */ /* 0x000fc60000400000 */
[----:B------:R-:W-:Y:S01]  /*b3b0*/  FMUL R50, R50, R45 ;  /* 0x0000002d32327220 */ /* 0x000fe20000400000 */
[----:B------:R-:W-:Y:S02]  /*b3c0*/  FFMA R52, R8, R7, RZ ;  /* 0x0000000708347223 */ /* 0x000fe400000000ff */
[----:B------:R-:W2:Y:S01]  /*b3d0*/  FCHK P0, R8, R30 ;  /* 0x0000001e08007302 */ /* 0x000ea20000000000 */
[----:B-1----:R-:W-:Y:S01]  /*b3e0*/  FMUL R20, R21, R20 ;  /* 0x0000001415147220 */ /* 0x002fe20000400000 */
[----:B------:R-:W-:-:S04]  /*b3f0*/  FMUL R50, R37, R50 ;  /* 0x0000003225327220 */ /* 0x000fc80000400000 */
[----:B------:R-:W-:Y:S01]  /*b400*/  FFMA R33, R39, R32, R50 ;  /* 0x0000002027217223 */ /* 0x000fe20000000032 */
[----:B0-----:R-:W-:Y:S01]  /*b410*/  FFMA R20, R9, R35, -R20 ;  /* 0x0000002309147223 */ /* 0x001fe20000000814 */
[----:B------:R-:W-:Y:S01]  /*b420*/  FFMA R9, -R30, R52, R8 ;  /* 0x000000341e097223 */ /* 0x000fe20000000108 */
[----:B------:R-:W-:Y:S02]  /*b430*/  FMUL R35, R37, R32 ;  /* 0x0000002025237220 */ /* 0x000fe40000400000 */
[----:B------:R-:W-:Y:S01]  /*b440*/  FMUL R20, R20, R47 ;  /* 0x0000002f14147220 */ /* 0x000fe20000400000 */
[----:B------:R-:W-:-:S03]  /*b450*/  FFMA R9, R7, R9, R52 ;  /* 0x0000000907097223 */ /* 0x000fc60000000034 */
[----:B------:R-:W-:Y:S01]  /*b460*/  FMUL R37, R37, R20 ;  /* 0x0000001425257220 */ /* 0x000fe20000400000 */
[----:B--2---:R-:W-:Y:S06]  /*b470*/  @!P0 BRA `(.L_x_818) ;  /* 0x0000000000108947 */ /* 0x004fec0003800000 */
[----:B------:R-:W-:Y:S02]  /*b480*/  MOV R7, R30 ;  /* 0x0000001e00077202 */ /* 0x000fe40000000f00 */
[----:B------:R-:W-:-:S07]  /*b490*/  MOV R20, 0xb4b0 ;  /* 0x0000b4b000147802 */ /* 0x000fce0000000f00 */
[----:B-----5:R-:W-:Y:S05]  /*b4a0*/  CALL.REL.NOINC `($__internal_10_$__cuda_sm3x_div_rn_noftz_f32_slowpath) ;  /* 0x00000030003c7944 */ /* 0x020fea0003c00000 */
[----:B------:R-:W-:-:S07]  /*b4b0*/  MOV R9, R7 ;  /* 0x0000000700097202 */ /* 0x000fce0000000f00 */
.L_x_818:
[----:B------:R-:W-:Y:S05]  /*b4c0*/  BSYNC.RECONVERGENT B2 ;  /* 0x0000000000027941 */ /* 0x000fea0003800200 */
.L_x_817:
        /* <DEDUP_REMOVED lines=14> */
[----:B-----5:R-:W-:Y:S05]  /*b5b0*/  CALL.REL.NOINC `($__internal_10_$__cuda_sm3x_div_rn_noftz_f32_slowpath) ;  /* 0x0000002c00f87944 */ /* 0x020fea0003c00000 */
[----:B------:R-:W-:-:S07]  /*b5c0*/  MOV R8, R7 ;  /* 0x0000000700087202 */ /* 0x000fce0000000f00 */
.L_x_820:
[----:B------:R-:W-:Y:S05]  /*b5d0*/  BSYNC.RECONVERGENT B2 ;  /* 0x0000000000027941 */ /* 0x000fea0003800200 */
.L_x_819:
        /* <DEDUP_REMOVED lines=15> */
.L_x_822:
[----:B------:R-:W-:Y:S05]  /*b6d0*/  BSYNC.RECONVERGENT B2 ;  /* 0x0000000000027941 */ /* 0x000fea0003800200 */
.L_x_821:
        /* <DEDUP_REMOVED lines=15> */
.L_x_824:
[----:B------:R-:W-:Y:S05]  /*b7d0*/  BSYNC.RECONVERGENT B2 ;  /* 0x0000000000027941 */ /* 0x000fea0003800200 */
.L_x_823:
        /* <DEDUP_REMOVED lines=16> */
.L_x_826:
[----:B------:R-:W-:Y:S05]  /*b8e0*/  BSYNC.RECONVERGENT B2 ;  /* 0x0000000000027941 */ /* 0x000fea0003800200 */
.L_x_825:
        /* <DEDUP_REMOVED lines=16> */
.L_x_828:
[----:B------:R-:W-:Y:S05]  /*b9f0*/  BSYNC.RECONVERGENT B2 ;  /* 0x0000000000027941 */ /* 0x000fea0003800200 */
.L_x_827:
        /* <DEDUP_REMOVED lines=15> */
.L_x_830:
[----:B------:R-:W-:Y:S05]  /*baf0*/  BSYNC.RECONVERGENT B2 ;  /* 0x0000000000027941 */ /* 0x000fea0003800200 */
.L_x_829:
        /* <DEDUP_REMOVED lines=15> */
.L_x_832:
[----:B------:R-:W-:Y:S05]  /*bbf0*/  BSYNC.RECONVERGENT B2 ;  /* 0x0000000000027941 */ /* 0x000fea0003800200 */
.L_x_831:
        /* <DEDUP_REMOVED lines=16> */
.L_x_834:
[----:B------:R-:W-:Y:S05]  /*bd00*/  BSYNC.RECONVERGENT B2 ;  /* 0x0000000000027941 */ /* 0x000fea0003800200 */
.L_x_833:
        /* <DEDUP_REMOVED lines=15> */
.L_x_836:
[----:B------:R-:W-:Y:S05]  /*be00*/  BSYNC.RECONVERGENT B2 ;  /* 0x0000000000027941 */ /* 0x000fea0003800200 */
.L_x_835:
        /* <DEDUP_REMOVED lines=15> */
.L_x_838:
[----:B------:R-:W-:Y:S05]  /*bf00*/  BSYNC.RECONVERGENT B2 ;  /* 0x0000000000027941 */ /* 0x000fea0003800200 */
.L_x_837:
        /* <DEDUP_REMOVED lines=15> */
.L_x_840:
[----:B------:R-:W-:Y:S05]  /*c000*/  BSYNC.RECONVERGENT B2 ;  /* 0x0000000000027941 */ /* 0x000fea0003800200 */
.L_x_839:
        /* <DEDUP_REMOVED lines=8> */
[----:B-----5:R-:W-:Y:S05]  /*c090*/  CALL.REL.NOINC `($__internal_8_$__cuda_sm20_rcp_rn_f32_slowpath) ;  /* 0x0000002000187944 */ /* 0x020fea0003c00000 */
[----:B------:R-:W-:Y:S05]  /*c0a0*/  BRA `(.L_x_843) ;  /* 0x0000000000107947 */ /* 0x000fea0003800000 */
.L_x_842:
[----:B------:R-:W0:Y:S02]  /*c0b0*/  MUFU.RCP R9, R30 ;  /* 0x0000001e00097308 */ /* 0x000e240000001000 */
[----:B0-----:R-:W-:-:S04]  /*c0c0*/  FFMA R7, R30, R9, -1 ;  /* 0xbf8000001e077423 */ /* 0x001fc80000000009 */
[----:B------:R-:W-:-:S04]  /*c0d0*/  FADD.FTZ R7, -R7, -RZ ;  /* 0x800000ff07077221 */ /* 0x000fc80000010100 */
[----:B------:R-:W-:-:S07]  /*c0e0*/  FFMA R9, R9, R7, R9 ;  /* 0x0000000709097223 */ /* 0x000fce0000000009 */
.L_x_843:
[----:B------:R-:W-:Y:S05]  /*c0f0*/  BSYNC.RECONVERGENT B0 ;  /* 0x0000000000007941 */ /* 0x000fea0003800200 */
.L_x_841:
        /* <DEDUP_REMOVED lines=15> */
.L_x_845:
[----:B------:R-:W-:Y:S05]  /*c1f0*/  BSYNC.RECONVERGENT B2 ;  /* 0x0000000000027941 */ /* 0x000fea0003800200 */
.L_x_844:
        /* <DEDUP_REMOVED lines=15> */
.L_x_847:
[----:B------:R-:W-:Y:S05]  /*c2f0*/  BSYNC.RECONVERGENT B2 ;  /* 0x0000000000027941 */ /* 0x000fea0003800200 */
.L_x_846:
        /* <DEDUP_REMOVED lines=18> */
[C---:B------:R-:W-:Y:S02]  /*c420*/  IADD3 R9, PT, PT, R8.reuse, -R21, RZ ;  /* 0x8000001508097210 */ /* 0x040fe40007ffe0ff */
[----:B------:R-:W-:Y:S01]  /*c430*/  FSEL R31, RZ, -23, P0 ;  /* 0xc1b80000ff1f7808 */ /* 0x000fe20000000000 */
[----:B------:R-:W-:Y:S01]  /*c440*/  FADD R19, R19, -1 ;  /* 0xbf80000013137421 */ /* 0x000fe20000000000 */
[----:B------:R-:W-:Y:S01]  /*c450*/  ISETP.GT.U32.AND P0, PT, R7, 0x7f7fffff, PT ;  /* 0x7f7fffff0700780c */ /* 0x000fe20003f04070 */
[----:B------:R-:W-:Y:S01]  /*c460*/  FADD R9, R9, -1 ;  /* 0xbf80000009097421 */ /* 0x000fe20000000000 */
[----:B------:R-:W-:Y:S01]  /*c470*/  FSEL R33, RZ, -23, P1 ;  /* 0xc1b80000ff217808 */ /* 0x000fe20000800000 */
[----:B------:R-:W-:Y:S01]  /*c480*/  FFMA R32, R19, -R50, 0.14084610342979431152 ;  /* 0x3e1039f613207423 */ /* 0x000fe20000000832 */
[----:B------:R-:W-:Y:S01]  /*c490*/  I2FP.F32.S32 R20, R20 ;  /* 0x0000001400147245 */ /* 0x000fe20000201400 */
[----:B------:R-:W-:Y:S01]  /*c4a0*/  FFMA R50, R9, -R50, 0.14084610342979431152 ;  /* 0x3e1039f609327423 */ /* 0x000fe20000000832 */
[C---:B------:R-:W-:Y:S01]  /*c4b0*/  ISETP.GT.U32.AND P1, PT, R8.reuse, 0x7f7fffff, PT ;  /* 0x7f7fffff0800780c */ /* 0x040fe20003f24070 */
[----:B------:R-:W-:Y:S01]  /*c4c0*/  FFMA R32, R19, R32, -0.12148627638816833496 ;  /* 0xbdf8cdcc13207423 */ /* 0x000fe20000000020 */
[----:B------:R-:W-:Y:S01]  /*c4d0*/  FSETP.NEU.AND P2, PT, R8, RZ, PT ;  /* 0x000000ff0800720b */ /* 0x000fe20003f4d000 */
[----:B------:R-:W-:Y:S01]  /*c4e0*/  FFMA R50, R9, R50, -0.12148627638816833496 ;  /* 0xbdf8cdcc09327423 */ /* 0x000fe20000000032 */
[----:B------:R-:W-:Y:S01]  /*c4f0*/  FFMA R20, R20, 1.1920928955078125e-07, R31 ;  /* 0x3400000014147823 */ /* 0x000fe2000000001f */
[----:B------:R-:W-:-:S02]  /*c500*/  FFMA R32, R19, R32, 0.13980610668659210205 ;  /* 0x3e0f295513207423 */ /* 0x000fc40000000020 */
[----:B------:R-:W-:Y:S02]  /*c510*/  FFMA R50, R9, R50, 0.13980610668659210205 ;  /* 0x3e0f295509327423 */ /* 0x000fe40000000032 */
[----:B------:R-:W-:Y:S02]  /*c520*/  FFMA R32, R19, R32, -0.16684235632419586182 ;  /* 0xbe2ad8b913207423 */ /* 0x000fe40000000020 */
[----:B------:R-:W-:Y:S02]  /*c530*/  FFMA R50, R9, R50, -0.16684235632419586182 ;  /* 0xbe2ad8b909327423 */ /* 0x000fe40000000032 */
[----:B------:R-:W-:Y:S02]  /*c540*/  FFMA R32, R19, R32, 0.20012299716472625732 ;  /* 0x3e4ced0b13207423 */ /* 0x000fe40000000020 */
[----:B------:R-:W-:Y:S02]  /*c550*/  FFMA R50, R9, R50, 0.20012299716472625732 ;  /* 0x3e4ced0b09327423 */ /* 0x000fe40000000032 */
[----:B------:R-:W-:-:S02]  /*c560*/  FFMA R32, R19, R32, -0.24999669194221496582 ;  /* 0xbe7fff2213207423 */ /* 0x000fc40000000020 */
[----:B------:R-:W-:Y:S02]  /*c570*/  FFMA R50, R9, R50, -0.24999669194221496582 ;  /* 0xbe7fff2209327423 */ /* 0x000fe40000000032 */
[----:B------:R-:W-:Y:S02]  /*c580*/  FFMA R32, R19, R32, 0.33333182334899902344 ;  /* 0x3eaaaa7813207423 */ /* 0x000fe40000000020 */
[----:B------:R-:W-:Y:S02]  /*c590*/  FFMA R50, R9, R50, 0.33333182334899902344 ;  /* 0x3eaaaa7809327423 */ /* 0x000fe40000000032 */
[----:B------:R-:W-:Y:S02]  /*c5a0*/  FFMA R32, R19, R32, -0.5 ;  /* 0xbf00000013207423 */ /* 0x000fe40000000020 */
[----:B------:R-:W-:Y:S01]  /*c5b0*/  FFMA R52, R9, R50, -0.5 ;  /* 0xbf00000009347423 */ /* 0x000fe20000000032 */
[----:B------:R-:W-:Y:S01]  /*c5c0*/  I2FP.F32.S32 R50, R21 ;  /* 0x0000001500327245 */ /* 0x000fe20000201400 */
[----:B------:R-:W-:-:S02]  /*c5d0*/  FMUL R32, R19, R32 ;  /* 0x0000002013207220 */ /* 0x000fc40000400000 */
[----:B------:R-:W-:Y:S02]  /*c5e0*/  FMUL R52, R9, R52 ;  /* 0x0000003409347220 */ /* 0x000fe40000400000 */
[----:B------:R-:W-:Y:S01]  /*c5f0*/  FFMA R19, R19, R32, R19 ;  /* 0x0000002013137223 */ /* 0x000fe20000000013 */
[----:B------:R-:W-:Y:S01]  /*c600*/  FFMA R33, R50, 1.1920928955078125e-07, R33 ;  /* 0x3400000032217823 */ /* 0x000fe20000000021 */
[----:B------:R-:W-:Y:S01]  /*c610*/  FFMA R52, R9, R52, R9 ;  /* 0x0000003409347223 */ /* 0x000fe20000000009 */
[----:B------:R-:W-:Y:S01]  /*c620*/  MOV R9, 0x7f800000 ;  /* 0x7f80000000097802 */ /* 0x000fe20000000f00 */
[----:B------:R-:W-:Y:S02]  /*c630*/  FFMA R19, R20, 0.69314718246459960938, R19 ;  /* 0x3f31721814137823 */ /* 0x000fe40000000013 */
[----:B------:R-:W-:Y:S02]  /*c640*/  FFMA R33, R33, 0.69314718246459960938, R52 ;  /* 0x3f31721821217823 */ /* 0x000fe40000000034 */
[CC--:B------:R-:W-:Y:S01]  /*c650*/  @P0 FFMA R19, R7.reuse, R9.reuse, +INF ;  /* 0x7f80000007130423 */ /* 0x0c0fe20000000009 */
[----:B------:R-:W-:Y:S01]  /*c660*/  FSETP.NEU.AND P0, PT, R7, RZ, PT ;  /* 0x000000ff0700720b */ /* 0x000fe20003f0d000 */
[----:B------:R-:W-:-:S03]  /*c670*/  @P1 FFMA R33, R8, R9, +INF ;  /* 0x7f80000008211423 */ /* 0x000fc60000000009 */
[----:B------:R-:W-:Y:S02]  /*c680*/  FSEL R19, R19, -INF , P0 ;  /* 0xff80000013137808 */ /* 0x000fe40000000000 */
[----:B------:R-:W-:-:S03]  /*c690*/  FSEL R33, R33, -INF , P2 ;  /* 0xff80000021217808 */ /* 0x000fc60001000000 */
[----:B------:R-:W-:-:S04]  /*c6a0*/  FFMA R30, R29, R19, -R30 ;  /* 0x000000131d1e7223 */ /* 0x000fc8000000081e */
[----:B------:R-:W-:-:S04]  /*c6b0*/  FFMA R30, -R29, R33, R30 ;  /* 0x000000211d1e7223 */ /* 0x000fc8000000011e */
[----:B------:R-:W-:-:S04]  /*c6c0*/  FADD R30, R29, R30 ;  /* 0x0000001e1d1e7221 */ /* 0x000fc80000000000 */
[----:B------:R-:W-:Y:S01]  /*c6d0*/  FADD R5, R5, R30 ;  /* 0x0000001e05057221 */ /* 0x000fe20000000000 */
[----:B------:R-:W-:Y:S06]  /*c6e0*/  BRA `(.L_x_849) ;  /* 0x0000000000047947 */ /* 0x000fec0003800000 */
.L_x_850:
[----:B------:R-:W-:-:S07]  /*c6f0*/  FADD R5, R5, -R30 ;  /* 0x8000001e05057221 */ /* 0x000fce0000000000 */
.L_x_849:
[----:B------:R-:W-:Y:S05]  /*c700*/  BSYNC.RECONVERGENT B0 ;  /* 0x0000000000007941 */ /* 0x000fea0003800200 */
.L_x_848:
[----:B------:R-:W0:Y:S01]  /*c710*/  LDC R8, c[0x0][0x38c] ;  /* 0x0000e300ff087b82 */ /* 0x000e220000000800 */
[----:B------:R-:W-:Y:S01]  /*c720*/  UIADD3 UR5, UPT, UPT, UR5, 0x1, URZ ;  /* 0x0000000105057890 */ /* 0x000fe2000fffe0ff */
[----:B0-----:R-:W-:Y:S01]  /*c730*/  IADD3 R43, PT, PT, R43, R8, RZ ;  /* 0x000000082b2b7210 */ /* 0x001fe20007ffe0ff */
[----:B------:R-:W-:Y:S10]  /*c740*/  BRA.U UP0, `(.L_x_851) ;  /* 0xffffffd9003c7547 */ /* 0x000ff4000b83ffff */
[----:B------:R-:W-:-:S06]  /*c750*/  UIADD3 UR4, UPT, UPT, UR4, 0x1, URZ ;  /* 0x0000000104047890 */ /* 0x000fcc000fffe0ff */
[----:B------:R-:W-:-:S13]  /*c760*/  ISETP.NE.AND P0, PT, R8, UR4, PT ;  /* 0x0000000408007c0c */ /* 0x000fda000bf05270 */
[----:B------:R-:W-:Y:S05]  /*c770*/  @P0 BRA `(.L_x_852) ;  /* 0xffffffc400d00947 */ /* 0x000fea000383ffff */
        /* <DEDUP_REMOVED lines=13> */
[----:B------:R0:W-:Y:S04]  /*c850*/  STL.64 [R1], R12 ;  /* 0x0000000c01007387 */ /* 0x0001e80000100a00 */
[----:B------:R0:W-:Y:S04]  /*c860*/  STL [R1+0x14], R13 ;  /* 0x0000140d01007387 */ /* 0x0001e80000100800 */
[----:B------:R0:W-:Y:S04]  /*c870*/  STL [R1+0x8], R6 ;  /* 0x0000080601007387 */ /* 0x0001e80000100800 */
[----:B------:R0:W-:Y:S04]  /*c880*/  STL [R1+0x28], R6 ;  /* 0x0000280601007387 */ /* 0x0001e80000100800 */
[----:B------:R0:W-:Y:S04]  /*c890*/  STL [R1+0xc], R11 ;  /* 0x00000c0b01007387 */ /* 0x0001e80000100800 */
[----:B------:R0:W-:Y:S04]  /*c8a0*/  STL [R1+0x3c], R11 ;  /* 0x00003c0b01007387 */ /* 0x0001e80000100800 */
[----:B------:R0:W-:Y:S04]  /*c8b0*/  STL [R1+0x10], R28 ;  /* 0x0000101c01007387 */ /* 0x0001e80000100800 */
[----:B------:R0:W-:Y:S02]  /*c8c0*/  STL [R1+0x50], R28 ;  /* 0x0000501c01007387 */ /* 0x0001e40000100800 */
.L_x_795:
[----:B------:R-:W-:Y:S01]  /*c8d0*/  IADD3 R2, PT, PT, R12, 0x1800000, RZ ;  /* 0x018000000c027810 */ /* 0x000fe20007ffe0ff */
[----:B------:R-:W-:Y:S03]  /*c8e0*/  BSSY.RECONVERGENT B0, `(.L_x_853) ;  /* 0x000000d000007945 */ /* 0x000fe60003800200 */
[----:B------:R-:W-:-:S04]  /*c8f0*/  LOP3.LUT R2, R2, 0x7f800000, RZ, 0xc0, !PT ;  /* 0x7f80000002027812 */ /* 0x000fc800078ec0ff */
[----:B------:R-:W-:-:S13]  /*c900*/  ISETP.GT.U32.AND P0, PT, R2, 0x1ffffff, PT ;  /* 0x01ffffff0200780c */ /* 0x000fda0003f04070 */
[----:B------:R-:W-:Y:S05]  /*c910*/  @P0 BRA `(.L_x_854) ;  /* 0x0000000000140947 */ /* 0x000fea0003800000 */
[----:B------:R-:W-:Y:S02]  /*c920*/  MOV R49, R12 ;  /* 0x0000000c00317202 */ /* 0x000fe40000000f00 */
[----:B------:R-:W-:-:S07]  /*c930*/  MOV R20, 0xc950 ;  /* 0x0000c95000147802 */ /* 0x000fce0000000f00 */
[----:B0----5:R-:W-:Y:S05]  /*c940*/  CALL.REL.NOINC `($__internal_8_$__cuda_sm20_rcp_rn_f32_slowpath) ;  /* 0x0000001400ec7944 */ /* 0x021fea0003c00000 */
[----:B------:R-:W-:Y:S01]  /*c950*/  MOV R23, R9 ;  /* 0x0000000900177202 */ /* 0x000fe20000000f00 */
[----:B------:R-:W-:Y:S06]  /*c960*/  BRA `(.L_x_855) ;  /* 0x0000000000107947 */ /* 0x000fec0003800000 */
.L_x_854:
[----:B0-----:R-:W0:Y:S02]  /*c970*/  MUFU.RCP R23, R12 ;  /* 0x0000000c00177308 */ /* 0x001e240000001000 */
[----:B0-----:R-:W-:-:S04]  /*c980*/  FFMA R2, R23, R12, -1 ;  /* 0xbf80000017027423 */ /* 0x001fc8000000000c */
[----:B------:R-:W-:-:S04]  /*c990*/  FADD.FTZ R2, -R2, -RZ ;  /* 0x800000ff02027221 */ /* 0x000fc80000010100 */
[----:B------:R-:W-:-:S07]  /*c9a0*/  FFMA R23, R23, R2, R23 ;  /* 0x0000000217177223 */ /* 0x000fce0000000017 */
.L_x_855:
[----:B------:R-:W-:Y:S05]  /*c9b0*/  BSYNC.RECONVERGENT B0 ;  /* 0x0000000000007941 */ /* 0x000fea0003800200 */
.L_x_853:
[----:B------:R-:W-:Y:S01]  /*c9c0*/  HFMA2 R12, -RZ, RZ, 0, 0 ;  /* 0x00000000ff0c7431 */ /* 0x000fe200000001ff */
[----:B------:R-:W-:Y:S02]  /*c9d0*/  MOV R36, R13 ;  /* 0x0000000d00247202 */ /* 0x000fe40000000f00 */
[----:B------:R-:W-:-:S07]  /*c9e0*/  MOV R10, R6 ;  /* 0x00000006000a7202 */ /* 0x000fce0000000f00 */
.L_x_865:
[C---:B------:R-:W-:Y:S02]  /*c9f0*/  ISETP.NE.AND P0, PT, R12.reuse, RZ, PT ;  /* 0x000000ff0c00720c */ /* 0x040fe40003f05270 */
[C---:B------:R-:W-:Y:S02]  /*ca00*/  IADD3 R2, PT, PT, R12.reuse, 0x1, RZ ;  /* 0x000000010c027810 */ /* 0x040fe40007ffe0ff */
[-C--:B--2-4-:R-:W-:Y:S02]  /*ca10*/  LEA R3, R12, R12.reuse, 0x2 ;  /* 0x0000000c0c037211 */ /* 0x094fe400078e10ff */
[----:B------:R-:W-:Y:S02]  /*ca20*/  MOV R25, R12 ;  /* 0x0000000c00197202 */ /* 0x000fe40000000f00 */
[----:B------:R-:W-:Y:S02]  /*ca30*/  ISETP.NE.AND P3, PT, R2, 0x5, PT ;  /* 0x000000050200780c */ /* 0x000fe40003f65270 */
[----:B01-3--:R-:W-:-:S02]  /*ca40*/  LEA R22, R3, R4, 0x2 ;  /* 0x0000000403167211 */ /* 0x00bfc400078e10ff */
[----:B------:R-:W-:Y:S01]  /*ca50*/  MOV R12, R2 ;  /* 0x00000002000c7202 */ /* 0x000fe20000000f00 */
[----:B------:R-:W-:Y:S08]  /*ca60*/  @!P0 BRA `(.L_x_856) ;  /* 0x00000000008c8947 */ /* 0x000ff00003800000 */
[----:B-----5:R-:W2:Y:S04]  /*ca70*/  LDL R29, [R22] ;  /* 0x00000000161d7983 */ /* 0x020ea80000100800 */
        /* <DEDUP_REMOVED lines=26> */
[----:B------:R-:W5:Y:S04]  /*cc20*/  LDL R7, [R1+0x4c] ;  /* 0x00004c0001077983 */ /* 0x000f680000100800 */
[----:B------:R-:W2:Y:S01]  /*cc30*/  LDL R9, [R22+0x10] ;  /* 0x0000100016097983 */ /* 0x000ea20000100800 */
[----:B------:R-:W-:-:S04]  /*cc40*/  FFMA R2, R28, R29, RZ ;  /* 0x0000001d1c027223 */ /* 0x000fc800000000ff */
[----:B---3--:R-:W-:-:S04]  /*cc50*/  FFMA R2, R31, R27, R2 ;  /* 0x0000001b1f027223 */ /* 0x008fc80000000002 */
[----:B----4-:R-:W-:-:S04]  /*cc60*/  FFMA R2, R19, R3, R2 ;  /* 0x0000000313027223 */ /* 0x010fc80000000002 */
[----:B-----5:R-:W-:-:S04]  /*cc70*/  FFMA R2, R21, R7, R2 ;  /* 0x0000000715027223 */ /* 0x020fc80000000002 */
[----:B--2---:R-:W-:-:S05]  /*cc80*/  FADD R9, -R2, R9 ;  /* 0x0000000902097221 */ /* 0x004fca0000000100 */
[----:B------:R3:W-:Y:S02]  /*cc90*/  STL [R22+0x10], R9 ;  /* 0x0000100916007387 */ /* 0x0007e40000100800 */
.L_x_856:
        /* <DEDUP_REMOVED lines=11> */
.L_x_858:
[----:B------:R-:W-:-:S04]  /*cd50*/  IADD3 R24, PT, PT, -R25, RZ, RZ ;  /* 0x000000ff19187210 */ /* 0x000fc80007ffe1ff */
[----:B------:R-:W-:-:S13]  /*cd60*/  LOP3.LUT P0, R24, R24, 0x3, RZ, 0xc0, !PT ;  /* 0x0000000318187812 */ /* 0x000fda000780c0ff */
[----:B------:R-:W-:Y:S05]  /*cd70*/  @!P0 BRA `(.L_x_857) ;  /* 0x0000000400088947 */ /* 0x000fea0003800000 */
[C---:B------:R-:W-:Y:S01]  /*cd80*/  IMAD R3, R25.reuse, 0x6, RZ ;  /* 0x0000000619037824 */ /* 0x040fe200078e02ff */
[-C--:B------:R-:W-:Y:S01]  /*cd90*/  LEA R27, R25, R4.reuse, 0x2 ;  /* 0x00000004191b7211 */ /* 0x080fe200078e10ff */
[----:B------:R-:W4:Y:S03]  /*cda0*/  LDL R2, [R22] ;  /* 0x0000000016027983 */ /* 0x000f260000100800 */
[----:B------:R-:W-:Y:S02]  /*cdb0*/  LEA R26, R3, R4, 0x2 ;  /* 0x00000004031a7211 */ /* 0x000fe400078e10ff */
[----:B------:R-:W4:Y:S04]  /*cdc0*/  LDL R3, [R27+0x4] ;  /* 0x000004001b037983 */ /* 0x000f280000100800 */
[----:B------:R-:W2:Y:S01]  /*cdd0*/  LDL R49, [R26] ;  /* 0x000000001a317983 */ /* 0x000ea20000100800 */
[----:B------:R-:W-:-:S02]  /*cde0*/  ISETP.NE.AND P0, PT, R25, 0x1, PT ;  /* 0x000000011900780c */ /* 0x000fc40003f05270 */
[----:B--2---:R-:W-:-:S04]  /*cdf0*/  IADD3 R7, PT, PT, R49, 0x1800000, RZ ;  /* 0x0180000031077810 */ /* 0x004fc80007ffe0ff */
[----:B------:R-:W-:Y:S01]  /*ce00*/  LOP3.LUT R7, R7, 0x7f800000, RZ, 0xc0, !PT ;  /* 0x7f80000007077812 */ /* 0x000fe200078ec0ff */
[----:B----4-:R-:W-:-:S03]  /*ce10*/  FFMA R3, R3, R2, RZ ;  /* 0x0000000203037223 */ /* 0x010fc600000000ff */
[----:B------:R-:W-:-:S03]  /*ce20*/  ISETP.GT.U32.AND P1, PT, R7, 0x1ffffff, PT ;  /* 0x01ffffff0700780c */ /* 0x000fc60003f24070 */
[----:B------:R-:W-:Y:S10]  /*ce30*/  @!P0 BRA `(.L_x_859) ;  /* 0x00000000001c8947 */ /* 0x000ff40003800000 */
[----:B------:R-:W-:Y:S01]  /*ce40*/  ISETP.NE.AND P0, PT, R25, 0x2, PT ;  /* 0x000000021900780c */ /* 0x000fe20003f05270 */
[----:B------:R-:W2:Y:S04]  /*ce50*/  LDL R8, [R27+0x18] ;  /* 0x000018001b087983 */ /* 0x000ea80000100800 */
[----:B------:R-:W2:Y:S08]  /*ce60*/  LDL R7, [R22+0x4] ;  /* 0x0000040016077983 */ /* 0x000eb00000100800 */
[----:B------:R-:W4:Y:S04]  /*ce70*/  @P0 LDL R20, [R27+0x2c] ;  /* 0x00002c001b140983 */ /* 0x000f280000100800 */
[----:B---3--:R-:W4:Y:S01]  /*ce80*/  @P0 LDL R9, [R22+0x8] ;  /* 0x0000080016090983 */ /* 0x008f220000100800 */
[----:B--2---:R-:W-:-:S04]  /*ce90*/  FFMA R3, R8, R7, R3 ;  /* 0x0000000708037223 */ /* 0x004fc80000000003 */
[----:B----4-:R-:W-:-:S07]  /*cea0*/  @P0 FFMA R3, R20, R9, R3 ;  /* 0x0000000914030223 */ /* 0x010fce0000000003 */
.L_x_859:
[----:B------:R-:W-:Y:S04]  /*ceb0*/  BSSY.RECONVERGENT B0, `(.L_x_860) ;  /* 0x0000009000007945 */ /* 0x000fe80003800200 */
[----:B------:R-:W-:Y:S05]  /*cec0*/  @P1 BRA `(.L_x_861) ;  /* 0x00000000000c1947 */ /* 0x000fea0003800000 */
[----:B------:R-:W-:-:S07]  /*ced0*/  MOV R20, 0xcef0 ;  /* 0x0000cef000147802 */ /* 0x000fce0000000f00 */
[----:B01-3-5:R-:W-:Y:S05]  /*cee0*/  CALL.REL.NOINC `($__internal_8_$__cuda_sm20_rcp_rn_f32_slowpath) ;  /* 0x0000001000847944 */ /* 0x02bfea0003c00000 */
[----:B------:R-:W-:Y:S05]  /*cef0*/  BRA `(.L_x_862) ;  /* 0x0000000000107947 */ /* 0x000fea0003800000 */
.L_x_861:
[----:B---3--:R-:W2:Y:S02]  /*cf00*/  MUFU.RCP R9, R49 ;  /* 0x0000003100097308 */ /* 0x008ea40000001000 */
[----:B--2---:R-:W-:-:S04]  /*cf10*/  FFMA R7, R49, R9, -1 ;  /* 0xbf80000031077423 */ /* 0x004fc80000000009 */
[----:B------:R-:W-:-:S04]  /*cf20*/  FADD.FTZ R8, -R7, -RZ ;  /* 0x800000ff07087221 */ /* 0x000fc80000010100 */
[----:B------:R-:W-:-:S07]  /*cf30*/  FFMA R9, R9, R8, R9 ;  /* 0x0000000809097223 */ /* 0x000fce0000000009 */
.L_x_862:
[----:B------:R-:W-:Y:S05]  /*cf40*/  BSYNC.RECONVERGENT B0 ;  /* 0x0000000000007941 */ /* 0x000fea0003800200 */
.L_x_860:
[----:B------:R-:W2:Y:S01]  /*cf50*/  LDL R8, [R26+0x4] ;  /* 0x000004001a087983 */ /* 0x000ea20000100800 */
[----:B------:R-:W-:Y:S01]  /*cf60*/  ISETP.NE.AND P0, PT, R24, 0x1, PT ;  /* 0x000000011800780c */ /* 0x000fe20003f05270 */
[----:B--2---:R-:W-:-:S04]  /*cf70*/  FADD R8, R8, -R3 ;  /* 0x8000000308087221 */ /* 0x004fc80000000000 */
[----:B------:R-:W-:-:S05]  /*cf80*/  FMUL R3, R8, R9 ;  /* 0x0000000908037220 */ /* 0x000fca0000400000 */
[----:B------:R4:W-:Y:S03]  /*cf90*/  STL [R26+0x4], R3 ;  /* 0x000004031a007387 */ /* 0x0009e60000100800 */
[----:B------:R-:W-:Y:S05]  /*cfa0*/  @!P0 BRA `(.L_x_857) ;  /* 0x00000000007c8947 */ /* 0x000fea0003800000 */
[----:B----4-:R-:W2:Y:S04]  /*cfb0*/  LDL R3, [R27+0x8] ;  /* 0x000008001b037983 */ /* 0x010ea80000100800 */
[----:B------:R3:W5:Y:S01]  /*cfc0*/  LDL R30, [R26+0x8] ;  /* 0x000008001a1e7983 */ /* 0x0007620000100800 */
[----:B------:R-:W-:Y:S01]  /*cfd0*/  ISETP.NE.AND P1, PT, R25, 0x1, PT ;  /* 0x000000011900780c */ /* 0x000fe20003f25270 */
[----:B--2---:R-:W-:-:S12]  /*cfe0*/  FFMA R3, R2, R3, RZ ;  /* 0x0000000302037223 */ /* 0x004fd800000000ff */
[----:B---3--:R-:W-:Y:S05]  /*cff0*/  @!P1 BRA `(.L_x_863) ;  /* 0x00000000001c9947 */ /* 0x008fea0003800000 */
[----:B------:R-:W-:Y:S01]  /*d000*/  ISETP.NE.AND P0, PT, R25, 0x2, PT ;  /* 0x000000021900780c */ /* 0x000fe20003f05270 */
[----:B------:R-:W2:Y:S04]  /*d010*/  LDL R8, [R27+0x1c] ;  /* 0x00001c001b087983 */ /* 0x000ea80000100800 */
[----:B------:R-:W2:Y:S08]  /*d020*/  LDL R7, [R22+0x4] ;  /* 0x0000040016077983 */ /* 0x000eb00000100800 */
[----:B------:R-:W3:Y:S04]  /*d030*/  @P0 LDL R20, [R27+0x30] ;  /* 0x000030001b140983 */ /* 0x000ee80000100800 */
[----:B-1----:R-:W3:Y:S01]  /*d040*/  @P0 LDL R19, [R22+0x8] ;  /* 0x0000080016130983 */ /* 0x002ee20000100800 */
[----:B--2---:R-:W-:-:S04]  /*d050*/  FFMA R3, R8, R7, R3 ;  /* 0x0000000708037223 */ /* 0x004fc80000000003 */
[----:B---3--:R-:W-:-:S07]  /*d060*/  @P0 FFMA R3, R20, R19, R3 ;  /* 0x0000001314030223 */ /* 0x008fce0000000003 */
.L_x_863:
        /* <DEDUP_REMOVED lines=12> */
[----:B-1----:R-:W3:Y:S04]  /*d130*/  @P0 LDL R19, [R27+0x34] ;  /* 0x000034001b130983 */ /* 0x002ee80000100800 */
[----:B------:R-:W3:Y:S01]  /*d140*/  @P0 LDL R8, [R22+0x8] ;  /* 0x0000080016080983 */ /* 0x000ee20000100800 */
[----:B--2---:R-:W-:-:S04]  /*d150*/  FFMA R2, R3, R7, R2 ;  /* 0x0000000703027223 */ /* 0x004fc80000000002 */
[----:B---3--:R-:W-:-:S07]  /*d160*/  @P0 FFMA R2, R19, R8, R2 ;  /* 0x0000000813020223 */ /* 0x008fce0000000002 */
.L_x_864:
[----:B-----5:R-:W-:-:S04]  /*d170*/  FADD R2, -R2, R21 ;  /* 0x0000001502027221 */ /* 0x020fc80000000100 */
[----:B------:R-:W-:-:S05]  /*d180*/  FMUL R9, R2, R9 ;  /* 0x0000000902097220 */ /* 0x000fca0000400000 */
[----:B------:R2:W-:Y:S02]  /*d190*/  STL [R26+0xc], R9 ;  /* 0x00000c091a007387 */ /* 0x0005e40000100800 */
.L_x_857:
[----:B------:R-:W-:Y:S05]  /*d1a0*/  @P3 BRA `(.L_x_865) ;  /* 0xfffffff800103947 */ /* 0x000fea000383ffff */
[----:B------:R-:W3:Y:S04]  /*d1b0*/  LDL R37, [R1+0x1c] ;  /* 0x00001c0001257983 */ /* 0x000ee80000100800 */
[----:B--2-4-:R-:W2:Y:S04]  /*d1c0*/  LDL.64 R2, [R1+0x20] ;  /* 0x0000200001027983 */ /* 0x014ea80000100a00 */
[----:B------:R-:W1:Y:S04]  /*d1d0*/  LDL R38, [R1+0x60] ;  /* 0x0000600001267983 */ /* 0x000e680000100800 */
[----:B------:R-:W4:Y:S04]  /*d1e0*/  LDL R35, [R1+0x34] ;  /* 0x0000340001237983 */ /* 0x000f280000100800 */
[----:B------:R-:W4:Y:S04]  /*d1f0*/  LDL R34, [R1+0x38] ;  /* 0x0000380001227983 */ /* 0x000f280000100800 */
[----:B------:R-:W4:Y:S01]  /*d200*/  LDL R33, [R1+0x4c] ;  /* 0x00004c0001217983 */ /* 0x000f220000100800 */
[----:B------:R-:W-:Y:S01]  /*d210*/  FADD R12, RZ, R36 ;  /* 0x00000024ff0c7221 */ /* 0x000fe20000000000 */
[----:B------:R-:W-:-:S03]  /*d220*/  FADD R7, RZ, R10 ;  /* 0x0000000aff077221 */ /* 0x000fc60000000000 */
[----:B------:R-:W-:Y:S01]  /*d230*/  FADD R12, RZ, -R12 ;  /* 0x8000000cff0c7221 */ /* 0x000fe20000000000 */
[----:B---3--:R-:W-:Y:S01]  /*d240*/  FADD R9, RZ, R11 ;  /* 0x0000000bff097221 */ /* 0x008fe20000000000 */
[----:B------:R-:W-:Y:S01]  /*d250*/  FADD R8, RZ, R28 ;  /* 0x0000001cff087221 */ /* 0x000fe20000000000 */
[----:B------:R-:W-:Y:S01]  /*d260*/  BSSY.RECONVERGENT B2, `(.L_x_866) ;  /* 0x0000016000027945 */ /* 0x000fe20003800200 */
[C---:B------:R-:W-:Y:S01]  /*d270*/  FFMA R4, R12.reuse, R37, R7 ;  /* 0x000000250c047223 */ /* 0x040fe20000000007 */
[----:B--2---:R-:W-:-:S03]  /*d280*/  FFMA R9, R12, R2, R9 ;  /* 0x000000020c097223 */ /* 0x004fc60000000009 */
[----:B------:R-:W-:Y:S01]  /*d290*/  FADD R4, RZ, -R4 ;  /* 0x80000004ff047221 */ /* 0x000fe20000000000 */
[----:B------:R-:W-:Y:S01]  /*d2a0*/  FFMA R7, R12, R3, R8 ;  /* 0x000000030c077223 */ /* 0x000fe20000000008 */
[----:B-1----:R-:W1:Y:S02]  /*d2b0*/  MUFU.RCP R19, R38 ;  /* 0x0000002600137308 */ /* 0x002e640000001000 */
[C---:B----4-:R-:W-:Y:S01]  /*d2c0*/  FFMA R9, R4.reuse, R35, R9 ;  /* 0x0000002304097223 */ /* 0x050fe20000000009 */
[----:B------:R-:W-:-:S03]  /*d2d0*/  FFMA R7, R4, R34, R7 ;  /* 0x0000002204077223 */ /* 0x000fc60000000007 */
[----:B0-----:R-:W-:-:S04]  /*d2e0*/  FADD R22, RZ, -R9 ;  /* 0x80000009ff167221 */ /* 0x001fc80000000000 */
[----:B------:R-:W-:-:S04]  /*d2f0*/  FFMA R7, R22, R33, R7 ;  /* 0x0000002116077223 */ /* 0x000fc80000000007 */
[----:B------:R-:W-:Y:S01]  /*d300*/  FADD R8, RZ, -R7 ;  /* 0x80000007ff087221 */ /* 0x000fe20000000000 */
[----:B-1----:R-:W-:-:S03]  /*d310*/  FFMA R20, -R38, R19, 1 ;  /* 0x3f80000026147423 */ /* 0x002fc60000000113 */
        /* <DEDUP_REMOVED lines=8> */
[----:B-----5:R-:W-:Y:S05]  /*d3a0*/  CALL.REL.NOINC `($__internal_10_$__cuda_sm3x_div_rn_noftz_f32_slowpath) ;  /* 0x00000010007c7944 */ /* 0x020fea0003c00000 */
[----:B------:R-:W-:-:S07]  /*d3b0*/  MOV R41, R7 ;  /* 0x0000000700297202 */ /* 0x000fce0000000f00 */
.L_x_867:
[----:B------:R-:W-:Y:S05]  /*d3c0*/  BSYNC.RECONVERGENT B2 ;  /* 0x0000000000027941 */ /* 0x000fea0003800200 */
.L_x_866:
        /* <DEDUP_REMOVED lines=9> */
[----:B-----5:R-:W-:Y:S05]  /*d460*/  CALL.REL.NOINC `($__internal_8_$__cuda_sm20_rcp_rn_f32_slowpath) ;  /* 0x0000000c00247944 */ /* 0x020fea0003c00000 */
[----:B------:R-:W-:Y:S01]  /*d470*/  MOV R31, R9 ;  /* 0x00000009001f7202 */ /* 0x000fe20000000f00 */
[----:B------:R-:W-:Y:S06]  /*d480*/  BRA `(.L_x_870) ;  /* 0x0000000000107947 */ /* 0x000fec0003800000 */
.L_x_869:
[----:B------:R-:W0:Y:S02]  /*d490*/  MUFU.RCP R8, R49 ;  /* 0x0000003100087308 */ /* 0x000e240000001000 */
[----:B0-----:R-:W-:-:S04]  /*d4a0*/  FFMA R7, R49, R8, -1 ;  /* 0xbf80000031077423 */ /* 0x001fc80000000008 */
[----:B------:R-:W-:-:S04]  /*d4b0*/  FADD.FTZ R7, -R7, -RZ ;  /* 0x800000ff07077221 */ /* 0x000fc80000010100 */
[----:B------:R-:W-:-:S07]  /*d4c0*/  FFMA R31, R8, R7, R8 ;  /* 0x00000007081f7223 */ /* 0x000fce0000000008 */
.L_x_870:
[----:B------:R-:W-:Y:S05]  /*d4d0*/  BSYNC.RECONVERGENT B0 ;  /* 0x0000000000007941 */ /* 0x000fea0003800200 */
.L_x_868:
[----:B------:R-:W2:Y:S04]  /*d4e0*/  LDL R49, [R1+0x30] ;  /* 0x0000300001317983 */ /* 0x000ea80000100800 */
[----:B------:R-:W3:Y:S04]  /*d4f0*/  LDL R30, [R1+0x44] ;  /* 0x00004400011e7983 */ /* 0x000ee80000100800 */
[----:B-----5:R-:W4:Y:S01]  /*d500*/  LDL R29, [R1+0x58] ;  /* 0x00005800011d7983 */ /* 0x020f220000100800 */
[----:B------:R-:W-:Y:S01]  /*d510*/  FADD R40, R22, -R25 ;  /* 0x8000001916287221 */ /* 0x000fe20000000000 */
[----:B------:R-:W-:Y:S03]  /*d520*/  BSSY.RECONVERGENT B0, `(.L_x_871) ;  /* 0x0000010000007945 */ /* 0x000fe60003800200 */
[----:B------:R-:W-:Y:S01]  /*d530*/  FMUL R40, R40, R31 ;  /* 0x0000001f28287220 */ /* 0x000fe20000400000 */
[----:B--2---:R-:W-:-:S04]  /*d540*/  IADD3 R7, PT, PT, R49, 0x1800000, RZ ;  /* 0x0180000031077810 */ /* 0x004fc80007ffe0ff */
[----:B------:R-:W-:Y:S01]  /*d550*/  LOP3.LUT R7, R7, 0x7f800000, RZ, 0xc0, !PT ;  /* 0x7f80000007077812 */ /* 0x000fe200078ec0ff */
[----:B---3--:R-:W-:-:S03]  /*d560*/  FFMA R8, R40, R30, RZ ;  /* 0x0000001e28087223 */ /* 0x008fc600000000ff */
[----:B------:R-:W-:Y:S01]  /*d570*/  ISETP.GT.U32.AND P0, PT, R7, 0x1ffffff, PT ;  /* 0x01ffffff0700780c */ /* 0x000fe20003f04070 */
[----:B----4-:R-:W-:-:S12]  /*d580*/  FFMA R39, R29, R41, R8 ;  /* 0x000000291d277223 */ /* 0x010fd80000000008 */
[----:B------:R-:W-:Y:S05]  /*d590*/  @P0 BRA `(.L_x_872) ;  /* 0x0000000000100947 */ /* 0x000fea0003800000 */
[----:B------:R-:W-:-:S07]  /*d5a0*/  MOV R20, 0xd5c0 ;  /* 0x0000d5c000147802 */ /* 0x000fce0000000f00 */
[----:B------:R-:W-:Y:S05]  /*d5b0*/  CALL.REL.NOINC `($__internal_8_$__cuda_sm20_rcp_rn_f32_slowpath) ;  /* 0x0000000800d07944 */ /* 0x000fea0003c00000 */
[----:B------:R-:W-:Y:S01]  /*d5c0*/  MOV R27, R9 ;  /* 0x00000009001b7202 */ /* 0x000fe20000000f00 */
[----:B------:R-:W-:Y:S06]  /*d5d0*/  BRA `(.L_x_873) ;  /* 0x0000000000107947 */ /* 0x000fec0003800000 */
.L_x_872:
[----:B------:R-:W0:Y:S02]  /*d5e0*/  MUFU.RCP R8, R49 ;  /* 0x0000003100087308 */ /* 0x000e240000001000 */
[----:B0-----:R-:W-:-:S04]  /*d5f0*/  FFMA R7, R49, R8, -1 ;  /* 0xbf80000031077423 */ /* 0x001fc80000000008 */
[----:B------:R-:W-:-:S04]  /*d600*/  FADD.FTZ R7, -R7, -RZ ;  /* 0x800000ff07077221 */ /* 0x000fc80000010100 */
[----:B------:R-:W-:-:S07]  /*d610*/  FFMA R27, R8, R7, R8 ;  /* 0x00000007081b7223 */ /* 0x000fce0000000008 */
.L_x_873:
[----:B------:R-:W-:Y:S05]  /*d620*/  BSYNC.RECONVERGENT B0 ;  /* 0x0000000000007941 */ /* 0x000fea0003800200 */
.L_x_871:
[----:B------:R-:W2:Y:S04]  /*d630*/  LDL R49, [R1+0x18] ;  /* 0x0000180001317983 */ /* 0x000ea80000100800 */
[----:B------:R-:W3:Y:S04]  /*d640*/  LDL R26, [R1+0x2c] ;  /* 0x00002c00011a7983 */ /* 0x000ee80000100800 */
[----:B------:R-:W4:Y:S04]  /*d650*/  LDL R25, [R1+0x40] ;  /* 0x0000400001197983 */ /* 0x000f280000100800 */
[----:B------:R-:W5:Y:S01]  /*d660*/  LDL R24, [R1+0x54] ;  /* 0x0000540001187983 */ /* 0x000f620000100800 */
        /* <DEDUP_REMOVED lines=8> */
[----:B-----5:R-:W-:-:S08]  /*d6f0*/  FFMA R39, R24, R41, R7 ;  /* 0x0000002918277223 */ /* 0x020fd00000000007 */
[----:B------:R-:W-:Y:S05]  /*d700*/  @P0 BRA `(.L_x_875) ;  /* 0x0000000000100947 */ /* 0x000fea0003800000 */
[----:B------:R-:W-:-:S07]  /*d710*/  MOV R20, 0xd730 ;  /* 0x0000d73000147802 */ /* 0x000fce0000000f00 */
[----:B------:R-:W-:Y:S05]  /*d720*/  CALL.REL.NOINC `($__internal_8_$__cuda_sm20_rcp_rn_f32_slowpath) ;  /* 0x0000000800747944 */ /* 0x000fea0003c00000 */
[----:B------:R-:W-:Y:S01]  /*d730*/  MOV R22, R9 ;  /* 0x0000000900167202 */ /* 0x000fe20000000f00 */
[----:B------:R-:W-:Y:S06]  /*d740*/  BRA `(.L_x_876) ;  /* 0x0000000000107947 */ /* 0x000fec0003800000 */
.L_x_875:
[----:B------:R-:W0:Y:S02]  /*d750*/  MUFU.RCP R22, R49 ;  /* 0x0000003100167308 */ /* 0x000e240000001000 */
[----:B0-----:R-:W-:-:S04]  /*d760*/  FFMA R4, R49, R22, -1 ;  /* 0xbf80000031047423 */ /* 0x001fc80000000016 */
[----:B------:R-:W-:-:S04]  /*d770*/  FADD.FTZ R7, -R4, -RZ ;  /* 0x800000ff04077221 */ /* 0x000fc80000010100 */
[----:B------:R-:W-:-:S07]  /*d780*/  FFMA R22, R22, R7, R22 ;  /* 0x0000000716167223 */ /* 0x000fce0000000016 */
.L_x_876:
[----:B------:R-:W-:Y:S05]  /*d790*/  BSYNC.RECONVERGENT B0 ;  /* 0x0000000000007941 */ /* 0x000fea0003800200 */
.L_x_874:
        /* <DEDUP_REMOVED lines=9> */
[----:B------:R-:W-:Y:S01]  /*d830*/  BSSY.RECONVERGENT B2, `(.L_x_877) ;  /* 0x000001c000027945 */ /* 0x000fe20003800200 */
[-C--:B------:R-:W-:Y:S01]  /*d840*/  FFMA R8, R37, R36.reuse, R10 ;  /* 0x0000002425087223 */ /* 0x080fe2000000000a */
[----:B------:R-:W-:-:S03]  /*d850*/  FFMA R28, R2, R36, R11 ;  /* 0x00000024021c7223 */ /* 0x000fc6000000000b */
[----:B------:R-:W-:Y:S01]  /*d860*/  FADD R12, RZ, -R8 ;  /* 0x80000008ff0c7221 */ /* 0x000fe20000000000 */
[----:B------:R-:W-:Y:S01]  /*d870*/  FMUL R8, R7, R22 ;  /* 0x0000001607087220 */ /* 0x000fe20000400000 */
[----:B------:R-:W-:Y:S02]  /*d880*/  FFMA R7, R36, R3, R39 ;  /* 0x0000000324077223 */ /* 0x000fe40000000027 */
[-C--:B------:R-:W-:Y:S01]  /*d890*/  FFMA R28, R35, R12.reuse, R28 ;  /* 0x0000000c231c7223 */ /* 0x080fe2000000001c */
[----:B------:R-:W-:Y:S01]  /*d8a0*/  FFMA R8, R8, R13, RZ ;  /* 0x0000000d08087223 */ /* 0x000fe200000000ff */
[----:B------:R-:W-:Y:S02]  /*d8b0*/  FFMA R42, R34, R12, R7 ;  /* 0x0000000c222a7223 */ /* 0x000fe40000000007 */
[----:B------:R-:W-:Y:S01]  /*d8c0*/  FADD R28, RZ, -R28 ;  /* 0x8000001cff1c7221 */ /* 0x000fe20000000000 */
[----:B------:R-:W-:Y:S01]  /*d8d0*/  FFMA R43, R43, R6, R8 ;  /* 0x000000062b2b7223 */ /* 0x000fe20000000008 */
[----:B0-----:R-:W-:-:S02]  /*d8e0*/  FFMA R6, -R38, R9, 1 ;  /* 0x3f80000026067423 */ /* 0x001fc40000000109 */
[----:B------:R-:W-:Y:S02]  /*d8f0*/  FFMA R42, R33, R28, R42 ;  /* 0x0000001c212a7223 */ /* 0x000fe4000000002a */
[----:B------:R-:W-:Y:S02]  /*d900*/  FFMA R9, R9, R6, R9 ;  /* 0x0000000609097223 */ /* 0x000fe40000000009 */
[----:B------:R-:W-:-:S04]  /*d910*/  FADD R13, RZ, -R42 ;  /* 0x8000002aff0d7221 */ /* 0x000fc80000000000 */
[----:B------:R-:W0:Y:S01]  /*d920*/  FCHK P0, R13, R38 ;  /* 0x000000260d007302 */ /* 0x000e220000000000 */
[----:B------:R-:W-:-:S04]  /*d930*/  FFMA R8, R9, R13, RZ ;  /* 0x0000000d09087223 */ /* 0x000fc800000000ff */
[----:B------:R-:W-:-:S04]  /*d940*/  FFMA R7, -R38, R8, R13 ;  /* 0x0000000826077223 */ /* 0x000fc8000000010d */
[----:B------:R-:W-:Y:S01]  /*d950*/  FFMA R7, R9, R7, R8 ;  /* 0x0000000709077223 */ /* 0x000fe20000000008 */
[----:B--2---:R-:W-:-:S04]  /*d960*/  FFMA R19, R40, R19, R43 ;  /* 0x0000001328137223 */ /* 0x004fc8000000002b */
[----:B---3--:R-:W-:-:S04]  /*d970*/  FFMA R19, R20, R41, R19 ;  /* 0x0000002914137223 */ /* 0x008fc80000000013 */
[----:B------:R-:W-:-:S04]  /*d980*/  FADD R6, -R19, 1 ;  /* 0x3f80000013067421 */ /* 0x000fc80000000100 */
[----:B------:R-:W-:Y:S01]  /*d990*/  FMUL R23, R6, R23 ;  /* 0x0000001706177220 */ /* 0x000fe20000400000 */
[----:B0-----:R-:W-:Y:S06]  /*d9a0*/  @!P0 BRA `(.L_x_878) ;  /* 0x0000000000108947 */ /* 0x001fec0003800000 */
[----:B------:R-:W-:Y:S02]  /*d9b0*/  MOV R8, R13 ;  /* 0x0000000d00087202 */ /* 0x000fe40000000f00 */
[----:B------:R-:W-:Y:S02]  /*d9c0*/  MOV R7, R38 ;  /* 0x0000002600077202 */ /* 0x000fe40000000f00 */
[----:B------:R-:W-:-:S07]  /*d9d0*/  MOV R20, 0xd9f0 ;  /* 0x0000d9f000147802 */ /* 0x000fce0000000f00 */
[----:B------:R-:W-:Y:S05]  /*d9e0*/  CALL.REL.NOINC `($__internal_10_$__cuda_sm3x_div_rn_noftz_f32_slowpath) ;  /* 0x0000000800ec7944 */ /* 0x000fea0003c00000 */
.L_x_878:
[----:B------:R-:W-:Y:S05]  /*d9f0*/  BSYNC.RECONVERGENT B2 ;  /* 0x0000000000027941 */ /* 0x000fea0003800200 */
.L_x_877:
[----:B------:R-:W-:Y:S01]  /*da00*/  FFMA R9, R32, R7, RZ ;  /* 0x0000000720097223 */ /* 0x000fe200000000ff */
[----:B------:R-:W-:Y:S01]  /*da10*/  FADD R6, RZ, -R4 ;  /* 0x80000004ff067221 */ /* 0x000fe20000000000 */
[----:B------:R-:W0:Y:S01]  /*da20*/  MUFU.RCP R13, R38 ;  /* 0x00000026000d7308 */ /* 0x000e220000001000 */
[----:B------:R-:W-:Y:S01]  /*da30*/  BSSY.RECONVERGENT B2, `(.L_x_879) ;  /* 0x000001f000027945 */ /* 0x000fe20003800200 */
[----:B------:R-:W-:Y:S01]  /*da40*/  FADD R28, R28, -R9 ;  /* 0x800000091c1c7221 */ /* 0x000fe20000000000 */
[-C--:B------:R-:W-:Y:S01]  /*da50*/  FFMA R10, R37, R6.reuse, R10 ;  /* 0x00000006250a7223 */ /* 0x080fe2000000000a */
[----:B------:R-:W-:Y:S01]  /*da60*/  FFMA R2, R2, R6, R11 ;  /* 0x0000000602027223 */ /* 0x000fe2000000000b */
[----:B------:R-:W-:Y:S01]  /*da70*/  FFMA R3, R6, R3, R39 ;  /* 0x0000000306037223 */ /* 0x000fe20000000027 */
[----:B------:R-:W-:Y:S01]  /*da80*/  FMUL R28, R28, R31 ;  /* 0x0000001f1c1c7220 */ /* 0x000fe20000400000 */
[----:B------:R-:W-:-:S03]  /*da90*/  FADD R11, -R10, 1 ;  /* 0x3f8000000a0b7421 */ /* 0x000fc60000000100 */
[----:B------:R-:W-:Y:S01]  /*daa0*/  FFMA R4, R30, R28, RZ ;  /* 0x0000001c1e047223 */ /* 0x000fe200000000ff */
[----:B------:R-:W-:-:S03]  /*dab0*/  FFMA R6, R34, R11, R3 ;  /* 0x0000000b22067223 */ /* 0x000fc60000000003 */
[----:B------:R-:W-:Y:S01]  /*dac0*/  FFMA R9, R29, R7, R4 ;  /* 0x000000071d097223 */ /* 0x000fe20000000004 */
[----:B------:R-:W-:-:S03]  /*dad0*/  FFMA R4, R35, R11, R2 ;  /* 0x0000000b23047223 */ /* 0x000fc60000000002 */
[----:B------:R-:W-:Y:S01]  /*dae0*/  FADD R12, R12, -R9 ;  /* 0x800000090c0c7221 */ /* 0x000fe20000000000 */
[----:B------:R-:W-:-:S03]  /*daf0*/  FADD R4, RZ, -R4 ;  /* 0x80000004ff047221 */ /* 0x000fc60000000000 */
[----:B------:R-:W-:Y:S01]  /*db00*/  FMUL R9, R12, R27 ;  /* 0x0000001b0c097220 */ /* 0x000fe20000400000 */
[----:B------:R-:W-:Y:S01]  /*db10*/  FFMA R6, R33, R4, R6 ;  /* 0x0000000421067223 */ /* 0x000fe20000000006 */
[----:B0-----:R-:W-:Y:S02]  /*db20*/  FFMA R12, -R38, R13, 1 ;  /* 0x3f800000260c7423 */ /* 0x001fe4000000010d */
[----:B------:R-:W-:Y:S01]  /*db30*/  FFMA R26, R26, R9, RZ ;  /* 0x000000091a1a7223 */ /* 0x000fe200000000ff */
[----:B------:R-:W-:Y:S01]  /*db40*/  FADD R8, RZ, -R6 ;  /* 0x80000006ff087221 */ /* 0x000fe20000000000 */
[----:B------:R-:W-:Y:S02]  /*db50*/  FFMA R6, R13, R12, R13 ;  /* 0x0000000c0d067223 */ /* 0x000fe4000000000d */
[----:B------:R-:W-:Y:S01]  /*db60*/  FFMA R25, R25, R28, R26 ;  /* 0x0000001c19197223 */ /* 0x000fe2000000001a */
[----:B------:R-:W0:Y:S01]  /*db70*/  FCHK P0, R8, R38 ;  /* 0x0000002608007302 */ /* 0x000e220000000000 */
[----:B------:R-:W-:-:S02]  /*db80*/  FFMA R9, R6, R8, RZ ;  /* 0x0000000806097223 */ /* 0x000fc400000000ff */
[----:B------:R-:W-:Y:S02]  /*db90*/  FFMA R25, R24, R7, R25 ;  /* 0x0000000718197223 */ /* 0x000fe40000000019 */
[----:B------:R-:W-:Y:S02]  /*dba0*/  FFMA R7, -R38, R9, R8 ;  /* 0x0000000926077223 */ /* 0x000fe40000000108 */
[----:B------:R-:W-:Y:S02]  /*dbb0*/  FADD R25, R36, -R25 ;  /* 0x8000001924197221 */ /* 0x000fe40000000000 */
[----:B------:R-:W-:Y:S02]  /*dbc0*/  FFMA R7, R6, R7, R9 ;  /* 0x0000000706077223 */ /* 0x000fe40000000009 */
[----:B------:R-:W-:Y:S01]  /*dbd0*/  FMUL R22, R25, R22 ;  /* 0x0000001619167220 */ /* 0x000fe20000400000 */
[----:B0-----:R-:W-:Y:S06]  /*dbe0*/  @!P0 BRA `(.L_x_880) ;  /* 0x00000000000c8947 */ /* 0x001fec0003800000 */
[----:B------:R-:W-:Y:S02]  /*dbf0*/  MOV R7, R38 ;  /* 0x0000002600077202 */ /* 0x000fe40000000f00 */
[----:B------:R-:W-:-:S07]  /*dc00*/  MOV R20, 0xdc20 ;  /* 0x0000dc2000147802 */ /* 0x000fce0000000f00 */
[----:B------:R-:W-:Y:S05]  /*dc10*/  CALL.REL.NOINC `($__internal_10_$__cuda_sm3x_div_rn_noftz_f32_slowpath) ;  /* 0x0000000800607944 */ /* 0x000fea0003c00000 */
.L_x_880:
[----:B------:R-:W-:Y:S05]  /*dc20*/  BSYNC.RECONVERGENT B2 ;  /* 0x0000000000027941 */ /* 0x000fea0003800200 */
.L_x_879:
[----:B------:R-:W-:Y:S01]  /*dc30*/  FADD R10, RZ, -R10 ;  /* 0x8000000aff0a7221 */ /* 0x000fe20000000000 */
[----:B------:R-:W-:Y:S01]  /*dc40*/  FFMA R9, R32, R7, RZ ;  /* 0x0000000720097223 */ /* 0x000fe200000000ff */
[----:B------:R-:W0:Y:S01]  /*dc50*/  MUFU.RCP R13, R38 ;  /* 0x00000026000d7308 */ /* 0x000e220000001000 */
[----:B------:R-:W-:Y:S01]  /*dc60*/  BSSY.RECONVERGENT B2, `(.L_x_881) ;  /* 0x0000016000027945 */ /* 0x000fe20003800200 */
[-C--:B------:R-:W-:Y:S01]  /*dc70*/  FFMA R2, R35, R10.reuse, R2 ;  /* 0x0000000a23027223 */ /* 0x080fe20000000002 */
[----:B------:R-:W-:Y:S01]  /*dc80*/  FFMA R34, R34, R10, R3 ;  /* 0x0000000a22227223 */ /* 0x000fe20000000003 */
[----:B------:R-:W-:Y:S02]  /*dc90*/  FADD R4, R4, -R9 ;  /* 0x8000000904047221 */ /* 0x000fe40000000000 */
[----:B------:R-:W-:Y:S02]  /*dca0*/  FADD R3, -R2, 1 ;  /* 0x3f80000002037421 */ /* 0x000fe40000000100 */
[----:B------:R-:W-:-:S02]  /*dcb0*/  FMUL R9, R4, R31 ;  /* 0x0000001f04097220 */ /* 0x000fc40000400000 */
[----:B------:R-:W-:Y:S02]  /*dcc0*/  FFMA R4, R33, R3, R34 ;  /* 0x0000000321047223 */ /* 0x000fe40000000022 */
[----:B------:R-:W-:Y:S02]  /*dcd0*/  FFMA R30, R30, R9, RZ ;  /* 0x000000091e1e7223 */ /* 0x000fe400000000ff */
[----:B------:R-:W-:Y:S02]  /*dce0*/  FADD R8, RZ, -R4 ;  /* 0x80000004ff087221 */ /* 0x000fe40000000000 */
[----:B------:R-:W-:Y:S01]  /*dcf0*/  FFMA R30, R29, R7, R30 ;  /* 0x000000071d1e7223 */ /* 0x000fe2000000001e */
[----:B0-----:R-:W-:Y:S01]  /*dd00*/  FFMA R6, -R38, R13, 1 ;  /* 0x3f80000026067423 */ /* 0x001fe2000000010d */
[----:B------:R-:W0:Y:S02]  /*dd10*/  FCHK P0, R8, R38 ;  /* 0x0000002608007302 */ /* 0x000e240000000000 */
        /* <DEDUP_REMOVED lines=9> */
[----:B------:R-:W-:Y:S05]  /*ddb0*/  CALL.REL.NOINC `($__internal_10_$__cuda_sm3x_div_rn_noftz_f32_slowpath) ;  /* 0x0000000400f87944 */ /* 0x000fea0003c00000 */
.L_x_882:
[----:B------:R-:W-:Y:S05]  /*ddc0*/  BSYNC.RECONVERGENT B2 ;  /* 0x0000000000027941 */ /* 0x000fea0003800200 */
.L_x_881:
[----:B------:R-:W0:Y:S01]  /*ddd0*/  MUFU.RCP R9, R38 ;  /* 0x0000002600097308 */ /* 0x000e220000001000 */
[----:B------:R-:W-:Y:S01]  /*dde0*/  FADD R2, RZ, -R2 ;  /* 0x80000002ff027221 */ /* 0x000fe20000000000 */
[----:B------:R-:W-:Y:S01]  /*ddf0*/  FFMA R32, R32, R7, RZ ;  /* 0x0000000720207223 */ /* 0x000fe200000000ff */
[----:B------:R-:W-:Y:S02]  /*de00*/  BSSY.RECONVERGENT B2, `(.L_x_883) ;  /* 0x0000010000027945 */ /* 0x000fe40003800200 */
[----:B------:R-:W-:Y:S01]  /*de10*/  FFMA R2, R33, R2, R34 ;  /* 0x0000000221027223 */ /* 0x000fe20000000022 */
[----:B------:R-:W-:-:S03]  /*de20*/  FADD R32, R3, -R32 ;  /* 0x8000002003207221 */ /* 0x000fc60000000000 */
[----:B------:R-:W-:Y:S01]  /*de30*/  FADD R8, -R2, 1 ;  /* 0x3f80000002087421 */ /* 0x000fe20000000100 */
[----:B------:R-:W-:-:S03]  /*de40*/  FMUL R31, R32, R31 ;  /* 0x0000001f201f7220 */ /* 0x000fc60000400000 */
        /* <DEDUP_REMOVED lines=9> */
[----:B------:R-:W-:Y:S05]  /*dee0*/  CALL.REL.NOINC `($__internal_10_$__cuda_sm3x_div_rn_noftz_f32_slowpath) ;  /* 0x0000000400ac7944 */ /* 0x000fea0003c00000 */
[----:B------:R-:W-:-:S07]  /*def0*/  MOV R39, R7 ;  /* 0x0000000700277202 */ /* 0x000fce0000000f00 */
.L_x_884:
[----:B------:R-:W-:Y:S05]  /*df00*/  BSYNC.RECONVERGENT B2 ;  /* 0x0000000000027941 */ /* 0x000fea0003800200 */
.L_x_883:
[----:B------:R-:W0:Y:S01]  /*df10*/  LDCU UR4, c[0x0][0x3b0] ;  /* 0x00007600ff0477ac */ /* 0x000e220008000800 */
[----:B------:R-:W1:Y:S08]  /*df20*/  LDC.64 R12, c[0x0][0x398] ;  /* 0x0000e600ff0c7b82 */ /* 0x000e700000000a00 */
[----:B------:R-:W2:Y:S08]  /*df30*/  LDC.64 R34, c[0x0][0x3a0] ;  /* 0x0000e800ff227b82 */ /* 0x000eb00000000a00 */
[----:B------:R-:W3:Y:S01]  /*df40*/  LDC.64 R36, c[0x0][0x3a8] ;  /* 0x0000ea00ff247b82 */ /* 0x000ee20000000a00 */
[----:B0-----:R-:W-:-:S04]  /*df50*/  IADD3 R25, PT, PT, R18, UR4, RZ ;  /* 0x0000000412197c10 */ /* 0x001fc8000fffe0ff */
[----:B------:R-:W-:Y:S01]  /*df60*/  IADD3 R29, PT, PT, R25, UR4, RZ ;  /* 0x00000004191d7c10 */ /* 0x000fe2000fffe0ff */
[----:B-1----:R-:W-:-:S03]  /*df70*/  IMAD.WIDE.U32 R2, R18, 0x4, R12 ;  /* 0x0000000412027825 */ /* 0x002fc600078e000c */
[----:B------:R-:W-:Y:S01]  /*df80*/  IADD3 R33, PT, PT, R29, UR4, RZ ;  /* 0x000000041d217c10 */ /* 0x000fe2000fffe0ff */
[----:B------:R-:W-:-:S03]  /*df90*/  IMAD.WIDE.U32 R6, R25, 0x4, R12 ;  /* 0x0000000419067825 */ /* 0x000fc600078e000c */
[----:B------:R-:W-:Y:S01]  /*dfa0*/  IADD3 R19, PT, PT, R33, UR4, RZ ;  /* 0x0000000421137c10 */ /* 0x000fe2000fffe0ff */
[----:B------:R-:W-:Y:S01]  /*dfb0*/  STG.E desc[UR8][R2.64], R17 ;  /* 0x0000001102007986 */ /* 0x000fe2000c101908 */
[----:B------:R-:W-:-:S03]  /*dfc0*/  IMAD.WIDE.U32 R8, R29, 0x4, R12 ;  /* 0x000000041d087825 */ /* 0x000fc600078e000c */
[----:B------:R-:W-:Y:S01]  /*dfd0*/  STG.E desc[UR8][R6.64], R16 ;  /* 0x0000001006007986 */ /* 0x000fe2000c101908 */
[----:B------:R-:W-:-:S03]  /*dfe0*/  IMAD.WIDE.U32 R10, R33, 0x4, R12 ;  /* 0x00000004210a7825 */ /* 0x000fc600078e000c */
[----:B------:R-:W-:Y:S01]  /*dff0*/  STG.E desc[UR8][R8.64], R14 ;  /* 0x0000000e08007986 */ /* 0x000fe2000c101908 */
[----:B------:R-:W-:-:S03]  /*e000*/  IMAD.WIDE.U32 R12, R19, 0x4, R12 ;  /* 0x00000004130c7825 */ /* 0x000fc600078e000c */
[----:B------:R-:W-:Y:S01]  /*e010*/  STG.E desc[UR8][R10.64], R15 ;  /* 0x0000000f0a007986 */ /* 0x000fe2000c101908 */
[----:B--2---:R-:W-:-:S03]  /*e020*/  IMAD.WIDE.U32 R20, R18, 0x4, R34 ;  /* 0x0000000412147825 */ /* 0x004fc600078e0022 */
[----:B------:R-:W-:Y:S01]  /*e030*/  STG.E desc[UR8][R12.64], R0 ;  /* 0x000000000c007986 */ /* 0x000fe2000c101908 */
[----:B------:R-:W-:-:S03]  /*e040*/  IMAD.WIDE.U32 R24, R25, 0x4, R34 ;  /* 0x0000000419187825 */ /* 0x000fc600078e0022 */
[----:B------:R-:W-:Y:S01]  /*e050*/  STG.E desc[UR8][R20.64], R23 ;  /* 0x0000001714007986 */ /* 0x000fe2000c101908 */
[----:B------:R-:W-:-:S03]  /*e060*/  IMAD.WIDE.U32 R28, R29, 0x4, R34 ;  /* 0x000000041d1c7825 */ /* 0x000fc600078e0022 */
[----:B------:R-:W-:Y:S01]  /*e070*/  STG.E desc[UR8][R24.64], R22 ;  /* 0x0000001618007986 */ /* 0x000fe2000c101908 */
[----:B------:R-:W-:-:S03]  /*e080*/  IMAD.WIDE.U32 R32, R33, 0x4, R34 ;  /* 0x0000000421207825 */ /* 0x000fc600078e0022 */
[----:B------:R-:W-:Y:S01]  /*e090*/  STG.E desc[UR8][R28.64], R27 ;  /* 0x0000001b1c007986 */ /* 0x000fe2000c101908 */
[----:B------:R-:W-:-:S03]  /*e0a0*/  IMAD.WIDE.U32 R34, R19, 0x4, R34 ;  /* 0x0000000413227825 */ /* 0x000fc600078e0022 */
[----:B------:R-:W-:Y:S01]  /*e0b0*/  STG.E desc[UR8][R32.64], R31 ;  /* 0x0000001f20007986 */ /* 0x000fe2000c101908 */
[----:B---3--:R-:W-:-:S03]  /*e0c0*/  IMAD.WIDE.U32 R18, R18, 0x4, R36 ;  /* 0x0000000412127825 */ /* 0x008fc600078e0024 */
[----:B------:R-:W-:Y:S04]  /*e0d0*/  STG.E desc[UR8][R34.64], R39 ;  /* 0x0000002722007986 */ /* 0x000fe8000c101908 */
[----:B------:R-:W-:Y:S01]  /*e0e0*/  STG.E desc[UR8][R18.64], R5 ;  /* 0x0000000512007986 */ /* 0x000fe2000c101908 */
[----:B------:R-:W-:Y:S05]  /*e0f0*/  EXIT ;  /* 0x000000000000794d */ /* 0x000fea0003800000 */
        .weak           $__internal_8_$__cuda_sm20_rcp_rn_f32_slowpath
        .type           $__internal_8_$__cuda_sm20_rcp_rn_f32_slowpath,@function
        .size           $__internal_8_$__cuda_sm20_rcp_rn_f32_slowpath,($__internal_9_$__cuda_sm20_sqrt_rn_f32_slowpath - $__internal_8_$__cuda_sm20_rcp_rn_f32_slowpath)
$__internal_8_$__cuda_sm20_rcp_rn_f32_slowpath:
        /* <DEDUP_REMOVED lines=15> */
.L_x_886:
[----:B------:R-:W-:-:S04]  /*e1f0*/  IADD3 R8, PT, PT, R7, -0xfd, RZ ;  /* 0xffffff0307087810 */ /* 0x000fc80007ffe0ff */
[----:B------:R-:W-:-:S13]  /*e200*/  ISETP.GT.U32.AND P0, PT, R8, 0x1, PT ;  /* 0x000000010800780c */ /* 0x000fda0003f04070 */
[----:B------:R-:W-:Y:S05]  /*e210*/  @P0 BRA `(.L_x_888) ;  /* 0x0000000000780947 */ /* 0x000fea0003800000 */
[----:B------:R-:W-:Y:S01]  /*e220*/  LOP3.LUT R51, R49, 0x7fffff, RZ, 0xc0, !PT ;  /* 0x007fffff31337812 */ /* 0x000fe200078ec0ff */
[----:B------:R-:W-:-:S03]  /*e230*/  HFMA2 R9, -RZ, RZ, 0, 1.78813934326171875e-07 ;  /* 0x00000003ff097431 */ /* 0x000fc600000001ff */
[----:B------:R-:W-:-:S04]  /*e240*/  LOP3.LUT R51, R51, 0x3f800000, RZ, 0xfc, !PT ;  /* 0x3f80000033337812 */ /* 0x000fc800078efcff */
[----:B------:R-:W0:Y:S01]  /*e250*/  MUFU.RCP R52, R51 ;  /* 0x0000003300347308 */ /* 0x000e220000001000 */
[----:B------:R-:W-:Y:S01]  /*e260*/  SHF.L.U32 R9, R9, R8, RZ ;  /* 0x0000000809097219 */ /* 0x000fe200000006ff */
        /* <DEDUP_REMOVED lines=25> */
.L_x_888:
[----:B------:R0:W1:Y:S02]  /*e400*/  MUFU.RCP R9, R49 ;  /* 0x0000003100097308 */ /* 0x0000640000001000 */
.L_x_887:
[----:B------:R-:W-:Y:S05]  /*e410*/  BSYNC.RECONVERGENT B1 ;  /* 0x0000000000017941 */ /* 0x000fea0003800200 */
.L_x_885:
[----:B------:R-:W-:-:S04]  /*e420*/  MOV R21, 0x0 ;  /* 0x0000000000157802 */ /* 0x000fc80000000f00 */
[----:B01----:R-:W-:Y:S05]  /*e430*/  RET.REL.NODEC R20 `(kernel_MLEFit_sigma) ;  /* 0xffffff1814f07950 */ /* 0x003fea0003c3ffff */
        .weak           $__internal_9_$__cuda_sm20_sqrt_rn_f32_slowpath
        .type           $__internal_9_$__cuda_sm20_sqrt_rn_f32_slowpath,@function
        .size           $__internal_9_$__cuda_sm20_sqrt_rn_f32_slowpath,($__internal_10_$__cuda_sm3x_div_rn_noftz_f32_slowpath - $__internal_9_$__cuda_sm20_sqrt_rn_f32_slowpath)
$__internal_9_$__cuda_sm20_sqrt_rn_f32_slowpath:
        /* <DEDUP_REMOVED lines=19> */
.L_x_889:
[----:B------:R-:W-:Y:S01]  /*e570*/  HFMA2 R9, -RZ, RZ, 0, 0 ;  /* 0x00000000ff097431 */ /* 0x000fe200000001ff */
[----:B------:R-:W-:-:S04]  /*e580*/  MOV R8, R20 ;  /* 0x0000001400087202 */ /* 0x000fc80000000f00 */
[----:B------:R-:W-:Y:S05]  /*e590*/  RET.REL.NODEC R8 `(kernel_MLEFit_sigma) ;  /* 0xffffff1808987950 */ /* 0x000fea0003c3ffff */
        .weak           $__internal_10_$__cuda_sm3x_div_rn_noftz_f32_slowpath
        .type           $__internal_10_$__cuda_sm3x_div_rn_noftz_f32_slowpath,@function
        .size           $__internal_10_$__cuda_sm3x_div_rn_noftz_f32_slowpath,($kernel_MLEFit_sigma$__internal_accurate_pow - $__internal_10_$__cuda_sm3x_div_rn_noftz_f32_slowpath)
$__internal_10_$__cuda_sm3x_div_rn_noftz_f32_slowpath:
        /* <DEDUP_REMOVED lines=34> */
.L_x_891:
[----:B------:R-:W-:Y:S01]  /*e7c0*/  LEA R56, R9, 0xc0800000, 0x17 ;  /* 0xc080000009387811 */ /* 0x000fe200078eb8ff */
[----:B------:R-:W-:Y:S01]  /*e7d0*/  BSSY.RECONVERGENT B1, `(.L_x_896) ;  /* 0x0000036000017945 */ /* 0x000fe20003800200 */
[----:B------:R-:W-:Y:S02]  /*e7e0*/  IADD3 R21, PT, PT, R21, -0x7f, RZ ;  /* 0xffffff8115157810 */ /* 0x000fe40007ffe0ff */
[----:B------:R-:W-:Y:S02]  /*e7f0*/  IADD3 R55, PT, PT, -R56, R7, RZ ;  /* 0x0000000738377210 */ /* 0x000fe40007ffe1ff */
[----:B------:R-:W-:Y:S02]  /*e800*/  IADD3 R60, PT, PT, R21, 0x7f, -R9 ;  /* 0x0000007f153c7810 */ /* 0x000fe40007ffe809 */
[----:B------:R-:W0:Y:S01]  /*e810*/  MUFU.RCP R7, R55 ;  /* 0x0000003700077308 */ /* 0x000e220000001000 */
[----:B------:R-:W-:Y:S01]  /*e820*/  FADD.FTZ R56, -R55, -RZ ;  /* 0x800000ff37387221 */ /* 0x000fe20000010100 */
[----:B------:R-:W-:-:S03]  /*e830*/  IADD3 R60, PT, PT, R60, R19, RZ ;  /* 0x000000133c3c7210 */ /* 0x000fc60007ffe0ff */
[----:B0-----:R-:W-:-:S04]  /*e840*/  FFMA R58, R7, R56, 1 ;  /* 0x3f800000073a7423 */ /* 0x001fc80000000038 */
[----:B------:R-:W-:Y:S01]  /*e850*/  FFMA R58, R7, R58, R7 ;  /* 0x0000003a073a7223 */ /* 0x000fe20000000007 */
[----:B------:R-:W-:-:S04]  /*e860*/  IMAD R7, R21, -0x800000, R8 ;  /* 0xff80000015077824 */ /* 0x000fc800078e0208 */
[----:B------:R-:W-:-:S04]  /*e870*/  FFMA R53, R7, R58, RZ ;  /* 0x0000003a07357223 */ /* 0x000fc800000000ff */
[----:B------:R-:W-:-:S04]  /*e880*/  FFMA R8, R56, R53, R7 ;  /* 0x0000003538087223 */ /* 0x000fc80000000007 */
[----:B------:R-:W-:-:S04]  /*e890*/  FFMA R53, R58, R8, R53 ;  /* 0x000000083a357223 */ /* 0x000fc80000000035 */
[----:B------:R-:W-:-:S04]  /*e8a0*/  FFMA R56, R56, R53, R7 ;  /* 0x0000003538387223 */ /* 0x000fc80000000007 */
        /* <DEDUP_REMOVED lines=17> */
[C---:B------:R-:W-:Y:S02]  /*e9c0*/  ISETP.NE.AND P3, PT, R8.reuse, RZ, PT ;  /* 0x000000ff0800720c */ /* 0x040fe40003f65270 */
[----:B------:R-:W-:Y:S02]  /*e9d0*/  LOP3.LUT R9, R9, 0x7fffff, RZ, 0xc0, !PT ;  /* 0x007fffff09097812 */ /* 0x000fe400078ec0ff */
[----:B------:R-:W-:Y:S02]  /*e9e0*/  FSETP.NEU.FTZ.AND P0, PT, R19, R56, PT ;  /* 0x000000381300720b */ /* 0x000fe40003f1d000 */
[----:B------:R-:W-:Y:S02]  /*e9f0*/  IADD3 R19, PT, PT, R8, 0x20, RZ ;  /* 0x0000002008137810 */ /* 0x000fe40007ffe0ff */
[----:B------:R-:W-:-:S02]  /*ea00*/  LOP3.LUT R56, R9, 0x800000, RZ, 0xfc, !PT ;  /* 0x0080000009387812 */ /* 0x000fc400078efcff */
[C---:B------:R-:W-:Y:S02]  /*ea10*/  ISETP.NE.AND P1, PT, R8.reuse, RZ, PT ;  /* 0x000000ff0800720c */ /* 0x040fe40003f25270 */
[----:B------:R-:W-:Y:S02]  /*ea20*/  IADD3 R8, PT, PT, -R8, RZ, RZ ;  /* 0x000000ff08087210 */ /* 0x000fe40007ffe1ff */
[----:B------:R-:W-:Y:S02]  /*ea30*/  SHF.L.U32 R19, R56, R19, RZ ;  /* 0x0000001338137219 */ /* 0x000fe400000006ff */
        /* <DEDUP_REMOVED lines=11> */
.L_x_898:
[----:B------:R-:W-:-:S04]  /*eaf0*/  LOP3.LUT R7, R7, 0x80000000, RZ, 0xc0, !PT ;  /* 0x8000000007077812 */ /* 0x000fc800078ec0ff */
[----:B------:R-:W-:Y:S01]  /*eb00*/  LOP3.LUT R7, R7, 0x7f800000, RZ, 0xfc, !PT ;  /* 0x7f80000007077812 */ /* 0x000fe200078efcff */
[----:B------:R-:W-:Y:S06]  /*eb10*/  BRA `(.L_x_899) ;  /* 0x0000000000047947 */ /* 0x000fec0003800000 */
.L_x_897:
[----:B------:R-:W-:-:S07]  /*eb20*/  LEA R7, R60, R7, 0x17 ;  /* 0x000000073c077211 */ /* 0x000fce00078eb8ff */
.L_x_899:
[----:B------:R-:W-:Y:S05]  /*eb30*/  BSYNC.RECONVERGENT B1 ;  /* 0x0000000000017941 */ /* 0x000fea0003800200 */
.L_x_896:
[----:B------:R-:W-:Y:S05]  /*eb40*/  BRA `(.L_x_900) ;  /* 0x0000000000207947 */ /* 0x000fea0003800000 */
.L_x_895:
[----:B------:R-:W-:-:S04]  /*eb50*/  LOP3.LUT R7, R7, 0x80000000, R8, 0x48, !PT ;  /* 0x8000000007077812 */ /* 0x000fc800078e4808 */
[----:B------:R-:W-:Y:S01]  /*eb60*/  LOP3.LUT R7, R7, 0x7f800000, RZ, 0xfc, !PT ;  /* 0x7f80000007077812 */ /* 0x000fe200078efcff */
[----:B------:R-:W-:Y:S06]  /*eb70*/  BRA `(.L_x_900) ;  /* 0x0000000000147947 */ /* 0x000fec0003800000 */
.L_x_894:
[----:B------:R-:W-:Y:S01]  /*eb80*/  LOP3.LUT R7, R7, 0x80000000, R8, 0x48, !PT ;  /* 0x8000000007077812 */ /* 0x000fe200078e4808 */
[----:B------:R-:W-:Y:S06]  /*eb90*/  BRA `(.L_x_900) ;  /* 0x00000000000c7947 */ /* 0x000fec0003800000 */
.L_x_893:
[----:B------:R-:W0:Y:S01]  /*eba0*/  MUFU.RSQ R7, -QNAN ;  /* 0xffc0000000077908 */ /* 0x000e220000001400 */
[----:B------:R-:W-:Y:S05]  /*ebb0*/  BRA `(.L_x_900) ;  /* 0x0000000000047947 */ /* 0x000fea0003800000 */
.L_x_892:
[----:B------:R-:W-:-:S07]  /*ebc0*/  FADD.FTZ R7, R8, R7 ;  /* 0x0000000708077221 */ /* 0x000fce0000010000 */
.L_x_900:
[----:B------:R-:W-:Y:S05]  /*ebd0*/  BSYNC.RECONVERGENT B0 ;  /* 0x0000000000007941 */ /* 0x000fea0003800200 */
.L_x_890:
[----:B------:R-:W-:-:S04]  /*ebe0*/  HFMA2 R21, -RZ, RZ, 0, 0 ;  /* 0x00000000ff157431 */ /* 0x000fc800000001ff */
[----:B0-----:R-:W-:Y:S05]  /*ebf0*/  RET.REL.NODEC R20 `(kernel_MLEFit_sigma) ;  /* 0xffffff1414007950 */ /* 0x001fea0003c3ffff */
        .type           $kernel_MLEFit_sigma$__internal_accurate_pow,@function
        .size           $kernel_MLEFit_sigma$__internal_accurate_pow,(.L_x_1095 - $kernel_MLEFit_sigma$__internal_accurate_pow)
$kernel_MLEFit_sigma$__internal_accurate_pow:
        /* <DEDUP_REMOVED lines=15> */
[----:B------:R-:W-:-:S02]  /*ecf0*/  MOV R24, RZ ;  /* 0x000000ff00187202 */ /* 0x000fc40000000f00 */
[----:B------:R-:W-:Y:S02]  /*ed00*/  ISETP.GE.U32.AND P1, PT, R25, 0x3ff6a09f, PT ;  /* 0x3ff6a09f1900780c */ /* 0x000fe40003f26070 */
[----:B------:R-:W-:Y:S02]  /*ed10*/  MOV R41, R25 ;  /* 0x0000001900297202 */ /* 0x000fe40000000f00 */
[----:B------:R-:W-:Y:S01]  /*ed20*/  @!P0 LEA.HI R45, R23, 0xffffffca, RZ, 0xc ;  /* 0xffffffca172d8811 */ /* 0x000fe200078f60ff */
[----:B------:R-:W-:-:S08]  /*ed30*/  HFMA2 R23, -RZ, RZ, 3.59375, 0 ;  /* 0x43300000ff177431 */ /* 0x000fd000000001ff */
[----:B------:R-:W-:-:S04]  /*ed40*/  @P1 IADD3 R22, PT, PT, R41, -0x100000, RZ ;  /* 0xfff0000029161810 */ /* 0x000fc80007ffe0ff */
[----:B------:R-:W-:Y:S02]  /*ed50*/  @P1 MOV R41, R22 ;  /* 0x0000001600291202 */ /* 0x000fe40000000f00 */
[C---:B------:R-:W-:Y:S02]  /*ed60*/  IADD3 R22, PT, PT, R45.reuse, -0x3ff, RZ ;  /* 0xfffffc012d167810 */ /* 0x040fe40007ffe0ff */
[----:B------:R-:W-:Y:S02]  /*ed70*/  @P1 IADD3 R22, PT, PT, R45, -0x3fe, RZ ;  /* 0xfffffc022d161810 */ /* 0x000fe40007ffe0ff */
[C---:B------:R-:W-:Y:S02]  /*ed80*/  DADD R28, R40.reuse, 1 ;  /* 0x3ff00000281c7429 */ /* 0x040fe40000000000 */
[----:B------:R-:W-:Y:S01]  /*ed90*/  DADD R40, R40, -1 ;  /* 0xbff0000028287429 */ /* 0x000fe20000000000 */
[----:B------:R-:W-:-:S03]  /*eda0*/  LOP3.LUT R22, R22, 0x80000000, RZ, 0x3c, !PT ;  /* 0x8000000016167812 */ /* 0x000fc600078e3cff */
[----:B------:R-:W0:Y:S02]  /*edb0*/  MUFU.RCP64H R25, R29 ;  /* 0x0000001d00197308 */ /* 0x000e240000001800 */
[----:B0-----:R-:W-:-:S08]  /*edc0*/  DFMA R32, -R28, R24, 1 ;  /* 0x3ff000001c20742b */ /* 0x001fd00000000118 */
[----:B------:R-:W-:-:S08]  /*edd0*/  DFMA R32, R32, R32, R32 ;  /* 0x000000202020722b */ /* 0x000fd00000000020 */
[----:B------:R-:W-:-:S08]  /*ede0*/  DFMA R32, R24, R32, R24 ;  /* 0x000000201820722b */ /* 0x000fd00000000018 */
[----:B------:R-:W-:-:S08]  /*edf0*/  DMUL R24, R40, R32 ;  /* 0x0000002028187228 */ /* 0x000fd00000000000 */
[----:B------:R-:W-:-:S08]  /*ee00*/  DFMA R24, R40, R32, R24 ;  /* 0x000000202818722b */ /* 0x000fd00000000018 */
[-C--:B------:R-:W-:Y:S02]  /*ee10*/  DMUL R38, R24, R24.reuse ;  /* 0x0000001818267228 */ /* 0x080fe40000000000 */
[----:B------:R-:W-:Y:S02]  /*ee20*/  DADD R34, R40, -R24 ;  /* 0x0000000028227229 */ /* 0x000fe40000000818 */
[----:B------:R-:W-:-:S04]  /*ee30*/  DMUL R28, R24, R24 ;  /* 0x00000018181c7228 */ /* 0x000fc80000000000 */
        /* <DEDUP_REMOVED lines=28> */
[C---:B------:R-:W-:Y:S02]  /*f000*/  DMUL R30, R24.reuse, R28 ;  /* 0x0000001c181e7228 */ /* 0x040fe40000000000 */
[----:B------:R-:W-:-:S04]  /*f010*/  DFMA R38, R24, R24, -R28 ;  /* 0x000000181826722b */ /* 0x000fc8000000081c */
[----:B------:R-:W-:Y:S01]  /*f020*/  DADD R34, R36, -UR12 ;  /* 0x8000000c24227e29 */ /* 0x000fe20008000000 */
[----:B------:R-:W-:Y:S01]  /*f030*/  UMOV UR12, 0x80000000 ;  /* 0x80000000000c7882 */ /* 0x000fe20000000000 */
[C---:B------:R-:W-:Y:S01]  /*f040*/  DFMA R36, R24.reuse, R28, -R30 ;  /* 0x0000001c1824722b */ /* 0x040fe2000000081e */
[----:B------:R-:W-:Y:S01]  /*f050*/  UMOV UR13, 0x43300000 ;  /* 0x43300000000d7882 */ /* 0x000fe20000000000 */
[----:B------:R-:W-:-:S04]  /*f060*/  DFMA R38, R24, R40, R38 ;  /* 0x000000281826722b */ /* 0x000fc80000000026 */
[----:B------:R-:W-:Y:S02]  /*f070*/  DADD R42, R26, R34 ;  /* 0x000000001a2a7229 */ /* 0x000fe40000000022 */
[----:B------:R-:W-:-:S06]  /*f080*/  DFMA R36, R32, R28, R36 ;  /* 0x0000001c2024722b */ /* 0x000fcc0000000024 */
[----:B------:R-:W-:Y:S02]  /*f090*/  DMUL R28, R42, R30 ;  /* 0x0000001e2a1c7228 */ /* 0x000fe40000000000 */
[----:B------:R-:W-:Y:S02]  /*f0a0*/  DFMA R36, R24, R38, R36 ;  /* 0x000000261824722b */ /* 0x000fe40000000024 */
[----:B------:R-:W-:-:S04]  /*f0b0*/  DADD R26, R26, -R42 ;  /* 0x000000001a1a7229 */ /* 0x000fc8000000082a */
[----:B------:R-:W-:-:S04]  /*f0c0*/  DFMA R38, R42, R30, -R28 ;  /* 0x0000001e2a26722b */ /* 0x000fc8000000081c */
[----:B------:R-:W-:-:S04]  /*f0d0*/  DADD R26, R34, R26 ;  /* 0x00000000221a7229 */ /* 0x000fc8000000001a */
        /* <DEDUP_REMOVED lines=8> */
[----:B------:R-:W-:-:S08]  /*f160*/  DADD R24, R28, R24 ;  /* 0x000000001c187229 */ /* 0x000fd00000000018 */
[----:B------:R-:W-:Y:S02]  /*f170*/  DADD R32, R32, R24 ;  /* 0x0000000020207229 */ /* 0x000fe40000000018 */
[----:B------:R-:W-:Y:S01]  /*f180*/  DADD R24, R22, -UR12 ;  /* 0x8000000c16187e29 */ /* 0x000fe20008000000 */
[----:B------:R-:W-:Y:S01]  /*f190*/  UMOV UR12, 0xfefa39ef ;  /* 0xfefa39ef000c7882 */ /* 0x000fe20000000000 */
[----:B------:R-:W-:-:S04]  /*f1a0*/  UMOV UR13, 0x3fe62e42 ;  /* 0x3fe62e42000d7882 */ /* 0x000fc80000000000 */
[----:B------:R-:W-:-:S08]  /*f1b0*/  DADD R28, R26, R32 ;  /* 0x000000001a1c7229 */ /* 0x000fd00000000020 */
[--C-:B------:R-:W-:Y:S02]  /*f1c0*/  DFMA R22, R24, UR12, R28.reuse ;  /* 0x0000000c18167c2b */ /* 0x100fe4000800001c */
[----:B------:R-:W-:-:S06]  /*f1d0*/  DADD R30, R26, -R28 ;  /* 0x000000001a1e7229 */ /* 0x000fcc000000081c */
[----:B------:R-:W-:Y:S02]  /*f1e0*/  DFMA R26, R24, -UR12, R22 ;  /* 0x8000000c181a7c2b */ /* 0x000fe40008000016 */
[----:B------:R-:W-:-:S06]  /*f1f0*/  DADD R30, R32, R30 ;  /* 0x00000000201e7229 */ /* 0x000fcc000000001e */
[----:B------:R-:W-:-:S08]  /*f200*/  DADD R26, -R28, R26 ;  /* 0x000000001c1a7229 */ /* 0x000fd0000000011a */
[----:B------:R-:W-:-:S08]  /*f210*/  DADD R26, R30, -R26 ;  /* 0x000000001e1a7229 */ /* 0x000fd0000000081a */
[----:B------:R-:W-:-:S08]  /*f220*/  DFMA R26, R24, UR14, R26 ;  /* 0x0000000e181a7c2b */ /* 0x000fd0000800001a */
[----:B------:R-:W-:-:S08]  /*f230*/  DADD R24, R22, R26 ;  /* 0x0000000016187229 */ /* 0x000fd0000000001a */
[----:B------:R-:W-:Y:S02]  /*f240*/  DADD R22, R22, -R24 ;  /* 0x0000000016167229 */ /* 0x000fe40000000818 */
[----:B------:R-:W-:-:S06]  /*f250*/  DMUL R28, R24, 2 ;  /* 0x40000000181c7828 */ /* 0x000fcc0000000000 */
[----:B------:R-:W-:Y:S02]  /*f260*/  DADD R26, R26, R22 ;  /* 0x000000001a1a7229 */ /* 0x000fe40000000016 */
[----:B------:R-:W-:Y:S01]  /*f270*/  DFMA R24, R24, 2, -R28 ;  /* 0x400000001818782b */ /* 0x000fe2000000081c */
[----:B------:R-:W-:Y:S01]  /*f280*/  HFMA2 R23, -RZ, RZ, 1.9912109375, 0.00128841400146484375 ;  /* 0x3ff71547ff177431 */ /* 0x000fe200000001ff */
[----:B------:R-:W-:-:S06]  /*f290*/  MOV R22, 0x652b82fe ;  /* 0x652b82fe00167802 */ /* 0x000fcc0000000f00 */
        /* <DEDUP_REMOVED lines=49> */
[----:B------:R-:W-:Y:S01]  /*f5b0*/  FSEL R29, R29, RZ, P0 ;  /* 0x000000ff1d1d7208 */ /* 0x000fe20000000000 */
[----:B------:R-:W-:Y:S06]  /*f5c0*/  @P1 BRA `(.L_x_901) ;  /* 0x00000000001c1947 */ /* 0x000fec0003800000 */
[----:B------:R-:W-:-:S04]  /*f5d0*/  LEA.HI R23, R22, R22, RZ, 0x1 ;  /* 0x0000001616177211 */ /* 0x000fc800078f08ff */
[----:B------:R-:W-:-:S04]  /*f5e0*/  SHF.R.S32.HI R23, RZ, 0x1, R23 ;  /* 0x00000001ff177819 */ /* 0x000fc80000011417 */
[----:B------:R-:W-:Y:S02]  /*f5f0*/  IADD3 R22, PT, PT, R22, -R23, RZ ;  /* 0x8000001716167210 */ /* 0x000fe40007ffe0ff */
[----:B------:R-:W-:Y:S02]  /*f600*/  LEA R25, R23, R25, 0x14 ;  /* 0x0000001917197211 */ /* 0x000fe400078ea0ff */
[----:B------:R-:W-:Y:S02]  /*f610*/  LEA R23, R22, 0x3ff00000, 0x14 ;  /* 0x3ff0000016177811 */ /* 0x000fe400078ea0ff */
[----:B------:R-:W-:-:S06]  /*f620*/  MOV R22, RZ ;  /* 0x000000ff00167202 */ /* 0x000fcc0000000f00 */
[----:B------:R-:W-:-:S11]  /*f630*/  DMUL R28, R24, R22 ;  /* 0x00000016181c7228 */ /* 0x000fd60000000000 */
.L_x_901:
[----:B------:R-:W-:Y:S01]  /*f640*/  DFMA R26, R26, R28, R28 ;  /* 0x0000001c1a1a722b */ /* 0x000fe2000000001c */
[----:B------:R-:W-:Y:S01]  /*f650*/  MOV R24, R14 ;  /* 0x0000000e00187202 */ /* 0x000fe20000000f00 */
[----:B------:R-:W-:Y:S01]  /*f660*/  DSETP.NEU.AND P0, PT, |R28|, +INF , PT ;  /* 0x7ff000001c00742a */ /* 0x000fe20003f0d200 */
[----:B------:R-:W-:-:S07]  /*f670*/  MOV R25, 0x0 ;  /* 0x0000000000197802 */ /* 0x000fce0000000f00 */
[----:B------:R-:W-:Y:S02]  /*f680*/  FSEL R22, R28, R26, !P0 ;  /* 0x0000001a1c167208 */ /* 0x000fe40004000000 */
[----:B------:R-:W-:Y:S01]  /*f690*/  FSEL R23, R29, R27, !P0 ;  /* 0x0000001b1d177208 */ /* 0x000fe20004000000 */
[----:B------:R-:W-:Y:S06]  /*f6a0*/  RET.REL.NODEC R24 `(kernel_MLEFit_sigma) ;  /* 0xffffff0818547950 */ /* 0x000fec0003c3ffff */
.L_x_902:
        /* <DEDUP_REMOVED lines=13> */
.L_x_1095:


//--------------------- .text.kernel_MLEFit       --------------------------
	.section	.text.kernel_MLEFit,"ax",@progbits
	.align	128
        .global         kernel_MLEFit
        .type           kernel_MLEFit,@function
        .size           kernel_MLEFit,(.L_x_1100 - kernel_MLEFit)
        .other          kernel_MLEFit,@"STO_CUDA_ENTRY STV_DEFAULT"
kernel_MLEFit:
.text.kernel_MLEFit:
[----:B------:R-:W-:Y:S01]  /*0000*/  LDC R1, c[0x0][0x37c] ;  /* 0x0000df00ff017b82 */ /* 0x000fe20000000800 */
[----:B------:R-:W0:Y:S07]  /*0010*/  S2R R0, SR_TID.X ;  /* 0x0000000000007919 */ /* 0x000e2e0000002100 */
[----:B------:R-:W0:Y:S01]  /*0020*/  S2UR UR4, SR_CTAID.X ;  /* 0x00000000000479c3 */ /* 0x000e220000002500 */
[----:B------:R-:W1:Y:S07]  /*0030*/  LDCU UR5, c[0x0][0x3b0] ;  /* 0x00007600ff0577ac */ /* 0x000e6e0008000800 */
[----:B------:R-:W0:Y:S02]  /*0040*/  LDC R3, c[0x0][0x360] ;  /* 0x0000d800ff037b82 */ /* 0x000e240000000800 */
[----:B0-----:R-:W-:-:S05]  /*0050*/  IMAD R0, R3, UR4, R0 ;  /* 0x0000000403007c24 */ /* 0x001fca000f8e0200 */
[----:B-1----:R-:W-:-:S13]  /*0060*/  ISETP.GE.AND P0, PT, R0, UR5, PT ;  /* 0x0000000500007c0c */ /* 0x002fda000bf06270 */
[----:B------:R-:W-:Y:S05]  /*0070*/  @P0 EXIT ;  /* 0x000000000000094d */ /* 0x000fea0003800000 */
[----:B------:R-:W0:Y:S01]  /*0080*/  LDCU UR4, c[0x0][0x38c] ;  /* 0x00007180ff0477ac */ /* 0x000e220008000800 */
[----:B------:R-:W1:Y:S01]  /*0090*/  LDC.64 R24, c[0x0][0x380] ;  /* 0x0000e000ff187b82 */ /* 0x000e620000000a00 */
[----:B------:R-:W-:Y:S01]  /*00a0*/  HFMA2 R6, -RZ, RZ, 0, 0 ;  /* 0x00000000ff067431 */ /* 0x000fe200000001ff */
[----:B------:R-:W-:Y:S01]  /*00b0*/  CS2R R4, SRZ ;  /* 0x0000000000047805 */ /* 0x000fe2000001ff00 */
[----:B------:R-:W2:Y:S01]  /*00c0*/  LDCU.64 UR12, c[0x0][0x358] ;  /* 0x00006b00ff0c77ac */ /* 0x000ea20008000a00 */
[----:B0-----:R-:W-:-:S04]  /*00d0*/  MOV R7, UR4 ;  /* 0x0000000400077c02 */ /* 0x001fc80008000f00 */
[C---:B------:R-:W-:Y:S01]  /*00e0*/  ISETP.GE.AND P0, PT, R7.reuse, 0x1, PT ;  /* 0x000000010700780c */ /* 0x040fe20003f06270 */
[----:B------:R-:W-:-:S04]  /*00f0*/  IMAD R3, R7, R7, RZ ;  /* 0x0000000707037224 */ /* 0x000fc800078e02ff */
[----:B------:R-:W-:-:S04]  /*0100*/  IMAD R3, R0, R3, RZ ;  /* 0x0000000300037224 */ /* 0x000fc800078e02ff */
[----:B-1----:R-:W-:-:S04]  /*0110*/  IMAD.WIDE.U32 R24, R3, 0x4, R24 ;  /* 0x0000000403187825 */ /* 0x002fc800078e0018 */
[----:B--2---:R-:W-:Y:S05]  /*0120*/  @!P0 BRA `(.L_x_903) ;  /* 0x0000000800588947 */ /* 0x004fea0003800000 */
[C---:B------:R-:W-:Y:S02]  /*0130*/  LOP3.LUT R20, R7.reuse, 0x7, RZ, 0xc0, !PT ;  /* 0x0000000707147812 */ /* 0x040fe400078ec0ff */
[----:B------:R-:W-:Y:S02]  /*0140*/  CS2R R4, SRZ ;  /* 0x0000000000047805 */ /* 0x000fe4000001ff00 */
[----:B------:R-:W-:Y:S02]  /*0150*/  IADD3 R0, PT, PT, R7, -0x1, RZ ;  /* 0xffffffff07007810 */ /* 0x000fe40007ffe0ff */
[----:B------:R-:W-:Y:S02]  /*0160*/  IADD3 R2, PT, PT, R20, -0x1, RZ ;  /* 0xffffffff14027810 */ /* 0x000fe40007ffe0ff */
[----:B------:R-:W-:Y:S02]  /*0170*/  ISETP.GE.U32.AND P1, PT, R0, 0x7, PT ;  /* 0x000000070000780c */ /* 0x000fe40003f26070 */
[----:B------:R-:W-:-:S02]  /*0180*/  ISETP.GE.U32.AND P0, PT, R2, 0x3, PT ;  /* 0x000000030200780c */ /* 0x000fc40003f06070 */
[C---:B------:R-:W-:Y:S02]  /*0190*/  LOP3.LUT R21, R7.reuse, 0x3, RZ, 0xc0, !PT ;  /* 0x0000000307157812 */ /* 0x040fe400078ec0ff */
[----:B------:R-:W-:Y:S02]  /*01a0*/  LOP3.LUT R0, R7, 0x7ffffff8, RZ, 0xc0, !PT ;  /* 0x7ffffff807007812 */ /* 0x000fe400078ec0ff */
[----:B------:R-:W-:Y:S02]  /*01b0*/  MOV R6, RZ ;  /* 0x000000ff00067202 */ /* 0x000fe40000000f00 */
[----:B------:R-:W-:-:S07]  /*01c0*/  MOV R2, RZ ;  /* 0x000000ff00027202 */ /* 0x000fce0000000f00 */
.L_x_908:
[----:B------:R-:W-:Y:S02]  /*01d0*/  I2FP.F32.U32 R3, R2 ;  /* 0x0000000200037245 */ /* 0x000fe40000201000 */
[----:B------:R-:W-:Y:S01]  /*01e0*/  MOV R7, RZ ;  /* 0x000000ff00077202 */ /* 0x000fe20000000f00 */
[----:B------:R-:W-:Y:S06]  /*01f0*/  @!P1 BRA `(.L_x_904) ;  /* 0x0000000400149947 */ /* 0x000fec0003800000 */
[----:B------:R-:W0:Y:S01]  /*0200*/  LDC R7, c[0x0][0x38c] ;  /* 0x0000e300ff077b82 */ /* 0x000e220000000800 */
[----:B------:R-:W-:-:S05]  /*0210*/  UMOV UR4, URZ ;  /* 0x000000ff00047c82 */ /* 0x000fca0008000000 */
.L_x_905:
[----:B0-----:R-:W-:-:S05]  /*0220*/  IMAD R8, R7, UR4, R2 ;  /* 0x0000000407087c24 */ /* 0x001fca000f8e0202 */
[C---:B------:R-:W-:Y:S01]  /*0230*/  IADD3 R10, PT, PT, R8.reuse, R7, RZ ;  /* 0x00000007080a7210 */ /* 0x040fe20007ffe0ff */
[----:B------:R-:W-:-:S03]  /*0240*/  IMAD.WIDE.U32 R8, R8, 0x4, R24 ;  /* 0x0000000408087825 */ /* 0x000fc600078e0018 */
[CC--:B------:R-:W-:Y:S01]  /*0250*/  IADD3 R14, PT, PT, R10.reuse, R7.reuse, RZ ;  /* 0x000000070a0e7210 */ /* 0x0c0fe20007ffe0ff */
[--C-:B------:R-:W-:Y:S01]  /*0260*/  IMAD.WIDE.U32 R10, R10, 0x4, R24.reuse ;  /* 0x000000040a0a7825 */ /* 0x100fe200078e0018 */
[----:B------:R0:W2:Y:S02]  /*0270*/  LDG.E R18, desc[UR12][R8.64] ;  /* 0x0000000c08127981 */ /* 0x0000a4000c1e1900 */
[CC--:B------:R-:W-:Y:S01]  /*0280*/  IADD3 R16, PT, PT, R14.reuse, R7.reuse, RZ ;  /* 0x000000070e107210 */ /* 0x0c0fe20007ffe0ff */
[--C-:B------:R-:W-:Y:S01]  /*0290*/  IMAD.WIDE.U32 R12, R14, 0x4, R24.reuse ;  /* 0x000000040e0c7825 */ /* 0x100fe200078e0018 */
[----:B------:R1:W3:Y:S02]  /*02a0*/  LDG.E R19, desc[UR12][R10.64] ;  /* 0x0000000c0a137981 */ /* 0x0002e4000c1e1900 */
[C---:B------:R-:W-:Y:S02]  /*02b0*/  IADD3 R23, PT, PT, R16.reuse, R7, RZ ;  /* 0x0000000710177210 */ /* 0x040fe40007ffe0ff */
[----:B------:R4:W5:Y:S01]  /*02c0*/  LDG.E R22, desc[UR12][R12.64] ;  /* 0x0000000c0c167981 */ /* 0x000962000c1e1900 */
[----:B------:R-:W-:-:S04]  /*02d0*/  IMAD.WIDE.U32 R14, R16, 0x4, R24 ;  /* 0x00000004100e7825 */ /* 0x000fc800078e0018 */
[C---:B------:R-:W-:Y:S01]  /*02e0*/  IMAD.WIDE.U32 R16, R23.reuse, 0x4, R24 ;  /* 0x0000000417107825 */ /* 0x040fe200078e0018 */
[----:B------:R4:W5:Y:S01]  /*02f0*/  LDG.E R26, desc[UR12][R14.64] ;  /* 0x0000000c0e1a7981 */ /* 0x000962000c1e1900 */
[----:B------:R-:W-:-:S04]  /*0300*/  IADD3 R23, PT, PT, R23, R7, RZ ;  /* 0x0000000717177210 */ /* 0x000fc80007ffe0ff */
[----:B------:R-:W5:Y:S01]  /*0310*/  LDG.E R16, desc[UR12][R16.64] ;  /* 0x0000000c10107981 */ /* 0x000f62000c1e1900 */
[C---:B0-----:R-:W-:Y:S01]  /*0320*/  IMAD.WIDE.U32 R8, R23.reuse, 0x4, R24 ;  /* 0x0000000417087825 */ /* 0x041fe200078e0018 */
[----:B------:R-:W-:-:S04]  /*0330*/  IADD3 R23, PT, PT, R23, R7, RZ ;  /* 0x0000000717177210 */ /* 0x000fc80007ffe0ff */
[----:B------:R0:W5:Y:S01]  /*0340*/  LDG.E R28, desc[UR12][R8.64] ;  /* 0x0000000c081c7981 */ /* 0x000162000c1e1900 */
[C---:B-1----:R-:W-:Y:S01]  /*0350*/  IMAD.WIDE.U32 R10, R23.reuse, 0x4, R24 ;  /* 0x00000004170a7825 */ /* 0x042fe200078e0018 */
[----:B----4-:R-:W-:-:S05]  /*0360*/  IADD3 R13, PT, PT, R23, R7, RZ ;  /* 0x00000007170d7210 */ /* 0x010fca0007ffe0ff */
[----:B------:R-:W4:Y:S01]  /*0370*/  LDG.E R10, desc[UR12][R10.64] ;  /* 0x0000000c0a0a7981 */ /* 0x000f22000c1e1900 */
[----:B------:R-:W-:-:S06]  /*0380*/  IMAD.WIDE.U32 R12, R13, 0x4, R24 ;  /* 0x000000040d0c7825 */ /* 0x000fcc00078e0018 */
[----:B------:R-:W4:Y:S01]  /*0390*/  LDG.E R12, desc[UR12][R12.64] ;  /* 0x0000000c0c0c7981 */ /* 0x000f22000c1e1900 */
        /* <DEDUP_REMOVED lines=10> */
[----:B------:R-:W-:Y:S01]  /*0440*/  FFMA R4, R3, R18, R4 ;  /* 0x0000001203047223 */ /* 0x000fe20000000004 */
[----:B------:R-:W-:Y:S02]  /*0450*/  FADD R6, R18, R6 ;  /* 0x0000000612067221 */ /* 0x000fe40000000000 */
[----:B---3--:R-:W-:Y:S01]  /*0460*/  FFMA R5, R19, R5, R14 ;  /* 0x0000000513057223 */ /* 0x008fe2000000000e */
[----:B------:R-:W-:Y:S01]  /*0470*/  FFMA R4, R3, R19, R4 ;  /* 0x0000001303047223 */ /* 0x000fe20000000004 */
[----:B------:R-:W-:-:S02]  /*0480*/  FADD R6, R6, R19 ;  /* 0x0000001306067221 */ /* 0x000fc40000000000 */
[----:B-----5:R-:W-:Y:S01]  /*0490*/  FFMA R5, R22, R8, R5 ;  /* 0x0000000816057223 */ /* 0x020fe20000000005 */
[----:B------:R-:W-:Y:S01]  /*04a0*/  I2FP.F32.U32 R8, UR5 ;  /* 0x0000000500087c45 */ /* 0x000fe20008201000 */
[----:B------:R-:W-:Y:S01]  /*04b0*/  UIADD3 UR5, UPT, UPT, UR4, 0x5, URZ ;  /* 0x0000000504057890 */ /* 0x000fe2000fffe0ff */
[C---:B------:R-:W-:Y:S01]  /*04c0*/  FFMA R4, R3.reuse, R22, R4 ;  /* 0x0000001603047223 */ /* 0x040fe20000000004 */
[----:B------:R-:W-:Y:S02]  /*04d0*/  FADD R6, R6, R22 ;  /* 0x0000001606067221 */ /* 0x000fe40000000000 */
[----:B------:R-:W-:Y:S01]  /*04e0*/  FFMA R5, R26, R8, R5 ;  /* 0x000000081a057223 */ /* 0x000fe20000000005 */
[C---:B------:R-:W-:Y:S01]  /*04f0*/  FFMA R4, R3.reuse, R26, R4 ;  /* 0x0000001a03047223 */ /* 0x040fe20000000004 */
[----:B------:R-:W-:Y:S01]  /*0500*/  I2FP.F32.U32 R8, UR5 ;  /* 0x0000000500087c45 */ /* 0x000fe20008201000 */
[----:B------:R-:W-:Y:S01]  /*0510*/  UIADD3 UR5, UPT, UPT, UR4, 0x6, URZ ;  /* 0x0000000604057890 */ /* 0x000fe2000fffe0ff */
[----:B------:R-:W-:Y:S01]  /*0520*/  FADD R6, R6, R26 ;  /* 0x0000001a06067221 */ /* 0x000fe20000000000 */
[----:B------:R-:W-:Y:S01]  /*0530*/  UIADD3 UR4, UPT, UPT, UR4, 0x8, URZ ;  /* 0x0000000804047890 */ /* 0x000fe2000fffe0ff */
[----:B------:R-:W-:Y:S01]  /*0540*/  FFMA R5, R16, R9, R5 ;  /* 0x0000000910057223 */ /* 0x000fe20000000005 */
[----:B------:R-:W-:Y:S01]  /*0550*/  FFMA R4, R3, R16, R4 ;  /* 0x0000001003047223 */ /* 0x000fe20000000004 */
[----:B------:R-:W-:-:S02]  /*0560*/  FADD R6, R6, R16 ;  /* 0x0000001006067221 */ /* 0x000fc40000000000 */
[----:B------:R-:W-:Y:S01]  /*0570*/  FFMA R5, R28, R8, R5 ;  /* 0x000000081c057223 */ /* 0x000fe20000000005 */
[----:B------:R-:W-:Y:S01]  /*0580*/  ISETP.NE.AND P2, PT, R0, UR4, PT ;  /* 0x0000000400007c0c */ /* 0x000fe2000bf45270 */
[C---:B------:R-:W-:Y:S01]  /*0590*/  FFMA R4, R3.reuse, R28, R4 ;  /* 0x0000001c03047223 */ /* 0x040fe20000000004 */
[----:B------:R-:W-:Y:S01]  /*05a0*/  I2FP.F32.U32 R8, UR5 ;  /* 0x0000000500087c45 */ /* 0x000fe20008201000 */
[----:B------:R-:W-:Y:S02]  /*05b0*/  FADD R6, R6, R28 ;  /* 0x0000001c06067221 */ /* 0x000fe40000000000 */
[C---:B----4-:R-:W-:Y:S02]  /*05c0*/  FFMA R4, R3.reuse, R10, R4 ;  /* 0x0000000a03047223 */ /* 0x050fe40000000004 */
[----:B------:R-:W-:Y:S01]  /*05d0*/  FFMA R5, R10, R8, R5 ;  /* 0x000000080a057223 */ /* 0x000fe20000000005 */
[----:B------:R-:W-:Y:S01]  /*05e0*/  I2FP.F32.U32 R8, UR6 ;  /* 0x0000000600087c45 */ /* 0x000fe20008201000 */
[----:B------:R-:W-:Y:S01]  /*05f0*/  FADD R6, R6, R10 ;  /* 0x0000000a06067221 */ /* 0x000fe20000000000 */
[----:B------:R-:W-:-:S03]  /*0600*/  FFMA R4, R3, R12, R4 ;  /* 0x0000000c03047223 */ /* 0x000fc60000000004 */
[----:B------:R-:W-:Y:S01]  /*0610*/  FFMA R5, R12, R8, R5 ;  /* 0x000000080c057223 */ /* 0x000fe20000000005 */
[----:B------:R-:W-:Y:S01]  /*0620*/  FADD R6, R6, R12 ;  /* 0x0000000c06067221 */ /* 0x000fe20000000000 */
[----:B------:R-:W-:Y:S06]  /*0630*/  @P2 BRA `(.L_x_905) ;  /* 0xfffffff800f82947 */ /* 0x000fec000383ffff */
[----:B------:R-:W-:-:S07]  /*0640*/  MOV R7, R0 ;  /* 0x0000000000077202 */ /* 0x000fce0000000f00 */
.L_x_904:
        /* <DEDUP_REMOVED lines=37> */
.L_x_907:
        /* <DEDUP_REMOVED lines=27> */
.L_x_906:
[----:B------:R-:W0:Y:S01]  /*0a50*/  LDC R7, c[0x0][0x38c] ;  /* 0x0000e300ff077b82 */ /* 0x000e220000000800 */
[----:B------:R-:W-:-:S04]  /*0a60*/  IADD3 R2, PT, PT, R2, 0x1, RZ ;  /* 0x0000000102027810 */ /* 0x000fc80007ffe0ff */
[----:B0-----:R-:W-:-:S13]  /*0a70*/  ISETP.NE.AND P2, PT, R2, R7, PT ;  /* 0x000000070200720c */ /* 0x001fda0003f45270 */
[----:B------:R-:W-:Y:S05]  /*0a80*/  @P2 BRA `(.L_x_908) ;  /* 0xfffffff400d02947 */ /* 0x000fea000383ffff */
.L_x_903:
        /* <DEDUP_REMOVED lines=13> */
[----:B------:R-:W-:Y:S05]  /*0b60*/  CALL.REL.NOINC `($__internal_14_$__cuda_sm3x_div_rn_noftz_f32_slowpath) ;  /* 0x0000009400dc7944 */ /* 0x000fea0003c00000 */
[----:B------:R-:W-:-:S07]  /*0b70*/  MOV R33, R0 ;  /* 0x0000000000217202 */ /* 0x000fce0000000f00 */
.L_x_910:
[----:B------:R-:W-:Y:S05]  /*0b80*/  BSYNC.RECONVERGENT B2 ;  /* 0x0000000000027941 */ /* 0x000fea0003800200 */
.L_x_909:
        /* <DEDUP_REMOVED lines=14> */
.L_x_912:
[----:B------:R-:W-:Y:S05]  /*0c70*/  BSYNC.RECONVERGENT B2 ;  /* 0x0000000000027941 */ /* 0x000fea0003800200 */
.L_x_911:
        /* <DEDUP_REMOVED lines=15> */
[----:B------:R-:W-:Y:S05]  /*0d70*/  CALL.REL.NOINC `($__internal_14_$__cuda_sm3x_div_rn_noftz_f32_slowpath) ;  /* 0x0000009400587944 */ /* 0x000fea0003c00000 */
.L_x_913:
        /* <DEDUP_REMOVED lines=14> */
[----:B------:R-:W-:Y:S05]  /*0e60*/  CALL.REL.NOINC `($__internal_14_$__cuda_sm3x_div_rn_noftz_f32_slowpath) ;  /* 0x00000094001c7944 */ /* 0x000fea0003c00000 */
[----:B------:R-:W-:-:S07]  /*0e70*/  MOV R31, R0 ;  /* 0x00000000001f7202 */ /* 0x000fce0000000f00 */
.L_x_915:
[----:B------:R-:W-:Y:S05]  /*0e80*/  BSYNC.RECONVERGENT B2 ;  /* 0x0000000000027941 */ /* 0x000fea0003800200 */
.L_x_914:
[----:B------:R-:W-:Y:S01]  /*0e90*/  HFMA2 R5, -RZ, RZ, 0, 0 ;  /* 0x00000000ff057431 */ /* 0x000fe200000001ff */
[----:B------:R-:W-:Y:S01]  /*0ea0*/  MOV R30, 0x51ba43b7 ;  /* 0x51ba43b7001e7802 */ /* 0x000fe20000000f00 */
[----:B------:R-:W-:Y:S06]  /*0eb0*/  @!P2 BRA `(.L_x_916) ;  /* 0x000000240014a947 */ /* 0x000fec0003800000 */
[----:B------:R-:W0:Y:S01]  /*0ec0*/  LDCU UR9, c[0x0][0x38c] ;  /* 0x00007180ff0977ac */ /* 0x000e220008000800 */
[----:B------:R1:W2:Y:S01]  /*0ed0*/  F2F.F64.F32 R6, R31 ;  /* 0x0000001f00067310 */ /* 0x0002a20000201800 */
[----:B------:R-:W-:Y:S01]  /*0ee0*/  MOV R5, RZ ;  /* 0x000000ff00057202 */ /* 0x000fe20000000f00 */
[----:B------:R-:W-:Y:S01]  /*0ef0*/  IMAD.MOV.U32 R30, RZ, RZ, 0x51ba43b7 ;  /* 0x51ba43b7ff1e7424 */ /* 0x000fe200078e00ff */
[----:B------:R-:W-:Y:S01]  /*0f00*/  UMOV UR6, URZ ;  /* 0x000000ff00067c82 */ /* 0x000fe20008000000 */
[----:B0-----:R-:W-:Y:S02]  /*0f10*/  ULOP3.LUT UR15, UR9, 0x3, URZ, 0xc0, !UPT ;  /* 0x00000003090f7892 */ /* 0x001fe4000f8ec0ff */
[----:B------:R-:W-:Y:S02]  /*0f20*/  UIADD3 UR14, UPT, UPT, UR9, -0x1, URZ ;  /* 0xffffffff090e7890 */ /* 0x000fe4000fffe0ff */
[----:B------:R-:W-:Y:S02]  /*0f30*/  ULOP3.LUT UR8, UR9, 0x7ffffffc, URZ, 0xc0, !UPT ;  /* 0x7ffffffc09087892 */ /* 0x000fe4000f8ec0ff */
[----:B------:R-:W-:-:S02]  /*0f40*/  ULOP3.LUT UR9, UR9, 0x1, URZ, 0xc0, !UPT ;  /* 0x0000000109097892 */ /* 0x000fc4000f8ec0ff */
[----:B-12---:R-:W-:-:S12]  /*0f50*/  UIADD3 UR16, UPT, UPT, UR15, -0x1, URZ ;  /* 0xffffffff0f107890 */ /* 0x006fd8000fffe0ff */
.L_x_944:
[----:B------:R-:W-:-:S05]  /*0f60*/  UMOV UR5, URZ ;  /* 0x000000ff00057c82 */ /* 0x000fca0008000000 */
.L_x_943:
[----:B------:R-:W-:Y:S01]  /*0f70*/  CS2R R8, SRZ ;  /* 0x0000000000087805 */ /* 0x000fe2000001ff00 */
[----:B------:R-:W-:-:S06]  /*0f80*/  UMOV UR4, URZ ;  /* 0x000000ff00047c82 */ /* 0x000fcc0008000000 */
.L_x_940:
[----:B------:R-:W-:Y:S01]  /*0f90*/  UIADD3 UR22, UPT, UPT, UR4, -UR6, URZ ;  /* 0x8000000604167290 */ /* 0x000fe2000fffe0ff */
[----:B------:R-:W-:Y:S01]  /*0fa0*/  BSSY.RECONVERGENT B0, `(.L_x_917) ;  /* 0x0000008000007945 */ /* 0x000fe20003800200 */
[----:B------:R-:W-:-:S04]  /*0fb0*/  MOV R0, 0x1020 ;  /* 0x0000102000007802 */ /* 0x000fc80000000f00 */
[----:B------:R-:W-:-:S04]  /*0fc0*/  I2FP.F32.S32 R4, UR22 ;  /* 0x0000001600047c45 */ /* 0x000fc80008201400 */
[----:B------:R-:W0:Y:S02]  /*0fd0*/  F2F.F64.F32 R2, R4 ;  /* 0x0000000400027310 */ /* 0x000e240000201800 */
[----:B0-----:R-:W-:-:S10]  /*0fe0*/  DADD R10, -RZ, |R2| ;  /* 0x00000000ff0a7229 */ /* 0x001fd40000000502 */
[----:B------:R-:W-:Y:S02]  /*0ff0*/  MOV R3, R10 ;  /* 0x0000000a00037202 */ /* 0x000fe40000000f00 */
[----:B------:R-:W-:-:S07]  /*1000*/  MOV R2, R11 ;  /* 0x0000000b00027202 */ /* 0x000fce0000000f00 */
[----:B------:R-:W-:Y:S05]  /*1010*/  CALL.REL.NOINC `($kernel_MLEFit$__internal_accurate_pow) ;  /* 0x0000009800507944 */ /* 0x000fea0003c00000 */
[----:B------:R-:W-:Y:S05]  /*1020*/  BSYNC.RECONVERGENT B0 ;  /* 0x0000000000007941 */ /* 0x000fea0003800200 */
.L_x_917:
[----:B------:R-:W0:Y:S01]  /*1030*/  LDCU UR10, c[0x0][0x38c] ;  /* 0x00007180ff0a77ac */ /* 0x000e220008000800 */
[----:B------:R-:W-:Y:S02]  /*1040*/  MOV R12, R2 ;  /* 0x00000002000c7202 */ /* 0x000fe40000000f00 */
[----:B------:R-:W-:Y:S01]  /*1050*/  MOV R13, R40 ;  /* 0x00000028000d7202 */ /* 0x000fe20000000f00 */
[----:B------:R-:W-:Y:S02]  /*1060*/  UISETP.NE.AND UP0, UPT, UR22, URZ, UPT ;  /* 0x000000ff1600728c */ /* 0x000fe4000bf05270 */
[----:B0-----:R-:W-:-:S07]  /*1070*/  UIMAD UR10, UR4, UR10, URZ ;  /* 0x0000000a040a72a4 */ /* 0x001fce000f8e02ff */
[----:B------:R-:W-:Y:S05]  /*1080*/  BRA.U UP0, `(.L_x_918) ;  /* 0x0000000d00fc7547 */ /* 0x000fea000b800000 */
[----:B------:R-:W-:Y:S01]  /*1090*/  UISETP.GE.U32.AND UP0, UPT, UR14, 0x3, UPT ;  /* 0x000000030e00788c */ /* 0x000fe2000bf06070 */
[----:B------:R-:W-:-:S08]  /*10a0*/  UMOV UR7, URZ ;  /* 0x000000ff00077c82 */ /* 0x000fd00008000000 */
        /* <DEDUP_REMOVED lines=9> */
.L_x_924:
[----:B------:R-:W-:Y:S01]  /*1140*/  UIADD3 UR11, UPT, UPT, -UR7, UR5, URZ ;  /* 0x00000005070b7290 */ /* 0x000fe2000fffe1ff */
        /* <DEDUP_REMOVED lines=9> */
.L_x_920:
[----:B------:R-:W-:-:S06]  /*11e0*/  UIADD3 UR17, UPT, UPT, UR10, UR7, URZ ;  /* 0x000000070a117290 */ /* 0x000fcc000fffe0ff */
[----:B------:R-:W-:-:S05]  /*11f0*/  MOV R13, UR17 ;  /* 0x00000011000d7c02 */ /* 0x000fca0008000f00 */
[----:B------:R-:W-:-:S05]  /*1200*/  IMAD.WIDE.U32 R12, R13, 0x4, R24 ;  /* 0x000000040d0c7825 */ /* 0x000fca00078e0018 */
[----:B------:R-:W2:Y:S01]  /*1210*/  LDG.E R16, desc[UR12][R12.64] ;  /* 0x0000000c0c107981 */ /* 0x000ea2000c1e1900 */
        /* <DEDUP_REMOVED lines=15> */
[----:B------:R0:W1:Y:S02]  /*1310*/  F2F.F32.F64 R2, R2 ;  /* 0x0000000200027310 */ /* 0x0000640000301000 */
[----:B0-----:R-:W-:Y:S01]  /*1320*/  MOV R3, R14 ;  /* 0x0000000e00037202 */ /* 0x001fe20000000f00 */
[----:B-1----:R-:W-:Y:S01]  /*1330*/  FMUL R4, R2, 1.4426950216293334961 ;  /* 0x3fb8aa3b02047820 */ /* 0x002fe20000400000 */
[----:B------:R-:W-:-:S04]  /*1340*/  MOV R2, R15 ;  /* 0x0000000f00027202 */ /* 0x000fc80000000f00 */
        /* <DEDUP_REMOVED lines=8> */
[----:B------:R-:W-:Y:S05]  /*13d0*/  CALL.REL.NOINC `($kernel_MLEFit$__internal_accurate_pow) ;  /* 0x0000009400607944 */ /* 0x000fea0003c00000 */
[----:B------:R-:W-:Y:S05]  /*13e0*/  BSYNC.RECONVERGENT B0 ;  /* 0x0000000000007941 */ /* 0x000fea0003800200 */
.L_x_921:
[----:B------:R-:W2:Y:S01]  /*13f0*/  LDG.E R16, desc[UR12][R12.64+0x4] ;  /* 0x0000040c0c107981 */ /* 0x000ea2000c1e1900 */
[----:B------:R-:W-:Y:S01]  /*1400*/  ISETP.NE.AND P0, PT, R10, RZ, PT ;  /* 0x000000ff0a00720c */ /* 0x000fe20003f05270 */
[----:B------:R-:W-:Y:S01]  /*1410*/  UIADD3 UR17, UPT, UPT, UR11, -0x2, URZ ;  /* 0xfffffffe0b117890 */ /* 0x000fe2000fffe0ff */
[----:B------:R-:W-:Y:S02]  /*1420*/  BSSY.RECONVERGENT B0, `(.L_x_922) ;  /* 0x0000018000007945 */ /* 0x000fe40003800200 */
[----:B------:R-:W-:Y:S02]  /*1430*/  FSEL R2, R2, RZ, P0 ;  /* 0x000000ff02027208 */ /* 0x000fe40000000000 */
[----:B------:R-:W-:Y:S02]  /*1440*/  FSEL R3, R40, RZ, P0 ;  /* 0x000000ff28037208 */ /* 0x000fe40000000000 */
[----:B------:R-:W-:Y:S02]  /*1450*/  ISETP.NE.AND P0, PT, R10, 0x1, PT ;  /* 0x000000010a00780c */ /* 0x000fe40003f05270 */
[----:B------:R-:W-:-:S02]  /*1460*/  I2FP.F32.S32 R10, UR17 ;  /* 0x00000011000a7c45 */ /* 0x000fc40008201400 */
[----:B------:R-:W-:Y:S02]  /*1470*/  DADD R2, -RZ, -R2 ;  /* 0x00000000ff027229 */ /* 0x000fe40000000902 */
[----:B------:R-:W0:Y:S08]  /*1480*/  F2F.F64.F32 R14, R10 ;  /* 0x0000000a000e7310 */ /* 0x000e300000201800 */
[----:B------:R-:W-:-:S02]  /*1490*/  FSEL R2, R2, RZ, P0 ;  /* 0x000000ff02027208 */ /* 0x000fc40000000000 */
[----:B------:R-:W-:Y:S01]  /*14a0*/  FSEL R3, R3, -1.875, P0 ;  /* 0xbff0000003037808 */ /* 0x000fe20000000000 */
[----:B0-----:R-:W-:-:S05]  /*14b0*/  DADD R14, -RZ, |R14| ;  /* 0x00000000ff0e7229 */ /* 0x001fca000000050e */
[----:B------:R-:W-:-:S10]  /*14c0*/  DMUL R2, R6, R2 ;  /* 0x0000000206027228 */ /* 0x000fd40000000000 */
        /* <DEDUP_REMOVED lines=12> */
[----:B------:R-:W-:Y:S05]  /*1590*/  CALL.REL.NOINC `($kernel_MLEFit$__internal_accurate_pow) ;  /* 0x0000009000f07944 */ /* 0x000fea0003c00000 */
[----:B------:R-:W-:Y:S05]  /*15a0*/  BSYNC.RECONVERGENT B0 ;  /* 0x0000000000007941 */ /* 0x000fea0003800200 */
.L_x_922:
[----:B------:R-:W2:Y:S01]  /*15b0*/  LDG.E R10, desc[UR12][R12.64+0x8] ;  /* 0x0000080c0c0a7981 */ /* 0x000ea2000c1e1900 */
        /* <DEDUP_REMOVED lines=28> */
.L_x_923:
[----:B------:R0:W2:Y:S01]  /*1780*/  LDG.E R12, desc[UR12][R12.64+0xc] ;  /* 0x00000c0c0c0c7981 */ /* 0x0000a2000c1e1900 */
        /* <DEDUP_REMOVED lines=15> */
[----:B------:R-:W1:Y:S02]  /*1880*/  MUFU.EX2 R4, R0 ;  /* 0x0000000000047308 */ /* 0x000e640000000800 */
[----:B-1----:R-:W-:-:S04]  /*1890*/  @!P0 FMUL R4, R4, R4 ;  /* 0x0000000404048220 */ /* 0x002fc80000400000 */
[----:B0-----:R-:W-:-:S04]  /*18a0*/  FMUL R13, R11, R4 ;  /* 0x000000040b0d7220 */ /* 0x001fc80000400000 */
[----:B------:R-:W-:Y:S01]  /*18b0*/  FADD R9, R9, R13 ;  /* 0x0000000d09097221 */ /* 0x000fe20000000000 */
[----:B--2---:R-:W-:Y:S01]  /*18c0*/  FFMA R8, R13, R12, R8 ;  /* 0x0000000c0d087223 */ /* 0x004fe20000000008 */
[----:B------:R-:W-:Y:S06]  /*18d0*/  BRA.U UP0, `(.L_x_924) ;  /* 0xfffffff900187547 */ /* 0x000fec000b83ffff */
[----:B------:R-:W-:-:S05]  /*18e0*/  UMOV UR7, UR8 ;  /* 0x0000000800077c82 */ /* 0x000fca0008000000 */
.L_x_919:
[----:B------:R-:W-:-:S09]  /*18f0*/  UISETP.NE.AND UP0, UPT, UR15, URZ, UPT ;  /* 0x000000ff0f00728c */ /* 0x000fd2000bf05270 */
[----:B------:R-:W-:Y:S05]  /*1900*/  BRA.U !UP0, `(.L_x_925) ;  /* 0x0000001908147547 */ /* 0x000fea000b800000 */
[----:B------:R-:W-:-:S09]  /*1910*/  UISETP.NE.AND UP0, UPT, UR16, URZ, UPT ;  /* 0x000000ff1000728c */ /* 0x000fd2000bf05270 */
[----:B------:R-:W-:Y:S05]  /*1920*/  BRA.U !UP0, `(.L_x_926) ;  /* 0x00000005082c7547 */ /* 0x000fea000b800000 */
[----:B------:R-:W-:Y:S01]  /*1930*/  DMUL R12, RZ, -R6 ;  /* 0x80000006ff0c7228 */ /* 0x000fe20000000000 */
[----:B------:R-:W-:Y:S01]  /*1940*/  UIADD3 UR17, UPT, UPT, -UR7, UR5, URZ ;  /* 0x0000000507117290 */ /* 0x000fe2000fffe1ff */
[----:B------:R-:W-:Y:S01]  /*1950*/  BSSY.RECONVERGENT B0, `(.L_x_927) ;  /* 0x000000e000007945 */ /* 0x000fe20003800200 */
[----:B------:R-:W-:-:S04]  /*1960*/  MOV R0, 0x1a30 ;  /* 0x00001a3000007802 */ /* 0x000fc80000000f00 */
[----:B------:R-:W-:-:S03]  /*1970*/  I2FP.F32.S32 R11, UR17 ;  /* 0x00000011000b7c45 */ /* 0x000fc60008201400 */
[----:B------:R-:W0:Y:S08]  /*1980*/  F2F.F32.F64 R12, R12 ;  /* 0x0000000c000c7310 */ /* 0x000e300000301000 */
[----:B------:R-:W1:Y:S01]  /*1990*/  F2F.F64.F32 R2, R11 ;  /* 0x0000000b00027310 */ /* 0x000e620000201800 */
[----:B0-----:R-:W-:-:S05]  /*19a0*/  FMUL R4, R12, 1.4426950216293334961 ;  /* 0x3fb8aa3b0c047820 */ /* 0x001fca0000400000 */
[----:B------:R-:W-:Y:S01]  /*19b0*/  FSETP.GEU.AND P0, PT, R4, -126, PT ;  /* 0xc2fc00000400780b */ /* 0x000fe20003f0e000 */
[----:B-1----:R-:W-:-:S12]  /*19c0*/  DADD R14, -RZ, |R2| ;  /* 0x00000000ff0e7229 */ /* 0x002fd80000000502 */
[----:B------:R-:W-:Y:S01]  /*19d0*/  @!P0 FMUL R4, R4, 0.5 ;  /* 0x3f00000004048820 */ /* 0x000fe20000400000 */
[----:B------:R-:W-:Y:S02]  /*19e0*/  MOV R3, R14 ;  /* 0x0000000e00037202 */ /* 0x000fe40000000f00 */
[----:B------:R-:W-:Y:S01]  /*19f0*/  MOV R2, R15 ;  /* 0x0000000f00027202 */ /* 0x000fe20000000f00 */
[----:B------:R-:W0:Y:S02]  /*1a00*/  MUFU.EX2 R10, R4 ;  /* 0x00000004000a7308 */ /* 0x000e240000000800 */
[----:B0-----:R-:W-:-:S07]  /*1a10*/  @!P0 FMUL R10, R10, R10 ;  /* 0x0000000a0a0a8220 */ /* 0x001fce0000400000 */
[----:B------:R-:W-:Y:S05]  /*1a20*/  CALL.REL.NOINC `($kernel_MLEFit$__internal_accurate_pow) ;  /* 0x0000008c00cc7944 */ /* 0x000fea0003c00000 */
[----:B------:R-:W-:Y:S05]  /*1a30*/  BSYNC.RECONVERGENT B0 ;  /* 0x0000000000007941 */ /* 0x000fea0003800200 */
.L_x_927:
[----:B------:R-:W-:-:S06]  /*1a40*/  UIADD3 UR11, UPT, UPT, UR10, UR7, URZ ;  /* 0x000000070a0b7290 */ /* 0x000fcc000fffe0ff */
[----:B------:R-:W-:-:S05]  /*1a50*/  MOV R13, UR11 ;  /* 0x0000000b000d7c02 */ /* 0x000fca0008000f00 */
[----:B------:R-:W-:-:S05]  /*1a60*/  IMAD.WIDE.U32 R12, R13, 0x4, R24 ;  /* 0x000000040d0c7825 */ /* 0x000fca00078e0018 */
[----:B------:R0:W2:Y:S01]  /*1a70*/  LDG.E R0, desc[UR12][R12.64] ;  /* 0x0000000c0c007981 */ /* 0x0000a2000c1e1900 */
        /* <DEDUP_REMOVED lines=10> */
[----:B0-----:R-:W0:Y:S04]  /*1b20*/  F2F.F64.F32 R12, R14 ;  /* 0x0000000e000c7310 */ /* 0x001e280000201800 */
        /* <DEDUP_REMOVED lines=16> */
[----:B------:R-:W-:Y:S05]  /*1c30*/  CALL.REL.NOINC `($kernel_MLEFit$__internal_accurate_pow) ;  /* 0x0000008c00487944 */ /* 0x000fea0003c00000 */
[----:B------:R-:W-:Y:S05]  /*1c40*/  BSYNC.RECONVERGENT B0 ;  /* 0x0000000000007941 */ /* 0x000fea0003800200 */
.L_x_928:
[----:B------:R-:W-:-:S04]  /*1c50*/  UIADD3 UR11, UP0, UPT, UR10, UR7, URZ ;  /* 0x000000070a0b7290 */ /* 0x000fc8000ff1e0ff */
[----:B------:R-:W-:Y:S02]  /*1c60*/  UIADD3.X UR17, UPT, UPT, URZ, URZ, URZ, UP0, !UPT ;  /* 0x000000ffff117290 */ /* 0x000fe400087fe4ff */
[----:B------:R-:W-:-:S04]  /*1c70*/  MOV R3, UR11 ;  /* 0x0000000b00037c02 */ /* 0x000fc80008000f00 */
[----:B------:R-:W-:Y:S02]  /*1c80*/  MOV R0, UR17 ;  /* 0x0000001100007c02 */ /* 0x000fe40008000f00 */
[----:B------:R-:W-:-:S04]  /*1c90*/  LEA R12, P0, R3, R24, 0x2 ;  /* 0x00000018030c7211 */ /* 0x000fc800078010ff */
[----:B------:R-:W-:-:S05]  /*1ca0*/  LEA.HI.X R13, R3, R25, R0, 0x2, P0 ;  /* 0x00000019030d7211 */ /* 0x000fca00000f1400 */
[----:B------:R-:W2:Y:S01]  /*1cb0*/  LDG.E R12, desc[UR12][R12.64+0x4] ;  /* 0x0000040c0c0c7981 */ /* 0x000ea2000c1e1900 */
[----:B------:R-:W-:Y:S01]  /*1cc0*/  ISETP.NE.AND P0, PT, R11, RZ, PT ;  /* 0x000000ff0b00720c */ /* 0x000fe20003f05270 */
[----:B------:R-:W-:-:S03]  /*1cd0*/  UIADD3 UR7, UPT, UPT, UR7, 0x2, URZ ;  /* 0x0000000207077890 */ /* 0x000fc6000fffe0ff */
        /* <DEDUP_REMOVED lines=16> */
.L_x_926:
        /* <DEDUP_REMOVED lines=19> */
.L_x_929:
[----:B------:R-:W-:-:S06]  /*1f10*/  UIADD3 UR10, UPT, UPT, UR10, UR7, URZ ;  /* 0x000000070a0a7290 */ /* 0x000fcc000fffe0ff */
[----:B------:R-:W-:-:S05]  /*1f20*/  MOV R13, UR10 ;  /* 0x0000000a000d7c02 */ /* 0x000fca0008000f00 */
[----:B------:R-:W-:-:S06]  /*1f30*/  IMAD.WIDE.U32 R12, R13, 0x4, R24 ;  /* 0x000000040d0c7825 */ /* 0x000fcc00078e0018 */
[----:B------:R-:W2:Y:S01]  /*1f40*/  LDG.E R12, desc[UR12][R12.64] ;  /* 0x0000000c0c0c7981 */ /* 0x000ea2000c1e1900 */
        /* <DEDUP_REMOVED lines=19> */
.L_x_918:
[----:B------:R-:W-:Y:S01]  /*2080*/  UISETP.GE.U32.AND UP0, UPT, UR14, 0x3, UPT ;  /* 0x000000030e00788c */ /* 0x000fe2000bf06070 */
[----:B------:R-:W-:-:S08]  /*2090*/  UMOV UR7, URZ ;  /* 0x000000ff00077c82 */ /* 0x000fd00008000000 */
[----:B------:R-:W-:Y:S05]  /*20a0*/  BRA.U !UP0, `(.L_x_930) ;  /* 0x0000000908247547 */ /* 0x000fea000b800000 */
[----:B------:R-:W-:Y:S01]  /*20b0*/  MOV R3, R40 ;  /* 0x0000002800037202 */ /* 0x000fe20000000f00 */
[----:B------:R-:W-:Y:S01]  /*20c0*/  UISETP.NE.AND UP0, UPT, UR22, 0x1, UPT ;  /* 0x000000011600788c */ /* 0x000fe2000bf05270 */
[----:B------:R-:W-:-:S04]  /*20d0*/  UMOV UR7, URZ ;  /* 0x000000ff00077c82 */ /* 0x000fc80008000000 */
[----:B------:R-:W-:Y:S01]  /*20e0*/  DADD R2, -RZ, -R2 ;  /* 0x00000000ff027229 */ /* 0x000fe20000000902 */
[----:B------:R-:W-:-:S09]  /*20f0*/  PLOP3.LUT P0, PT, PT, PT, UP0, 0x80, 0x8 ;  /* 0x000000000008781c */ /* 0x000fd20003f0f008 */
        /* <DEDUP_REMOVED lines=9> */
.L_x_935:
        /* <DEDUP_REMOVED lines=10> */
.L_x_931:
        /* <DEDUP_REMOVED lines=28> */
[C---:B------:R-:W-:Y:S01]  /*23f0*/  FADD R9, R19.reuse, R9 ;  /* 0x0000000913097221 */ /* 0x040fe20000000000 */
[----:B--2---:R-:W-:Y:S01]  /*2400*/  FFMA R8, R19, R0, R8 ;  /* 0x0000000013087223 */ /* 0x004fe20000000008 */
[----:B------:R-:W-:-:S07]  /*2410*/  MOV R0, 0x2430 ;  /* 0x0000243000007802 */ /* 0x000fce0000000f00 */
[----:B------:R-:W-:Y:S05]  /*2420*/  CALL.REL.NOINC `($kernel_MLEFit$__internal_accurate_pow) ;  /* 0x00000084004c7944 */ /* 0x000fea0003c00000 */
[----:B------:R-:W-:Y:S05]  /*2430*/  BSYNC.RECONVERGENT B0 ;  /* 0x0000000000007941 */ /* 0x000fea0003800200 */
.L_x_932:
[----:B------:R-:W2:Y:S01]  /*2440*/  LDG.E R0, desc[UR12][R14.64+0x4] ;  /* 0x0000040c0e007981 */ /* 0x000ea2000c1e1900 */
[C---:B------:R-:W-:Y:S01]  /*2450*/  ISETP.NE.AND P0, PT, R11.reuse, RZ, PT ;  /* 0x000000ff0b00720c */ /* 0x040fe20003f05270 */
        /* <DEDUP_REMOVED lines=26> */
.L_x_933:
        /* <DEDUP_REMOVED lines=29> */
.L_x_934:
[----:B------:R-:W2:Y:S01]  /*27d0*/  LDG.E R14, desc[UR12][R14.64+0xc] ;  /* 0x00000c0c0e0e7981 */ /* 0x000ea2000c1e1900 */
        /* <DEDUP_REMOVED lines=20> */
[----:B------:R-:W-:Y:S06]  /*2920*/  BRA.U UP0, `(.L_x_935) ;  /* 0xfffffff900187547 */ /* 0x000fec000b83ffff */
[----:B------:R-:W-:-:S05]  /*2930*/  UMOV UR7, UR8 ;  /* 0x0000000800077c82 */ /* 0x000fca0008000000 */
.L_x_930:
        /* <DEDUP_REMOVED lines=9> */
[----:B------:R-:W-:Y:S02]  /*29d0*/  PLOP3.LUT P0, PT, PT, PT, UP0, 0x80, 0x8 ;  /* 0x000000000008781c */ /* 0x000fe40003f0f008 */
[----:B------:R-:W-:-:S03]  /*29e0*/  I2FP.F32.S32 R4, UR17 ;  /* 0x0000001100047c45 */ /* 0x000fc60008201400 */
[----:B------:R-:W-:Y:S02]  /*29f0*/  FSEL R2, R2, RZ, P0 ;  /* 0x000000ff02027208 */ /* 0x000fe40000000000 */
[----:B------:R-:W-:-:S06]  /*2a00*/  FSEL R3, R3, -1.875, P0 ;  /* 0xbff0000003037808 */ /* 0x000fcc0000000000 */
[----:B------:R-:W-:Y:S01]  /*2a10*/  DMUL R16, R6, R2 ;  /* 0x0000000206107228 */ /* 0x000fe20000000000 */
[----:B------:R-:W0:Y:S09]  /*2a20*/  F2F.F64.F32 R2, R4 ;  /* 0x0000000400027310 */ /* 0x000e320000201800 */
[----:B------:R-:W1:Y:S01]  /*2a30*/  F2F.F32.F64 R16, R16 ;  /* 0x0000001000107310 */ /* 0x000e620000301000 */
[----:B0-----:R-:W-:Y:S01]  /*2a40*/  DADD R14, -RZ, |R2| ;  /* 0x00000000ff0e7229 */ /* 0x001fe20000000502 */
[----:B-1----:R-:W-:-:S09]  /*2a50*/  FMUL R10, R16, 1.4426950216293334961 ;  /* 0x3fb8aa3b100a7820 */ /* 0x002fd20000400000 */
[----:B------:R-:W-:Y:S01]  /*2a60*/  MOV R3, R14 ;  /* 0x0000000e00037202 */ /* 0x000fe20000000f00 */
[----:B------:R-:W-:Y:S01]  /*2a70*/  IMAD.MOV.U32 R2, RZ, RZ, R15 ;  /* 0x000000ffff027224 */ /* 0x000fe200078e000f */
[----:B------:R-:W-:-:S13]  /*2a80*/  FSETP.GEU.AND P0, PT, R10, -126, PT ;  /* 0xc2fc00000a00780b */ /* 0x000fda0003f0e000 */
[----:B------:R-:W-:-:S04]  /*2a90*/  @!P0 FMUL R10, R10, 0.5 ;  /* 0x3f0000000a0a8820 */ /* 0x000fc80000400000 */
[----:B------:R-:W0:Y:S02]  /*2aa0*/  MUFU.EX2 R11, R10 ;  /* 0x0000000a000b7308 */ /* 0x000e240000000800 */
[----:B0-----:R-:W-:-:S07]  /*2ab0*/  @!P0 FMUL R11, R11, R11 ;  /* 0x0000000b0b0b8220 */ /* 0x001fce0000400000 */
[----:B------:R-:W-:Y:S05]  /*2ac0*/  CALL.REL.NOINC `($kernel_MLEFit$__internal_accurate_pow) ;  /* 0x0000007c00a47944 */ /* 0x000fea0003c00000 */
[----:B------:R-:W-:Y:S05]  /*2ad0*/  BSYNC.RECONVERGENT B0 ;  /* 0x0000000000007941 */ /* 0x000fea0003800200 */
.L_x_937:
        /* <DEDUP_REMOVED lines=33> */
.L_x_938:
        /* <DEDUP_REMOVED lines=25> */
.L_x_936:
        /* <DEDUP_REMOVED lines=16> */
[----:B------:R-:W-:Y:S02]  /*2f80*/  MOV R3, R12 ;  /* 0x0000000c00037202 */ /* 0x000fe40000000f00 */
[----:B------:R-:W-:Y:S02]  /*2f90*/  MOV R2, R13 ;  /* 0x0000000d00027202 */ /* 0x000fe40000000f00 */
[----:B------:R-:W-:-:S13]  /*2fa0*/  FSETP.GEU.AND P0, PT, R11, -126, PT ;  /* 0xc2fc00000b00780b */ /* 0x000fda0003f0e000 */
[----:B------:R-:W-:-:S04]  /*2fb0*/  @!P0 FMUL R11, R11, 0.5 ;  /* 0x3f0000000b0b8820 */ /* 0x000fc80000400000 */
[----:B------:R-:W0:Y:S02]  /*2fc0*/  MUFU.EX2 R10, R11 ;  /* 0x0000000b000a7308 */ /* 0x000e240000000800 */
[----:B0-----:R-:W-:-:S07]  /*2fd0*/  @!P0 FMUL R10, R10, R10 ;  /* 0x0000000a0a0a8220 */ /* 0x001fce0000400000 */
[----:B------:R-:W-:Y:S05]  /*2fe0*/  CALL.REL.NOINC `($kernel_MLEFit$__internal_accurate_pow) ;  /* 0x00000078005c7944 */ /* 0x000fea0003c00000 */
[----:B------:R-:W-:Y:S05]  /*2ff0*/  BSYNC.RECONVERGENT B0 ;  /* 0x0000000000007941 */ /* 0x000fea0003800200 */
.L_x_939:
        /* <DEDUP_REMOVED lines=22> */
.L_x_925:
        /* <DEDUP_REMOVED lines=16> */
[----:B------:R-:W-:Y:S05]  /*3260*/  CALL.REL.NOINC `($__internal_14_$__cuda_sm3x_div_rn_noftz_f32_slowpath) ;  /* 0x00000070001c7944 */ /* 0x000fea0003c00000 */
.L_x_942:
[----:B------:R-:W-:Y:S05]  /*3270*/  BSYNC.RECONVERGENT B2 ;  /* 0x0000000000027941 */ /* 0x000fea0003800200 */
.L_x_941:
        /* <DEDUP_REMOVED lines=9> */
.L_x_916:
        /* <DEDUP_REMOVED lines=10> */
[----:B------:R-:W-:-:S05]  /*33b0*/  UMOV UR4, URZ ;  /* 0x000000ff00047c82 */ /* 0x000fca0008000000 */
.L_x_999:
[----:B------:R-:W0:Y:S01]  /*33c0*/  LDCU UR5, c[0x0][0x38c] ;  /* 0x00007180ff0577ac */ /* 0x000e220008000800 */
[----:B------:R-:W-:Y:S01]  /*33d0*/  HFMA2 R28, -RZ, RZ, 0, 0 ;  /* 0x00000000ff1c7431 */ /* 0x000fe200000001ff */
[----:B------:R-:W-:Y:S02]  /*33e0*/  CS2R R22, SRZ ;  /* 0x0000000000167805 */ /* 0x000fe4000001ff00 */
[----:B------:R-:W-:Y:S02]  /*33f0*/  CS2R R20, SRZ ;  /* 0x0000000000147805 */ /* 0x000fe4000001ff00 */
[----:B------:R-:W-:Y:S02]  /*3400*/  CS2R R18, SRZ ;  /* 0x0000000000127805 */ /* 0x000fe4000001ff00 */
[----:B------:R-:W-:Y:S01]  /*3410*/  MOV R17, RZ ;  /* 0x000000ff00117202 */ /* 0x000fe20000000f00 */
[----:B0-----:R-:W-:-:S09]  /*3420*/  UISETP.GE.AND UP0, UPT, UR5, 0x1, UPT ;  /* 0x000000010500788c */ /* 0x001fd2000bf06270 */
[----:B------:R-:W-:Y:S05]  /*3430*/  BRA.U !UP0, `(.L_x_946) ;  /* 0x0000002908707547 */ /* 0x000fea000b800000 */
[----:B------:R-:W-:Y:S01]  /*3440*/  IADD3 R2, PT, PT, R31, -0xd000000, RZ ;  /* 0xf30000001f027810 */ /* 0x000fe20007ffe0ff */
[----:B------:R0:W1:Y:S01]  /*3450*/  MUFU.RSQ R0, R31 ;  /* 0x0000001f00007308 */ /* 0x0000620000001400 */
[----:B------:R-:W-:Y:S02]  /*3460*/  BSSY.RECONVERGENT B0, `(.L_x_947) ;  /* 0x000000b000007945 */ /* 0x000fe40003800200 */
[----:B------:R-:W-:-:S13]  /*3470*/  ISETP.GT.U32.AND P0, PT, R2, 0x727fffff, PT ;  /* 0x727fffff0200780c */ /* 0x000fda0003f04070 */
[----:B0-----:R-:W-:Y:S05]  /*3480*/  @!P0 BRA `(.L_x_948) ;  /* 0x0000000000108947 */ /* 0x001fea0003800000 */
[----:B------:R-:W-:-:S07]  /*3490*/  MOV R16, 0x34b0 ;  /* 0x000034b000107802 */ /* 0x000fce0000000f00 */
[----:B-1----:R-:W-:Y:S05]  /*34a0*/  CALL.REL.NOINC `($__internal_13_$__cuda_sm20_sqrt_rn_f32_slowpath) ;  /* 0x0000006c00347944 */ /* 0x002fea0003c00000 */
[----:B------:R-:W-:Y:S01]  /*34b0*/  MOV R16, R0 ;  /* 0x0000000000107202 */ /* 0x000fe20000000f00 */
[----:B------:R-:W-:Y:S06]  /*34c0*/  BRA `(.L_x_949) ;  /* 0x0000000000107947 */ /* 0x000fec0003800000 */
.L_x_948:
[C---:B-1----:R-:W-:Y:S01]  /*34d0*/  FMUL.FTZ R16, R0.reuse, R31 ;  /* 0x0000001f00107220 */ /* 0x042fe20000410000 */
[----:B------:R-:W-:-:S03]  /*34e0*/  FMUL.FTZ R0, R0, 0.5 ;  /* 0x3f00000000007820 */ /* 0x000fc60000410000 */
[----:B------:R-:W-:-:S04]  /*34f0*/  FFMA R3, -R16, R16, R31 ;  /* 0x0000001010037223 */ /* 0x000fc8000000011f */
[----:B------:R-:W-:-:S07]  /*3500*/  FFMA R16, R3, R0, R16 ;  /* 0x0000000003107223 */ /* 0x000fce0000000010 */
.L_x_949:
[----:B------:R-:W-:Y:S05]  /*3510*/  BSYNC.RECONVERGENT B0 ;  /* 0x0000000000007941 */ /* 0x000fea0003800200 */
.L_x_947:
        /* <DEDUP_REMOVED lines=13> */
[----:B------:R-:W-:Y:S05]  /*35f0*/  CALL.REL.NOINC `($__internal_14_$__cuda_sm3x_div_rn_noftz_f32_slowpath) ;  /* 0x0000006c00387944 */ /* 0x000fea0003c00000 */
[----:B------:R-:W-:-:S07]  /*3600*/  MOV R2, R0 ;  /* 0x0000000000027202 */ /* 0x000fce0000000f00 */
.L_x_951:
[----:B------:R-:W-:Y:S05]  /*3610*/  BSYNC.RECONVERGENT B2 ;  /* 0x0000000000027941 */ /* 0x000fea0003800200 */
.L_x_950:
        /* <DEDUP_REMOVED lines=13> */
[----:B------:R-:W-:Y:S05]  /*36f0*/  CALL.REL.NOINC `($__internal_14_$__cuda_sm3x_div_rn_noftz_f32_slowpath) ;  /* 0x0000006800f87944 */ /* 0x000fea0003c00000 */
[----:B------:R-:W-:-:S07]  /*3700*/  MOV R15, R0 ;  /* 0x00000000000f7202 */ /* 0x000fce0000000f00 */
.L_x_953:
[----:B------:R-:W-:Y:S05]  /*3710*/  BSYNC.RECONVERGENT B2 ;  /* 0x0000000000027941 */ /* 0x000fea0003800200 */
.L_x_952:
[----:B------:R-:W0:Y:S01]  /*3720*/  LDC R6, c[0x0][0x388] ;  /* 0x0000e200ff067b82 */ /* 0x000e220000000800 */
[----:B------:R-:W-:Y:S01]  /*3730*/  BSSY.RECONVERGENT B2, `(.L_x_954) ;  /* 0x0000016000027945 */ /* 0x000fe20003800200 */
[----:B0-----:R-:W-:-:S13]  /*3740*/  FSETP.GEU.AND P0, PT, |R6|, 1.175494350822287508e-38, PT ;  /* 0x008000000600780b */ /* 0x001fda0003f0e200 */
[----:B------:R-:W-:-:S04]  /*3750*/  @!P0 FMUL R6, R6, 16777216 ;  /* 0x4b80000006068820 */ /* 0x000fc80000400000 */
[----:B------:R-:W0:Y:S02]  /*3760*/  MUFU.LG2 R0, R6 ;  /* 0x0000000600007308 */ /* 0x000e240000000c00 */
        /* <DEDUP_REMOVED lines=16> */
[----:B------:R-:W-:Y:S05]  /*3870*/  CALL.REL.NOINC `($__internal_14_$__cuda_sm3x_div_rn_noftz_f32_slowpath) ;  /* 0x0000006800987944 */ /* 0x000fea0003c00000 */
[----:B------:R-:W-:-:S07]  /*3880*/  MOV R14, R0 ;  /* 0x00000000000e7202 */ /* 0x000fce0000000f00 */
.L_x_955:
[----:B------:R-:W-:Y:S05]  /*3890*/  BSYNC.RECONVERGENT B2 ;  /* 0x0000000000027941 */ /* 0x000fea0003800200 */
.L_x_954:
[----:B------:R-:W-:Y:S01]  /*38a0*/  HFMA2 R28, -RZ, RZ, 0, 0 ;  /* 0x00000000ff1c7431 */ /* 0x000fe200000001ff */
[----:B------:R-:W-:-:S06]  /*38b0*/  UMOV UR5, URZ ;  /* 0x000000ff00057c82 */ /* 0x000fcc0008000000 */
.L_x_980:
[----:B------:R-:W-:Y:S01]  /*38c0*/  I2FP.F32.U32 R5, UR5 ;  /* 0x0000000500057c45 */ /* 0x000fe20008201000 */
[----:B------:R-:W0:Y:S01]  /*38d0*/  LDC R7, c[0x0][0x388] ;  /* 0x0000e200ff077b82 */ /* 0x000e220000000800 */
        /* <DEDUP_REMOVED lines=10> */
[----:B------:R-:W-:-:S03]  /*3980*/  FMUL R12, R3, R16 ;  /* 0x00000010030c7220 */ /* 0x000fc60000400000 */
[C---:B------:R-:W-:Y:S01]  /*3990*/  FMUL R0, R13.reuse, R13 ;  /* 0x0000000d0d007220 */ /* 0x040fe20000400000 */
[----:B------:R-:W-:Y:S01]  /*39a0*/  FSETP.GE.AND P0, PT, |R13|, 1.0029599666595458984, PT ;  /* 0x3f8060fe0d00780b */ /* 0x000fe20003f06200 */
[C---:B------:R-:W-:Y:S01]  /*39b0*/  FMUL R9, R12.reuse, R12 ;  /* 0x0000000c0c097220 */ /* 0x040fe20000400000 */
[----:B------:R-:W-:Y:S02]  /*39c0*/  FSETP.GE.AND P1, PT, |R12|, 1.0029599666595458984, PT ;  /* 0x3f8060fe0c00780b */ /* 0x000fe40003f26200 */
[----:B------:R-:W-:Y:S02]  /*39d0*/  FSEL R3, R2, 8.4834944573231041431e-05, P0 ;  /* 0x38b1e96a02037808 */ /* 0x000fe40000000000 */
[----:B------:R-:W-:Y:S01]  /*39e0*/  FSEL R11, -R4, -0.00082130916416645050049, P0 ;  /* 0xba574d20040b7808 */ /* 0x000fe20000000100 */
[----:B0-----:R-:W0:Y:S01]  /*39f0*/  MUFU.RCP R26, R7 ;  /* 0x00000007001a7308 */ /* 0x001e220000001000 */
[----:B------:R-:W-:Y:S02]  /*3a00*/  FSEL R2, R2, 8.4834944573231041431e-05, P1 ;  /* 0x38b1e96a02027808 */ /* 0x000fe40000800000 */
[----:B------:R-:W-:-:S02]  /*3a10*/  FSEL R4, -R4, -0.00082130916416645050049, P1 ;  /* 0xba574d2004047808 */ /* 0x000fc40000800100 */
[----:B------:R-:W-:Y:S02]  /*3a20*/  FSEL R9, |R12|, R9, P1 ;  /* 0x000000090c097208 */ /* 0x000fe40000800200 */
[----:B------:R-:W-:Y:S02]  /*3a30*/  FSEL R0, |R13|, R0, P0 ;  /* 0x000000000d007208 */ /* 0x000fe40000000200 */
[----:B------:R-:W-:Y:S01]  /*3a40*/  FSEL R27, -R8, -0.026868773624300956726, P0 ;  /* 0xbcdc1be7081b7808 */ /* 0x000fe20000000100 */
[C---:B------:R-:W-:Y:S01]  /*3a50*/  FFMA R2, R9.reuse, R2, R4 ;  /* 0x0000000209027223 */ /* 0x040fe20000000004 */
[----:B------:R-:W-:Y:S01]  /*3a60*/  FSEL R4, R6, 0.0052134888246655464172, P1 ;  /* 0x3baad5ea06047808 */ /* 0x000fe20000800000 */
[----:B------:R-:W-:Y:S01]  /*3a70*/  FFMA R3, R0, R3, R11 ;  /* 0x0000000300037223 */ /* 0x000fe2000000000b */
[----:B------:R-:W-:Y:S02]  /*3a80*/  FSEL R11, R6, 0.0052134888246655464172, P0 ;  /* 0x3baad5ea060b7808 */ /* 0x000fe40000000000 */
[----:B------:R-:W-:Y:S01]  /*3a90*/  FSEL R6, -R8, -0.026868773624300956726, P1 ;  /* 0xbcdc1be708067808 */ /* 0x000fe20000800100 */
[C---:B------:R-:W-:Y:S01]  /*3aa0*/  FFMA R2, R9.reuse, R2, R4 ;  /* 0x0000000209027223 */ /* 0x040fe20000000004 */
[----:B------:R-:W-:Y:S01]  /*3ab0*/  MOV R4, 0x3f69b4f9 ;  /* 0x3f69b4f900047802 */ /* 0x000fe20000000f00 */
[----:B------:R-:W-:Y:S01]  /*3ac0*/  FFMA R3, R0, R3, R11 ;  /* 0x0000000300037223 */ /* 0x000fe2000000000b */
[----:B------:R-:W-:Y:S01]  /*3ad0*/  FSEL R11, R10, 0.11284004896879196167, P0 ;  /* 0x3de718af0a0b7808 */ /* 0x000fe20000000000 */
[----:B------:R-:W-:Y:S01]  /*3ae0*/  FFMA R2, R9, R2, R6 ;  /* 0x0000000209027223 */ /* 0x000fe20000000006 */
[----:B------:R-:W-:Y:S01]  /*3af0*/  FADD R6, R5, 0.5 ;  /* 0x3f00000005067421 */ /* 0x000fe20000000000 */
[----:B------:R-:W-:Y:S01]  /*3b00*/  FFMA R3, R0, R3, R27 ;  /* 0x0000000300037223 */ /* 0x000fe2000000001b */
[----:B------:R-:W-:Y:S01]  /*3b10*/  FSEL R27, R10, 0.11284004896879196167, P1 ;  /* 0x3de718af0a1b7808 */ /* 0x000fe20000800000 */
[----:B0-----:R-:W-:Y:S01]  /*3b20*/  FFMA R35, R26, -R7, 1 ;  /* 0x3f8000001a237423 */ /* 0x001fe20000000807 */
[----:B------:R-:W-:Y:S01]  /*3b30*/  FADD R6, R6, -R33 ;  /* 0x8000002106067221 */ /* 0x000fe20000000000 */
[----:B------:R-:W-:Y:S01]  /*3b40*/  FFMA R3, R0, R3, R11 ;  /* 0x0000000300037223 */ /* 0x000fe2000000000b */
[----:B------:R-:W-:Y:S01]  /*3b50*/  FSEL R11, R4, -0.37612664699554443359, P0 ;  /* 0xbec093ac040b7808 */ /* 0x000fe20000000000 */
[----:B------:R-:W-:Y:S01]  /*3b60*/  FFMA R2, R9, R2, R27 ;  /* 0x0000000209027223 */ /* 0x000fe2000000001b */
[----:B------:R-:W0:Y:S01]  /*3b70*/  FCHK P2, R6, R7 ;  /* 0x0000000706007302 */ /* 0x000e220000040000 */
[----:B------:R-:W-:-:S02]  /*3b80*/  MOV R8, 0x3f210a14 ;  /* 0x3f210a1400087802 */ /* 0x000fc40000000f00 */
[----:B------:R-:W-:Y:S01]  /*3b90*/  FSEL R4, R4, -0.37612664699554443359, P1 ;  /* 0xbec093ac04047808 */ /* 0x000fe20000800000 */
[----:B------:R-:W-:Y:S01]  /*3ba0*/  FFMA R11, R0, R3, R11 ;  /* 0x00000003000b7223 */ /* 0x000fe2000000000b */
[----:B------:R-:W-:Y:S01]  /*3bb0*/  FSEL R27, R8, 0.12837915122509002686, P0 ;  /* 0x3e0375d3081b7808 */ /* 0x000fe20000000000 */
[----:B------:R-:W-:Y:S02]  /*3bc0*/  FFMA R3, R26, R35, R26 ;  /* 0x000000231a037223 */ /* 0x000fe4000000001a */
[----:B------:R-:W-:Y:S01]  /*3bd0*/  FFMA R2, R9, R2, R4 ;  /* 0x0000000209027223 */ /* 0x000fe20000000004 */
[----:B------:R-:W-:Y:S01]  /*3be0*/  FSEL R4, R8, 0.12837915122509002686, P1 ;  /* 0x3e0375d308047808 */ /* 0x000fe20000800000 */
[----:B------:R-:W-:Y:S01]  /*3bf0*/  FFMA R8, R3, R6, RZ ;  /* 0x0000000603087223 */ /* 0x000fe200000000ff */
[C---:B------:R-:W-:Y:S01]  /*3c00*/  FFMA R11, R0.reuse, R11, R27 ;  /* 0x0000000b000b7223 */ /* 0x040fe2000000001b */
[----:B------:R-:W-:Y:S02]  /*3c10*/  FSEL R0, -R0, R13, P0 ;  /* 0x0000000d00007208 */ /* 0x000fe40000000100 */
[C---:B------:R-:W-:Y:S01]  /*3c20*/  FSEL R27, -R9.reuse, R12, P1 ;  /* 0x0000000c091b7208 */ /* 0x040fe20000800100 */
[----:B------:R-:W-:Y:S01]  /*3c30*/  FFMA R2, R9, R2, R4 ;  /* 0x0000000209027223 */ /* 0x000fe20000000004 */
[----:B------:R-:W-:Y:S01]  /*3c40*/  FFMA R4, R8, -R7, R6 ;  /* 0x8000000708047223 */ /* 0x000fe20000000006 */
[----:B------:R-:W-:-:S02]  /*3c50*/  FFMA R11, R11, R0, R0 ;  /* 0x000000000b0b7223 */ /* 0x000fc40000000000 */
[----:B------:R-:W-:Y:S01]  /*3c60*/  FFMA R10, R2, R27, R27 ;  /* 0x0000001b020a7223 */ /* 0x000fe2000000001b */
[----:B------:R-:W-:Y:S01]  /*3c70*/  FFMA R0, R3, R4, R8 ;  /* 0x0000000403007223 */ /* 0x000fe20000000008 */
[----:B0-----:R-:W-:Y:S06]  /*3c80*/  @!P2 BRA `(.L_x_957) ;  /* 0x000000000014a947 */ /* 0x001fec0003800000 */
[----:B------:R-:W0:Y:S01]  /*3c90*/  LDCU UR6, c[0x0][0x388] ;  /* 0x00007100ff0677ac */ /* 0x000e220008000800 */
[----:B------:R-:W-:Y:S02]  /*3ca0*/  MOV R2, R6 ;  /* 0x0000000600027202 */ /* 0x000fe40000000f00 */
[----:B------:R-:W-:Y:S02]  /*3cb0*/  MOV R34, 0x3ce0 ;  /* 0x00003ce000227802 */ /* 0x000fe40000000f00 */
[----:B0-----:R-:W-:-:S07]  /*3cc0*/  MOV R0, UR6 ;  /* 0x0000000600007c02 */ /* 0x001fce0008000f00 */
[----:B------:R-:W-:Y:S05]  /*3cd0*/  CALL.REL.NOINC `($__internal_14_$__cuda_sm3x_div_rn_noftz_f32_slowpath) ;  /* 0x0000006400807944 */ /* 0x000fea0003c00000 */
.L_x_957:
[----:B------:R-:W-:Y:S05]  /*3ce0*/  BSYNC.RECONVERGENT B2 ;  /* 0x0000000000027941 */ /* 0x000fea0003800200 */
.L_x_956:
[----:B------:R-:W-:Y:S01]  /*3cf0*/  MOV R3, R0 ;  /* 0x0000000000037202 */ /* 0x000fe20000000f00 */
[----:B------:R-:W0:Y:S01]  /*3d00*/  LDC R9, c[0x0][0x388] ;  /* 0x0000e200ff097b82 */ /* 0x000e220000000800 */
[----:B------:R-:W-:Y:S01]  /*3d10*/  HFMA2 R7, -RZ, RZ, 0.96630859375, -0.0022525787353515625 ;  /* 0x3bbb989dff077431 */ /* 0x000fe200000001ff */
[----:B------:R-:W-:Y:S01]  /*3d20*/  MOV R4, 0x437c0000 ;  /* 0x437c000000047802 */ /* 0x000fe20000000f00 */
[----:B------:R-:W-:Y:S01]  /*3d30*/  BSSY.RECONVERGENT B2, `(.L_x_958) ;  /* 0x0000022000027945 */ /* 0x000fe20003800200 */
[----:B------:R-:W-:-:S13]  /*3d40*/  FSETP.GEU.AND P0, PT, |R3|, 1.175494350822287508e-38, PT ;  /* 0x008000000300780b */ /* 0x000fda0003f0e200 */
[----:B------:R-:W-:-:S04]  /*3d50*/  @!P0 FMUL R3, R3, 16777216 ;  /* 0x4b80000003038820 */ /* 0x000fc80000400000 */
[----:B------:R-:W1:Y:S08]  /*3d60*/  MUFU.LG2 R0, R3 ;  /* 0x0000000300007308 */ /* 0x000e700000000c00 */
[----:B0-----:R-:W-:Y:S01]  /*3d70*/  MUFU.RCP R8, R9 ;  /* 0x0000000900087308 */ /* 0x001fe20000001000 */
[----:B-1----:R-:W-:-:S04]  /*3d80*/  @!P0 FADD R0, R0, -24 ;  /* 0xc1c0000000008421 */ /* 0x002fc80000000000 */
[----:B------:R-:W-:-:S05]  /*3d90*/  FADD R0, R0, R0 ;  /* 0x0000000000007221 */ /* 0x000fca0000000000 */
[----:B------:R-:W-:-:S13]  /*3da0*/  FSETP.GEU.AND P0, PT, R0, -126, PT ;  /* 0xc2fc00000000780b */ /* 0x000fda0003f0e000 */
[----:B------:R-:W-:-:S04]  /*3db0*/  @!P0 FMUL R0, R0, 0.5 ;  /* 0x3f00000000008820 */ /* 0x000fc80000400000 */
[----:B------:R-:W0:Y:S02]  /*3dc0*/  MUFU.EX2 R2, R0 ;  /* 0x0000000000027308 */ /* 0x000e240000000800 */
[----:B0-----:R-:W-:-:S04]  /*3dd0*/  @!P0 FMUL R2, R2, R2 ;  /* 0x0000000202028220 */ /* 0x001fc80000400000 */
[----:B------:R-:W-:-:S04]  /*3de0*/  FMUL R2, R2, -0.5 ;  /* 0xbf00000002027820 */ /* 0x000fc80000400000 */
[----:B------:R-:W-:-:S04]  /*3df0*/  FFMA.SAT R3, R2, R7, 0.5 ;  /* 0x3f00000002037423 */ /* 0x000fc80000002007 */
[----:B------:R-:W-:-:S04]  /*3e00*/  FFMA.RM R4, R3, R4, 12582913 ;  /* 0x4b40000103047423 */ /* 0x000fc80000004004 */
[----:B------:R-:W-:-:S04]  /*3e10*/  FADD R3, R4, -12583039 ;  /* 0xcb40007f04037421 */ /* 0x000fc80000000000 */
[----:B------:R-:W-:-:S04]  /*3e20*/  FFMA R3, R2, 1.4426950216293334961, -R3 ;  /* 0x3fb8aa3b02037823 */ /* 0x000fc80000000803 */
[----:B------:R-:W-:Y:S01]  /*3e30*/  FFMA R0, R2, 1.925963033500011079e-08, R3 ;  /* 0x32a5706002007823 */ /* 0x000fe20000000003 */
[----:B------:R-:W-:Y:S01]  /*3e40*/  FADD R2, R5, -0.5 ;  /* 0xbf00000005027421 */ /* 0x000fe20000000000 */
[----:B------:R-:W-:Y:S01]  /*3e50*/  FFMA R3, R8, -R9, 1 ;  /* 0x3f80000008037423 */ /* 0x000fe20000000809 */
[----:B------:R-:W-:Y:S02]  /*3e60*/  IMAD.SHL.U32 R5, R4, 0x800000, RZ ;  /* 0x0080000004057824 */ /* 0x000fe400078e00ff */
[----:B------:R-:W-:Y:S01]  /*3e70*/  FADD R2, R2, -R33 ;  /* 0x8000002102027221 */ /* 0x000fe20000000000 */
[----:B------:R-:W0:Y:S01]  /*3e80*/  MUFU.EX2 R0, R0 ;  /* 0x0000000000007308 */ /* 0x000e220000000800 */
[----:B------:R-:W-:-:S04]  /*3e90*/  FFMA R3, R8, R3, R8 ;  /* 0x0000000308037223 */ /* 0x000fc80000000008 */
[----:B------:R-:W-:-:S03]  /*3ea0*/  FFMA R7, R3, R2, RZ ;  /* 0x0000000203077223 */ /* 0x000fc600000000ff */
[----:B------:R-:W1:Y:S01]  /*3eb0*/  FCHK P0, R2, R9 ;  /* 0x0000000902007302 */ /* 0x000e620000000000 */
[----:B------:R-:W-:-:S04]  /*3ec0*/  FFMA R8, R7, -R9, R2 ;  /* 0x8000000907087223 */ /* 0x000fc80000000002 */
[----:B------:R-:W-:Y:S01]  /*3ed0*/  FFMA R3, R3, R8, R7 ;  /* 0x0000000803037223 */ /* 0x000fe20000000007 */
[----:B0-----:R-:W-:Y:S01]  /*3ee0*/  FMUL R5, R5, R0 ;  /* 0x0000000005057220 */ /* 0x001fe20000400000 */
[----:B-1----:R-:W-:Y:S06]  /*3ef0*/  @!P0 BRA `(.L_x_959) ;  /* 0x0000000000148947 */ /* 0x002fec0003800000 */
[----:B------:R-:W0:Y:S01]  /*3f00*/  LDCU UR6, c[0x0][0x388] ;  /* 0x00007100ff0677ac */ /* 0x000e220008000800 */
[----:B------:R-:W-:Y:S02]  /*3f10*/  MOV R34, 0x3f40 ;  /* 0x00003f4000227802 */ /* 0x000fe40000000f00 */
[----:B0-----:R-:W-:-:S07]  /*3f20*/  MOV R0, UR6 ;  /* 0x0000000600007c02 */ /* 0x001fce0008000f00 */
[----:B------:R-:W-:Y:S05]  /*3f30*/  CALL.REL.NOINC `($__internal_14_$__cuda_sm3x_div_rn_noftz_f32_slowpath) ;  /* 0x0000006000e87944 */ /* 0x000fea0003c00000 */
[----:B------:R-:W-:-:S07]  /*3f40*/  MOV R3, R0 ;  /* 0x0000000000037202 */ /* 0x000fce0000000f00 */
.L_x_959:
[----:B------:R-:W-:Y:S05]  /*3f50*/  BSYNC.RECONVERGENT B2 ;  /* 0x0000000000027941 */ /* 0x000fea0003800200 */
.L_x_958:
[----:B------:R-:W-:Y:S01]  /*3f60*/  MOV R7, R3 ;  /* 0x0000000300077202 */ /* 0x000fe20000000f00 */
[----:B------:R-:W-:Y:S01]  /*3f70*/  HFMA2 R4, -RZ, RZ, 0.96630859375, -0.0022525787353515625 ;  /* 0x3bbb989dff047431 */ /* 0x000fe200000001ff */
[----:B------:R-:W-:Y:S01]  /*3f80*/  MOV R9, 0x437c0000 ;  /* 0x437c000000097802 */ /* 0x000fe20000000f00 */
[----:B------:R-:W0:Y:S01]  /*3f90*/  LDCU UR10, c[0x0][0x38c] ;  /* 0x00007180ff0a77ac */ /* 0x000e220008000800 */
[----:B------:R-:W-:Y:S01]  /*3fa0*/  FSETP.GEU.AND P0, PT, |R7|, 1.175494350822287508e-38, PT ;  /* 0x008000000700780b */ /* 0x000fe20003f0e200 */
[----:B------:R-:W1:Y:S01]  /*3fb0*/  LDCU.64 UR8, c[0x0][0x388] ;  /* 0x00007100ff0877ac */ /* 0x000e620008000a00 */
[----:B------:R-:W-:-:S11]  /*3fc0*/  UMOV UR6, URZ ;  /* 0x000000ff00067c82 */ /* 0x000fd60008000000 */
[----:B------:R-:W-:-:S04]  /*3fd0*/  @!P0 FMUL R7, R7, 16777216 ;  /* 0x4b80000007078820 */ /* 0x000fc80000400000 */
[----:B------:R-:W2:Y:S02]  /*3fe0*/  MUFU.LG2 R0, R7 ;  /* 0x0000000700007308 */ /* 0x000ea40000000c00 */
[----:B--2---:R-:W-:-:S04]  /*3ff0*/  @!P0 FADD R0, R0, -24 ;  /* 0xc1c0000000008421 */ /* 0x004fc80000000000 */
[----:B------:R-:W-:-:S05]  /*4000*/  FADD R0, R0, R0 ;  /* 0x0000000000007221 */ /* 0x000fca0000000000 */
[----:B------:R-:W-:-:S13]  /*4010*/  FSETP.GEU.AND P0, PT, R0, -126, PT ;  /* 0xc2fc00000000780b */ /* 0x000fda0003f0e000 */
[----:B------:R-:W-:-:S04]  /*4020*/  @!P0 FMUL R0, R0, 0.5 ;  /* 0x3f00000000008820 */ /* 0x000fc80000400000 */
[----:B------:R-:W2:Y:S02]  /*4030*/  MUFU.EX2 R3, R0 ;  /* 0x0000000000037308 */ /* 0x000ea40000000800 */
[----:B--2---:R-:W-:-:S04]  /*4040*/  @!P0 FMUL R3, R3, R3 ;  /* 0x0000000303038220 */ /* 0x004fc80000400000 */
[----:B------:R-:W-:-:S04]  /*4050*/  FMUL R3, R3, -0.5 ;  /* 0xbf00000003037820 */ /* 0x000fc80000400000 */
[----:B------:R-:W-:-:S04]  /*4060*/  FFMA.SAT R4, R3, R4, 0.5 ;  /* 0x3f00000003047423 */ /* 0x000fc80000002004 */
[----:B------:R-:W-:-:S04]  /*4070*/  FFMA.RM R4, R4, R9, 12582913 ;  /* 0x4b40000104047423 */ /* 0x000fc80000004009 */
[C---:B------:R-:W-:Y:S01]  /*4080*/  FADD R8, R4.reuse, -12583039 ;  /* 0xcb40007f04087421 */ /* 0x040fe20000000000 */
[----:B------:R-:W-:-:S03]  /*4090*/  SHF.L.U32 R4, R4, 0x17, RZ ;  /* 0x0000001704047819 */ /* 0x000fc600000006ff */
[----:B------:R-:W-:-:S04]  /*40a0*/  FFMA R8, R3, 1.4426950216293334961, -R8 ;  /* 0x3fb8aa3b03087823 */ /* 0x000fc80000000808 */
[----:B------:R-:W-:-:S06]  /*40b0*/  FFMA R3, R3, 1.925963033500011079e-08, R8 ;  /* 0x32a5706003037823 */ /* 0x000fcc0000000008 */
[----:B------:R-:W2:Y:S02]  /*40c0*/  MUFU.EX2 R3, R3 ;  /* 0x0000000300037308 */ /* 0x000ea40000000800 */
[----:B--2---:R-:W-:-:S04]  /*40d0*/  FMUL R4, R4, R3 ;  /* 0x0000000304047220 */ /* 0x004fc80000400000 */
[----:B------:R-:W-:Y:S01]  /*40e0*/  FMUL R7, R2, R4 ;  /* 0x0000000402077220 */ /* 0x000fe20000400000 */
[----:B------:R-:W-:-:S03]  /*40f0*/  FADD R4, R5, -R4 ;  /* 0x8000000405047221 */ /* 0x000fc60000000000 */
[----:B------:R-:W-:Y:S01]  /*4100*/  FFMA R7, R6, R5, -R7 ;  /* 0x0000000506077223 */ /* 0x000fe20000000807 */
[----:B------:R-:W-:-:S03]  /*4110*/  FMUL R9, R4, R15 ;  /* 0x0000000f04097220 */ /* 0x000fc60000400000 */
[----:B01----:R-:W-:-:S07]  /*4120*/  FMUL R8, R7, R14 ;  /* 0x0000000e07087220 */ /* 0x003fce0000400000 */
.L_x_979:
[----:B------:R-:W-:Y:S01]  /*4130*/  I2FP.F32.U32 R38, UR6 ;  /* 0x0000000600267c45 */ /* 0x000fe20008201000 */
[----:B------:R-:W-:Y:S01]  /*4140*/  UIMAD UR7, UR6, UR9, UR5 ;  /* 0x00000009060772a4 */ /* 0x000fe2000f8e0205 */
        /* <DEDUP_REMOVED lines=29> */
[----:B------:R-:W-:Y:S01]  /*4320*/  MOV R39, 0x3f210a14 ;  /* 0x3f210a1400277802 */ /* 0x000fe20000000f00 */
[C---:B------:R-:W-:Y:S01]  /*4330*/  FFMA R6, R5.reuse, R4, R35 ;  /* 0x0000000405067223 */ /* 0x040fe20000000023 */
[----:B------:R-:W-:Y:S01]  /*4340*/  FFMA R7, R0, R7, R27 ;  /* 0x0000000700077223 */ /* 0x000fe2000000001b */
[C---:B------:R-:W-:Y:S01]  /*4350*/  FSEL R27, R36.reuse, 0.11284004896879196167, P0 ;  /* 0x3de718af241b7808 */ /* 0x040fe20000000000 */
[----:B------:R-:W0:Y:S01]  /*4360*/  MUFU.RCP R4, UR8 ;  /* 0x0000000800047d08 */ /* 0x000e220008001000 */
[----:B------:R-:W-:Y:S01]  /*4370*/  FSEL R36, R36, 0.11284004896879196167, P1 ;  /* 0x3de718af24247808 */ /* 0x000fe20000800000 */
[----:B------:R-:W-:Y:S01]  /*4380*/  FFMA R34, R5, R6, R26 ;  /* 0x0000000605227223 */ /* 0x000fe2000000001a */
[----:B------:R-:W-:Y:S01]  /*4390*/  FSEL R35, R37, -0.37612664699554443359, P0 ;  /* 0xbec093ac25237808 */ /* 0x000fe20000000000 */
[C---:B------:R-:W-:Y:S01]  /*43a0*/  FFMA R7, R0.reuse, R7, R27 ;  /* 0x0000000700077223 */ /* 0x040fe2000000001b */
[----:B------:R-:W-:Y:S01]  /*43b0*/  FSEL R26, R39, 0.12837915122509002686, P0 ;  /* 0x3e0375d3271a7808 */ /* 0x000fe20000000000 */
[----:B------:R-:W-:Y:S01]  /*43c0*/  FFMA R34, R5, R34, R36 ;  /* 0x0000002205227223 */ /* 0x000fe20000000024 */
[----:B------:R-:W-:Y:S01]  /*43d0*/  FSEL R36, R37, -0.37612664699554443359, P1 ;  /* 0xbec093ac25247808 */ /* 0x000fe20000800000 */
[----:B------:R-:W-:Y:S01]  /*43e0*/  FFMA R7, R0, R7, R35 ;  /* 0x0000000700077223 */ /* 0x000fe20000000023 */
[----:B------:R-:W-:-:S02]  /*43f0*/  FSETP.GE.AND P2, PT, |R13|, 1.0029599666595458984, PT ;  /* 0x3f8060fe0d00780b */ /* 0x000fc40003f46200 */
[----:B------:R-:W-:Y:S01]  /*4400*/  FSETP.GE.AND P3, PT, |R12|, 1.0029599666595458984, PT ;  /* 0x3f8060fe0c00780b */ /* 0x000fe20003f66200 */
[C---:B------:R-:W-:Y:S01]  /*4410*/  FFMA R26, R0.reuse, R7, R26 ;  /* 0x00000007001a7223 */ /* 0x040fe2000000001a */
[----:B------:R-:W-:Y:S01]  /*4420*/  FSEL R27, -R0, R3, P0 ;  /* 0x00000003001b7208 */ /* 0x000fe20000000100 */
[----:B------:R-:W-:Y:S01]  /*4430*/  FFMA R34, R5, R34, R36 ;  /* 0x0000002205227223 */ /* 0x000fe20000000024 */
[----:B------:R-:W-:Y:S02]  /*4440*/  FSEL R35, R39, 0.12837915122509002686, P1 ;  /* 0x3e0375d327237808 */ /* 0x000fe40000800000 */
[C---:B------:R-:W-:Y:S01]  /*4450*/  FSEL R37, -R5.reuse, R2, P1 ;  /* 0x0000000205257208 */ /* 0x040fe20000800100 */
[----:B------:R-:W-:Y:S02]  /*4460*/  FFMA R26, R26, R27, R27 ;  /* 0x0000001b1a1a7223 */ /* 0x000fe4000000001b */
[----:B------:R-:W-:Y:S01]  /*4470*/  FFMA R34, R5, R34, R35 ;  /* 0x0000002205227223 */ /* 0x000fe20000000023 */
[----:B------:R-:W-:Y:S01]  /*4480*/  MOV R5, UR8 ;  /* 0x0000000800057c02 */ /* 0x000fe20008000f00 */
[----:B------:R-:W1:Y:S02]  /*4490*/  @P0 MUFU.EX2 R27, R26 ;  /* 0x0000001a001b0308 */ /* 0x000e640000000800 */
[----:B------:R-:W-:Y:S01]  /*44a0*/  FFMA R35, R34, R37, R37 ;  /* 0x0000002522237223 */ /* 0x000fe20000000025 */
[----:B------:R-:W-:Y:S01]  /*44b0*/  FADD R37, R38, 0.5 ;  /* 0x3f00000026257421 */ /* 0x000fe20000000000 */
[----:B0-----:R-:W-:-:S03]  /*44c0*/  FFMA R5, R4, -R5, 1 ;  /* 0x3f80000004057423 */ /* 0x001fc60000000805 */
[----:B------:R-:W-:Y:S01]  /*44d0*/  FADD R37, R37, -R32 ;  /* 0x8000002025257221 */ /* 0x000fe20000000000 */
[----:B------:R-:W0:Y:S01]  /*44e0*/  @P2 MUFU.EX2 R6, R11 ;  /* 0x0000000b00062308 */ /* 0x000e220000000800 */
[----:B------:R-:W-:Y:S01]  /*44f0*/  FFMA R0, R4, R5, R4 ;  /* 0x0000000504007223 */ /* 0x000fe20000000004 */
[----:B------:R-:W-:Y:S02]  /*4500*/  MOV R4, R11 ;  /* 0x0000000b00047202 */ /* 0x000fe40000000f00 */
[----:B------:R-:W-:-:S04]  /*4510*/  MOV R5, R10 ;  /* 0x0000000a00057202 */ /* 0x000fc80000000f00 */
[----:B------:R-:W2:Y:S01]  /*4520*/  @P3 MUFU.EX2 R7, R10 ;  /* 0x0000000a00073308 */ /* 0x000ea20000000800 */
[----:B-1----:R-:W-:-:S05]  /*4530*/  @P0 FADD R34, -R27, 1 ;  /* 0x3f8000001b220421 */ /* 0x002fca0000000100 */
[----:B------:R-:W-:Y:S02]  /*4540*/  @P0 LOP3.LUT R26, R34, 0x80000000, R3, 0xb8, !PT ;  /* 0x80000000221a0812 */ /* 0x000fe400078eb803 */
[----:B------:R-:W1:Y:S01]  /*4550*/  @P1 MUFU.EX2 R36, R35 ;  /* 0x0000002300241308 */ /* 0x000e620000000800 */
[----:B0-----:R-:W-:-:S05]  /*4560*/  @P2 FADD R6, -R6, 1 ;  /* 0x3f80000006062421 */ /* 0x001fca0000000100 */
[----:B------:R-:W-:Y:S02]  /*4570*/  @P2 LOP3.LUT R4, R6, 0x80000000, R13, 0xb8, !PT ;  /* 0x8000000006042812 */ /* 0x000fe400078eb80d */
[----:B------:R-:W0:Y:S01]  /*4580*/  FCHK P0, R37, UR8 ;  /* 0x0000000825007d02 */ /* 0x000e220008000000 */
[----:B--2---:R-:W-:-:S05]  /*4590*/  @P3 FADD R7, -R7, 1 ;  /* 0x3f80000007073421 */ /* 0x004fca0000000100 */
[----:B------:R-:W-:Y:S01]  /*45a0*/  @P3 LOP3.LUT R5, R7, 0x80000000, R12, 0xb8, !PT ;  /* 0x8000000007053812 */ /* 0x000fe200078eb80c */
[----:B-1----:R-:W-:-:S04]  /*45b0*/  @P1 FADD R27, -R36, 1 ;  /* 0x3f800000241b1421 */ /* 0x002fc80000000100 */
[----:B------:R-:W-:Y:S01]  /*45c0*/  FADD R3, -R5, R4 ;  /* 0x0000000405037221 */ /* 0x000fe20000000100 */
[----:B------:R-:W-:Y:S01]  /*45d0*/  @P1 LOP3.LUT R35, R27, 0x80000000, R2, 0xb8, !PT ;  /* 0x800000001b231812 */ /* 0x000fe200078eb802 */
[----:B------:R-:W-:Y:S01]  /*45e0*/  FFMA R2, R0, R37, RZ ;  /* 0x0000002500027223 */ /* 0x000fe200000000ff */
[----:B------:R-:W-:-:S03]  /*45f0*/  MOV R27, UR7 ;  /* 0x00000007001b7c02 */ /* 0x000fc60008000f00 */
[----:B------:R-:W-:Y:S01]  /*4600*/  FADD R36, -R35, R26 ;  /* 0x0000001a23247221 */ /* 0x000fe20000000100 */
[----:B------:R-:W-:Y:S01]  /*4610*/  FMUL R35, R3, 0.5 ;  /* 0x3f00000003237820 */ /* 0x000fe20000400000 */
[----:B------:R-:W-:Y:S01]  /*4620*/  FFMA R3, R2, -UR8, R37 ;  /* 0x8000000802037c23 */ /* 0x000fe20008000025 */
[----:B------:R-:W-:-:S04]  /*4630*/  IMAD.WIDE.U32 R26, R27, 0x4, R24 ;  /* 0x000000041b1a7825 */ /* 0x000fc800078e0018 */
[----:B------:R-:W-:Y:S01]  /*4640*/  FMUL R36, R36, 0.5 ;  /* 0x3f00000024247820 */ /* 0x000fe20000400000 */
[----:B------:R-:W-:Y:S01]  /*4650*/  FMUL R7, R35, R29 ;  /* 0x0000001d23077220 */ /* 0x000fe20000400000 */
[----:B------:R-:W-:Y:S02]  /*4660*/  FFMA R0, R0, R3, R2 ;  /* 0x0000000300007223 */ /* 0x000fe40000000002 */
[-C--:B------:R-:W-:Y:S01]  /*4670*/  FMUL R6, R9, R36.reuse ;  /* 0x0000002409067220 */ /* 0x080fe20000400000 */
[----:B------:R-:W-:Y:S01]  /*4680*/  FFMA R7, R36, R7, R30 ;  /* 0x0000000724077223 */ /* 0x000fe2000000001e */
[----:B------:R-:W-:Y:S01]  /*4690*/  FMUL R5, R8, R36 ;  /* 0x0000002408057220 */ /* 0x000fe20000400000 */
[----:B0-----:R-:W-:Y:S06]  /*46a0*/  @!P0 BRA `(.L_x_961) ;  /* 0x0000000000148947 */ /* 0x001fec0003800000 */
[----:B------:R-:W0:Y:S01]  /*46b0*/  LDCU UR7, c[0x0][0x388] ;  /* 0x00007100ff0777ac */ /* 0x000e220008000800 */
[----:B------:R-:W-:Y:S02]  /*46c0*/  MOV R2, R37 ;  /* 0x0000002500027202 */ /* 0x000fe40000000f00 */
[----:B------:R-:W-:Y:S02]  /*46d0*/  MOV R34, 0x4700 ;  /* 0x0000470000227802 */ /* 0x000fe40000000f00 */
[----:B0-----:R-:W-:-:S07]  /*46e0*/  MOV R0, UR7 ;  /* 0x0000000700007c02 */ /* 0x001fce0008000f00 */
[----:B------:R-:W-:Y:S05]  /*46f0*/  CALL.REL.NOINC `($__internal_14_$__cuda_sm3x_div_rn_noftz_f32_slowpath) ;  /* 0x0000005800f87944 */ /* 0x000fea0003c00000 */
.L_x_961:
[----:B------:R-:W-:Y:S05]  /*4700*/  BSYNC.RECONVERGENT B2 ;  /* 0x0000000000027941 */ /* 0x000fea0003800200 */
.L_x_960:
        /* <DEDUP_REMOVED lines=8> */
[----:B0-----:R-:W0:Y:S01]  /*4790*/  MUFU.RCP R34, R41 ;  /* 0x0000002900227308 */ /* 0x001e220000001000 */
[----:B-1----:R-:W-:-:S04]  /*47a0*/  @!P0 FADD R0, R0, -24 ;  /* 0xc1c0000000008421 */ /* 0x002fc80000000000 */
[----:B------:R-:W-:Y:S01]  /*47b0*/  FADD R0, R0, R0 ;  /* 0x0000000000007221 */ /* 0x000fe20000000000 */
[----:B0-----:R-:W-:-:S04]  /*47c0*/  FFMA R43, R34, -R41, 1 ;  /* 0x3f800000222b7423 */ /* 0x001fc80000000829 */
        /* <DEDUP_REMOVED lines=11> */
[----:B------:R-:W-:Y:S02]  /*4880*/  SHF.L.U32 R38, R4, 0x17, RZ ;  /* 0x0000001704267819 */ /* 0x000fe400000006ff */
[----:B------:R-:W0:Y:S01]  /*4890*/  MUFU.EX2 R39, R0 ;  /* 0x0000000000277308 */ /* 0x000e220000000800 */
[----:B------:R-:W-:Y:S01]  /*48a0*/  FADD R2, R3, -R32 ;  /* 0x8000002003027221 */ /* 0x000fe20000000000 */
[----:B------:R-:W-:-:S04]  /*48b0*/  FFMA R3, R34, R43, R34 ;  /* 0x0000002b22037223 */ /* 0x000fc80000000022 */
[----:B------:R-:W-:Y:S02]  /*48c0*/  FFMA R34, R3, R2, RZ ;  /* 0x0000000203227223 */ /* 0x000fe400000000ff */
[----:B------:R-:W1:Y:S02]  /*48d0*/  FCHK P0, R2, R41 ;  /* 0x0000002902007302 */ /* 0x000e640000000000 */
        /* <DEDUP_REMOVED lines=9> */
.L_x_963:
[----:B------:R-:W-:Y:S05]  /*4970*/  BSYNC.RECONVERGENT B2 ;  /* 0x0000000000027941 */ /* 0x000fea0003800200 */
.L_x_962:
[----:B------:R-:W-:Y:S01]  /*4980*/  MOV R34, R3 ;  /* 0x0000000300227202 */ /* 0x000fe20000000f00 */
[----:B------:R-:W-:Y:S01]  /*4990*/  HFMA2 R4, -RZ, RZ, 0.96630859375, -0.0022525787353515625 ;  /* 0x3bbb989dff047431 */ /* 0x000fe200000001ff */
[----:B------:R-:W-:Y:S01]  /*49a0*/  MOV R39, 0x437c0000 ;  /* 0x437c000000277802 */ /* 0x000fe20000000f00 */
[----:B------:R-:W-:Y:S01]  /*49b0*/  BSSY.RECONVERGENT B2, `(.L_x_964) ;  /* 0x0000057000027945 */ /* 0x000fe20003800200 */
[----:B------:R-:W-:-:S13]  /*49c0*/  FSETP.GEU.AND P0, PT, |R34|, 1.175494350822287508e-38, PT ;  /* 0x008000002200780b */ /* 0x000fda0003f0e200 */
[----:B------:R-:W-:-:S04]  /*49d0*/  @!P0 FMUL R34, R34, 16777216 ;  /* 0x4b80000022228820 */ /* 0x000fc80000400000 */
[----:B------:R-:W0:Y:S02]  /*49e0*/  MUFU.LG2 R0, R34 ;  /* 0x0000002200007308 */ /* 0x000e240000000c00 */
[----:B0-----:R-:W-:-:S04]  /*49f0*/  @!P0 FADD R0, R0, -24 ;  /* 0xc1c0000000008421 */ /* 0x001fc80000000000 */
[----:B------:R-:W-:-:S05]  /*4a00*/  FADD R0, R0, R0 ;  /* 0x0000000000007221 */ /* 0x000fca0000000000 */
[----:B------:R-:W-:-:S13]  /*4a10*/  FSETP.GEU.AND P0, PT, R0, -126, PT ;  /* 0xc2fc00000000780b */ /* 0x000fda0003f0e000 */
[----:B------:R-:W-:-:S04]  /*4a20*/  @!P0 FMUL R0, R0, 0.5 ;  /* 0x3f00000000008820 */ /* 0x000fc80000400000 */
[----:B------:R-:W0:Y:S02]  /*4a30*/  MUFU.EX2 R3, R0 ;  /* 0x0000000000037308 */ /* 0x000e240000000800 */
[----:B0-----:R-:W-:Y:S01]  /*4a40*/  @!P0 FMUL R3, R3, R3 ;  /* 0x0000000303038220 */ /* 0x001fe20000400000 */
[----:B------:R-:W-:-:S03]  /*4a50*/  FSETP.GT.AND P0, PT, R7, 0.0099999997764825820923, PT ;  /* 0x3c23d70a0700780b */ /* 0x000fc60003f04000 */
[----:B------:R-:W-:-:S04]  /*4a60*/  FMUL R3, R3, -0.5 ;  /* 0xbf00000003037820 */ /* 0x000fc80000400000 */
[----:B------:R-:W-:-:S04]  /*4a70*/  FFMA.SAT R4, R3, R4, 0.5 ;  /* 0x3f00000003047423 */ /* 0x000fc80000002004 */
[----:B------:R-:W-:-:S04]  /*4a80*/  FFMA.RM R4, R4, R39, 12582913 ;  /* 0x4b40000104047423 */ /* 0x000fc80000004027 */
[C---:B------:R-:W-:Y:S01]  /*4a90*/  FADD R34, R4.reuse, -12583039 ;  /* 0xcb40007f04227421 */ /* 0x040fe20000000000 */
[----:B------:R-:W-:-:S03]  /*4aa0*/  SHF.L.U32 R4, R4, 0x17, RZ ;  /* 0x0000001704047819 */ /* 0x000fc600000006ff */
[----:B------:R-:W-:-:S04]  /*4ab0*/  FFMA R34, R3, 1.4426950216293334961, -R34 ;  /* 0x3fb8aa3b03227823 */ /* 0x000fc80000000822 */
[----:B------:R-:W-:-:S04]  /*4ac0*/  FFMA R34, R3, 1.925963033500011079e-08, R34 ;  /* 0x32a5706003227823 */ /* 0x000fc80000000022 */
[----:B------:R0:W1:Y:S02]  /*4ad0*/  MUFU.EX2 R3, R34 ;  /* 0x0000002200037308 */ /* 0x0000640000000800 */
[----:B0-----:R-:W-:Y:S02]  /*4ae0*/  HFMA2 R34, -RZ, RZ, 0, 0 ;  /* 0x00000000ff227431 */ /* 0x001fe400000001ff */
[----:B-1----:R-:W-:-:S04]  /*4af0*/  FMUL R3, R4, R3 ;  /* 0x0000000304037220 */ /* 0x002fc80000400000 */
[----:B------:R-:W-:Y:S01]  /*4b00*/  FMUL R2, R2, R3 ;  /* 0x0000000302027220 */ /* 0x000fe20000400000 */
[----:B------:R-:W-:-:S03]  /*4b10*/  FADD R0, R38, -R3 ;  /* 0x8000000326007221 */ /* 0x000fc60000000000 */
[----:B------:R-:W-:Y:S01]  /*4b20*/  FFMA R37, R37, R38, -R2 ;  /* 0x0000002625257223 */ /* 0x000fe20000000802 */
[----:B------:R-:W-:-:S03]  /*4b30*/  FMUL R0, R0, R15 ;  /* 0x0000000f00007220 */ /* 0x000fc60000400000 */
[----:B------:R-:W-:Y:S01]  /*4b40*/  FMUL R2, R37, R14 ;  /* 0x0000000e25027220 */ /* 0x000fe20000400000 */
[C---:B------:R-:W-:Y:S01]  /*4b50*/  FMUL R37, R35.reuse, R36 ;  /* 0x0000002423257220 */ /* 0x040fe20000400000 */
[C---:B------:R-:W-:Y:S01]  /*4b60*/  FMUL R36, R35.reuse, R0 ;  /* 0x0000000023247220 */ /* 0x040fe20000400000 */
[----:B------:R-:W-:Y:S01]  /*4b70*/  MOV R0, RZ ;  /* 0x000000ff00007202 */ /* 0x000fe20000000f00 */
[----:B------:R-:W-:Y:S01]  /*4b80*/  FMUL R35, R35, R2 ;  /* 0x0000000223237220 */ /* 0x000fe20000400000 */
[----:B------:R-:W-:Y:S06]  /*4b90*/  @!P0 BRA `(.L_x_965) ;  /* 0x0000000000e08947 */ /* 0x000fec0003800000 */
[----:B------:R-:W2:Y:S01]  /*4ba0*/  LDG.E R26, desc[UR12][R26.64] ;  /* 0x0000000c1a1a7981 */ /* 0x000ea2000c1e1900 */
        /* <DEDUP_REMOVED lines=9> */
[----:B------:R-:W-:Y:S02]  /*4c40*/  MOV R2, R26 ;  /* 0x0000001a00027202 */ /* 0x000fe40000000f00 */
[----:B------:R-:W-:Y:S02]  /*4c50*/  MOV R0, R7 ;  /* 0x0000000700007202 */ /* 0x000fe40000000f00 */
[----:B------:R-:W-:-:S07]  /*4c60*/  MOV R34, 0x4c80 ;  /* 0x00004c8000227802 */ /* 0x000fce0000000f00 */
[----:B------:R-:W-:Y:S05]  /*4c70*/  CALL.REL.NOINC `($__internal_14_$__cuda_sm3x_div_rn_noftz_f32_slowpath) ;  /* 0x0000005400987944 */ /* 0x000fea0003c00000 */
.L_x_967:
[----:B------:R-:W-:Y:S05]  /*4c80*/  BSYNC.RECONVERGENT B3 ;  /* 0x0000000000037941 */ /* 0x000fea0003800200 */
.L_x_966:
[----:B------:R-:W0:Y:S01]  /*4c90*/  F2F.F64.F32 R50, R7 ;  /* 0x0000000700327310 */ /* 0x000e220000201800 */
[----:B------:R-:W-:Y:S01]  /*4ca0*/  BSSY.RECONVERGENT B0, `(.L_x_968) ;  /* 0x0000007000007945 */ /* 0x000fe20003800200 */
[----:B------:R-:W-:Y:S01]  /*4cb0*/  FADD R34, R0, -1 ;  /* 0xbf80000000227421 */ /* 0x000fe20000000000 */
[----:B------:R-:W-:-:S05]  /*4cc0*/  MOV R0, 0x4d10 ;  /* 0x00004d1000007802 */ /* 0x000fca0000000f00 */
[----:B------:R1:W2:Y:S01]  /*4cd0*/  F2F.F64.F32 R52, R26 ;  /* 0x0000001a00347310 */ /* 0x0002a20000201800 */
[----:B0-----:R-:W-:Y:S02]  /*4ce0*/  MOV R3, R50 ;  /* 0x0000003200037202 */ /* 0x001fe40000000f00 */
[----:B-1----:R-:W-:-:S07]  /*4cf0*/  MOV R2, R51 ;  /* 0x0000003300027202 */ /* 0x002fce0000000f00 */
[----:B--2---:R-:W-:Y:S05]  /*4d00*/  CALL.REL.NOINC `($kernel_MLEFit$__internal_accurate_pow) ;  /* 0x0000005c00147944 */ /* 0x004fea0003c00000 */
[----:B------:R-:W-:Y:S05]  /*4d10*/  BSYNC.RECONVERGENT B0 ;  /* 0x0000000000007941 */ /* 0x000fea0003800200 */
.L_x_968:
[----:B------:R-:W-:Y:S01]  /*4d20*/  DADD R50, R50, 2 ;  /* 0x4000000032327429 */ /* 0x000fe20000000000 */
[C---:B------:R-:W-:Y:S01]  /*4d30*/  FSETP.NEU.AND P1, PT, R7.reuse, +INF , PT ;  /* 0x7f8000000700780b */ /* 0x040fe20003f2d000 */
[----:B------:R-:W-:Y:S01]  /*4d40*/  BSSY.RECONVERGENT B0, `(.L_x_969) ;  /* 0x000001c000007945 */ /* 0x000fe20003800200 */
[----:B------:R-:W-:Y:S02]  /*4d50*/  FSETP.NEU.AND P2, PT, R7, 1, PT ;  /* 0x3f8000000700780b */ /* 0x000fe40003f4d000 */
[----:B------:R-:W-:Y:S02]  /*4d60*/  FSEL R3, R40, +QNAN , P1 ;  /* 0x7ff0000028037808 */ /* 0x000fe40000800000 */
[----:B------:R-:W-:Y:S02]  /*4d70*/  FSEL R7, R2, RZ, P1 ;  /* 0x000000ff02077208 */ /* 0x000fe40000800000 */
[----:B------:R-:W-:Y:S02]  /*4d80*/  FSETP.GEU.AND P1, PT, |R53|, 6.5827683646048100446e-37, PT ;  /* 0x036000003500780b */ /* 0x000fe40003f2e200 */
[----:B------:R-:W-:-:S04]  /*4d90*/  LOP3.LUT R50, R51, 0x7ff00000, RZ, 0xc0, !PT ;  /* 0x7ff0000033327812 */ /* 0x000fc800078ec0ff */
[----:B------:R-:W-:-:S04]  /*4da0*/  ISETP.NE.AND P0, PT, R50, 0x7ff00000, PT ;  /* 0x7ff000003200780c */ /* 0x000fc80003f05270 */
[----:B------:R-:W-:Y:S02]  /*4db0*/  FSEL R40, R3, R40, !P0 ;  /* 0x0000002803287208 */ /* 0x000fe40004000000 */
[----:B------:R-:W-:Y:S02]  /*4dc0*/  FSEL R2, R7, R2, !P0 ;  /* 0x0000000207027208 */ /* 0x000fe40004000000 */
[----:B------:R-:W-:Y:S02]  /*4dd0*/  FSEL R47, R40, 1.875, P2 ;  /* 0x3ff00000282f7808 */ /* 0x000fe40001000000 */
[----:B------:R-:W-:Y:S02]  /*4de0*/  FSEL R46, R2, RZ, P2 ;  /* 0x000000ff022e7208 */ /* 0x000fe40001000000 */
[----:B------:R-:W0:Y:S01]  /*4df0*/  MUFU.RCP64H R3, R47 ;  /* 0x0000002f00037308 */ /* 0x000e220000001800 */
[----:B------:R-:W-:-:S06]  /*4e00*/  MOV R2, 0x1 ;  /* 0x0000000100027802 */ /* 0x000fcc0000000f00 */
        /* <DEDUP_REMOVED lines=12> */
[----:B------:R-:W-:Y:S05]  /*4ed0*/  CALL.REL.NOINC `($__internal_11_$__cuda_sm20_div_rn_f64_full) ;  /* 0x0000004800607944 */ /* 0x000fea0003c00000 */
[----:B------:R-:W-:Y:S01]  /*4ee0*/  MOV R2, R40 ;  /* 0x0000002800027202 */ /* 0x000fe20000000f00 */
[----:B------:R-:W-:-:S07]  /*4ef0*/  IMAD.MOV.U32 R3, RZ, RZ, R41 ;  /* 0x000000ffff037224 */ /* 0x000fce00078e0029 */
.L_x_970:
[----:B------:R-:W-:Y:S05]  /*4f00*/  BSYNC.RECONVERGENT B0 ;  /* 0x0000000000007941 */ /* 0x000fea0003800200 */
.L_x_969:
[----:B------:R0:W1:Y:S02]  /*4f10*/  F2F.F32.F64 R0, R2 ;  /* 0x0000000200007310 */ /* 0x0000640000301000 */
.L_x_965:
[----:B------:R-:W-:Y:S05]  /*4f20*/  BSYNC.RECONVERGENT B2 ;  /* 0x0000000000027941 */ /* 0x000fea0003800200 */
.L_x_964:
[----:B------:R-:W-:Y:S01]  /*4f30*/  FSETP.NEU.AND P0, PT, R6, 1, PT ;  /* 0x3f8000000600780b */ /* 0x000fe20003f0d000 */
[----:B------:R-:W-:Y:S01]  /*4f40*/  BSSY.RECONVERGENT B0, `(.L_x_971) ;  /* 0x0000046000007945 */ /* 0x000fe20003800200 */
[----:B0-----:R-:W-:Y:S01]  /*4f50*/  HFMA2 R3, -RZ, RZ, 1.875, 0 ;  /* 0x3f800000ff037431 */ /* 0x001fe200000001ff */
[----:B------:R-:W-:Y:S02]  /*4f60*/  FMNMX R34, R34, 100000, PT ;  /* 0x47c3500022227809 */ /* 0x000fe40003800000 */
[----:B-1----:R-:W-:-:S08]  /*4f70*/  FMNMX R0, R0, 100000, PT ;  /* 0x47c3500000007809 */ /* 0x002fd00003800000 */
        /* <DEDUP_REMOVED lines=66> */
.L_x_972:
[----:B------:R-:W-:Y:S05]  /*53a0*/  BSYNC.RECONVERGENT B0 ;  /* 0x0000000000007941 */ /* 0x000fea0003800200 */
.L_x_971:
[----:B------:R-:W-:Y:S01]  /*53b0*/  FSETP.NEU.AND P0, PT, R36, 1, PT ;  /* 0x3f8000002400780b */ /* 0x000fe20003f0d000 */
[----:B------:R-:W-:Y:S01]  /*53c0*/  FMUL R2, R0, R3 ;  /* 0x0000000300027220 */ /* 0x000fe20000400000 */
[----:B------:R-:W-:Y:S01]  /*53d0*/  BSSY.RECONVERGENT B0, `(.L_x_973) ;  /* 0x000004a000007945 */ /* 0x000fe20003800200 */
[-C--:B------:R-:W-:Y:S01]  /*53e0*/  FFMA R28, R6, R34.reuse, R28 ;  /* 0x00000022061c7223 */ /* 0x080fe2000000001c */
[----:B------:R-:W-:Y:S01]  /*53f0*/  MOV R3, 0x3f800000 ;  /* 0x3f80000000037802 */ /* 0x000fe20000000f00 */
[-C--:B------:R-:W-:Y:S01]  /*5400*/  FFMA R5, R5, R34.reuse, -R2 ;  /* 0x0000002205057223 */ /* 0x080fe20000000802 */
[----:B------:R-:W-:-:S03]  /*5410*/  FFMA R23, R36, R34, R23 ;  /* 0x0000002224177223 */ /* 0x000fc60000000017 */
        /* <DEDUP_REMOVED lines=8> */
[----:B------:R-:W-:-:S04]  /*54a0*/  FSEL R3, R3, |R36|, !P0 ;  /* 0x4000002403037208 */ /* 0x000fc80004000000 */
        /* <DEDUP_REMOVED lines=49> */
[----:B------:R-:W-:Y:S02]  /*57c0*/  IADD3 R5, PT, PT, R3, 0x7f000000, RZ ;  /* 0x7f00000003057810 */ /* 0x000fe40007ffe0ff */
[----:B-1----:R-:W-:Y:S01]  /*57d0*/  LEA R6, R6, -R3, 0x17 ;  /* 0x8000000306067211 */ /* 0x002fe200078eb8ff */
        /* <DEDUP_REMOVED lines=8> */
.L_x_975:
[----:B------:R-:W-:-:S07]  /*5860*/  FADD R3, R36, 2 ;  /* 0x4000000024037421 */ /* 0x000fce0000000000 */
.L_x_974:
[----:B------:R-:W-:Y:S05]  /*5870*/  BSYNC.RECONVERGENT B0 ;  /* 0x0000000000007941 */ /* 0x000fea0003800200 */
.L_x_973:
[C---:B------:R-:W-:Y:S01]  /*5880*/  FSETP.NEU.AND P0, PT, R37.reuse, 1, PT ;  /* 0x3f8000002500780b */ /* 0x040fe20003f0d000 */
[----:B------:R-:W-:Y:S01]  /*5890*/  FMUL R2, R0, R3 ;  /* 0x0000000300027220 */ /* 0x000fe20000400000 */
[----:B------:R-:W-:Y:S01]  /*58a0*/  BSSY.RECONVERGENT B0, `(.L_x_976) ;  /* 0x0000049000007945 */ /* 0x000fe20003800200 */
[----:B------:R-:W-:Y:S02]  /*58b0*/  HFMA2 R3, -RZ, RZ, 1.875, 0 ;  /* 0x3f800000ff037431 */ /* 0x000fe400000001ff */
[-C--:B------:R-:W-:Y:S01]  /*58c0*/  FFMA R22, R37, R34.reuse, R22 ;  /* 0x0000002225167223 */ /* 0x080fe20000000016 */
[----:B------:R-:W-:-:S04]  /*58d0*/  FFMA R2, R35, R34, -R2 ;  /* 0x0000002223027223 */ /* 0x000fc80000000802 */
[----:B------:R-:W-:-:S03]  /*58e0*/  FADD R19, R2, R19 ;  /* 0x0000001302137221 */ /* 0x000fc60000000000 */
[----:B------:R-:W-:Y:S05]  /*58f0*/  @!P0 BRA `(.L_x_977) ;  /* 0x00000004000c8947 */ /* 0x000fea0003800000 */
[----:B------:R-:W-:-:S13]  /*5900*/  FSETP.NAN.AND P0, PT, |R37|, |R37|, PT ;  /* 0x400000252500720b */ /* 0x000fda0003f08200 */
[----:B------:R-:W-:Y:S05]  /*5910*/  @P0 BRA `(.L_x_978) ;  /* 0x0000000400000947 */ /* 0x000fea0003800000 */
[C---:B------:R-:W-:Y:S01]  /*5920*/  FMUL R2, |R37|.reuse, 16777216 ;  /* 0x4b80000025027820 */ /* 0x040fe20000400200 */
[C---:B------:R-:W-:Y:S02]  /*5930*/  FSETP.GEU.AND P0, PT, |R37|.reuse, 1.175494350822287508e-38, PT ;  /* 0x008000002500780b */ /* 0x040fe40003f0e200 */
[----:B------:R-:W-:Y:S02]  /*5940*/  MOV R26, 0x3a2c32e4 ;  /* 0x3a2c32e4001a7802 */ /* 0x000fe40000000f00 */
[----:B------:R-:W-:Y:S02]  /*5950*/  FSEL R2, R2, |R37|, !P0 ;  /* 0x4000002502027208 */ /* 0x000fe40004000000 */
[----:B------:R-:W-:Y:S02]  /*5960*/  FSETP.NEU.AND P3, PT, R37, RZ, PT ;  /* 0x000000ff2500720b */ /* 0x000fe40003f6d000 */
        /* <DEDUP_REMOVED lines=42> */
[----:B------:R-:W-:Y:S01]  /*5c10*/  FADD R2, R2, R35 ;  /* 0x0000002302027221 */ /* 0x000fe20000000000 */
[----:B------:R-:W-:Y:S02]  /*5c20*/  SEL R4, RZ, 0x83000000, P0 ;  /* 0x83000000ff047807 */ /* 0x000fe40000000000 */
[----:B------:R-:W-:Y:S01]  /*5c30*/  FSETP.NEU.AND P0, PT, |R37|, +INF , PT ;  /* 0x7f8000002500780b */ /* 0x000fe20003f0d200 */
[----:B------:R-:W-:Y:S01]  /*5c40*/  FFMA R7, R2, R7, 0.0013391353422775864601 ;  /* 0x3aaf85ed02077423 */ /* 0x000fe20000000007 */
[----:B--2---:R-:W-:Y:S02]  /*5c50*/  LEA R5, R5, -R4, 0x17 ;  /* 0x8000000405057211 */ /* 0x004fe400078eb8ff */
[----:B------:R-:W-:Y:S01]  /*5c60*/  IADD3 R4, PT, PT, R4, 0x7f000000, RZ ;  /* 0x7f00000004047810 */ /* 0x000fe20007ffe0ff */
[----:B------:R-:W-:-:S04]  /*5c70*/  FFMA R7, R2, R7, 0.0096188392490148544312 ;  /* 0x3c1d985602077423 */ /* 0x000fc80000000007 */
[----:B------:R-:W-:-:S04]  /*5c80*/  FFMA R7, R2, R7, 0.055503588169813156128 ;  /* 0x3d6357bb02077423 */ /* 0x000fc80000000007 */
[----:B------:R-:W-:-:S04]  /*5c90*/  FFMA R7, R2, R7, 0.24022644758224487305 ;  /* 0x3e75fdec02077423 */ /* 0x000fc80000000007 */
[----:B------:R-:W-:-:S04]  /*5ca0*/  FFMA R7, R2, R7, 0.69314718246459960938 ;  /* 0x3f31721802077423 */ /* 0x000fc80000000007 */
[----:B------:R-:W-:-:S04]  /*5cb0*/  FFMA R7, R2, R7, 1 ;  /* 0x3f80000002077423 */ /* 0x000fc80000000007 */
[----:B------:R-:W-:-:S04]  /*5cc0*/  FMUL R4, R4, R7 ;  /* 0x0000000704047220 */ /* 0x000fc80000400000 */
[----:B------:R-:W-:Y:S01]  /*5cd0*/  @!P1 FMUL R3, R5, R4 ;  /* 0x0000000405039220 */ /* 0x000fe20000400000 */
[----:B------:R-:W-:Y:S06]  /*5ce0*/  @P0 BRA P3, `(.L_x_977) ;  /* 0x0000000000100947 */ /* 0x000fec0001800000 */
[----:B------:R-:W-:-:S05]  /*5cf0*/  FADD R3, R37, R37 ;  /* 0x0000002525037221 */ /* 0x000fca0000000000 */
[----:B------:R-:W-:Y:S01]  /*5d00*/  LOP3.LUT R3, R3, 0x7fffffff, RZ, 0xc0, !PT ;  /* 0x7fffffff03037812 */ /* 0x000fe200078ec0ff */
[----:B------:R-:W-:Y:S06]  /*5d10*/  BRA `(.L_x_977) ;  /* 0x0000000000047947 */ /* 0x000fec0003800000 */
.L_x_978:
[----:B------:R-:W-:-:S07]  /*5d20*/  FADD R3, R37, 2 ;  /* 0x4000000025037421 */ /* 0x000fce0000000000 */
.L_x_977:
[----:B------:R-:W-:Y:S05]  /*5d30*/  BSYNC.RECONVERGENT B0 ;  /* 0x0000000000007941 */ /* 0x000fea0003800200 */
.L_x_976:
[----:B------:R-:W-:Y:S01]  /*5d40*/  UIADD3 UR6, UPT, UPT, UR6, 0x1, URZ ;  /* 0x0000000106067890 */ /* 0x000fe2000fffe0ff */
[----:B------:R-:W-:Y:S01]  /*5d50*/  FMUL R5, RZ, R34 ;  /* 0x00000022ff057220 */ /* 0x000fe20000400000 */
[----:B------:R-:W-:Y:S02]  /*5d60*/  FADD R21, R34, R21 ;  /* 0x0000001522157221 */ /* 0x000fe40000000000 */
[----:B------:R-:W-:Y:S01]  /*5d70*/  UISETP.NE.AND UP0, UPT, UR6, UR10, UPT ;  /* 0x0000000a0600728c */ /* 0x000fe2000bf05270 */
[C-C-:B------:R-:W-:Y:S01]  /*5d80*/  FFMA R3, -R0.reuse, R3, R5.reuse ;  /* 0x0000000300037223 */ /* 0x140fe20000000105 */
[----:B------:R-:W-:-:S03]  /*5d90*/  FADD R0, -R0, R5 ;  /* 0x0000000500007221 */ /* 0x000fc60000000100 */
[----:B------:R-:W-:Y:S01]  /*5da0*/  FADD R18, R3, R18 ;  /* 0x0000001203127221 */ /* 0x000fe20000000000 */
[----:B------:R-:W-:-:S03]  /*5db0*/  FADD R17, R0, R17 ;  /* 0x0000001100117221 */ /* 0x000fc60000000000 */
[----:B------:R-:W-:Y:S05]  /*5dc0*/  BRA.U UP0, `(.L_x_979) ;  /* 0xffffffe100d87547 */ /* 0x000fea000b83ffff */
[----:B------:R-:W-:-:S04]  /*5dd0*/  UIADD3 UR5, UPT, UPT, UR5, 0x1, URZ ;  /* 0x0000000105057890 */ /* 0x000fc8000fffe0ff */
[----:B------:R-:W-:-:S09]  /*5de0*/  UISETP.NE.AND UP0, UPT, UR5, UR10, UPT ;  /* 0x0000000a0500728c */ /* 0x000fd2000bf05270 */
[----:B------:R-:W-:Y:S05]  /*5df0*/  BRA.U UP0, `(.L_x_980) ;  /* 0xffffffd900b07547 */ /* 0x000fea000b83ffff */
.L_x_946:
        /* <DEDUP_REMOVED lines=16> */
.L_x_983:
[----:B------:R-:W-:Y:S05]  /*5f00*/  BSYNC.RECONVERGENT B2 ;  /* 0x0000000000027941 */ /* 0x000fea0003800200 */
.L_x_982:
[----:B------:R-:W0:Y:S01]  /*5f10*/  MUFU.RCP R0, R19 ;  /* 0x0000001300007308 */ /* 0x000e220000001000 */
[----:B------:R-:W-:Y:S01]  /*5f20*/  FMNMX R3, R3, -1, !PT ;  /* 0xbf80000003037809 */ /* 0x000fe20007800000 */
[----:B------:R-:W-:Y:S06]  /*5f30*/  BSSY.RECONVERGENT B2, `(.L_x_984) ;  /* 0x000000d000027945 */ /* 0x000fec0003800200 */
[----:B------:R-:W1:Y:S01]  /*5f40*/  FCHK P0, R23, R19 ;  /* 0x0000001317007302 */ /* 0x000e620000000000 */
[----:B0-----:R-:W-:-:S04]  /*5f50*/  FFMA R5, R0, -R19, 1 ;  /* 0x3f80000000057423 */ /* 0x001fc80000000813 */
[----:B------:R-:W-:Y:S01]  /*5f60*/  FFMA R0, R0, R5, R0 ;  /* 0x0000000500007223 */ /* 0x000fe20000000000 */
[----:B------:R-:W-:-:S03]  /*5f70*/  FMNMX R5, R3, 1, PT ;  /* 0x3f80000003057809 */ /* 0x000fc60003800000 */
        /* <DEDUP_REMOVED lines=8> */
.L_x_985:
[----:B------:R-:W-:Y:S05]  /*6000*/  BSYNC.RECONVERGENT B2 ;  /* 0x0000000000027941 */ /* 0x000fea0003800200 */
.L_x_984:
        /* <DEDUP_REMOVED lines=16> */
.L_x_987:
[----:B------:R-:W-:Y:S05]  /*6110*/  BSYNC.RECONVERGENT B2 ;  /* 0x0000000000027941 */ /* 0x000fea0003800200 */
.L_x_986:
        /* <DEDUP_REMOVED lines=16> */
.L_x_989:
[----:B------:R-:W-:Y:S05]  /*6220*/  BSYNC.RECONVERGENT B2 ;  /* 0x0000000000027941 */ /* 0x000fea0003800200 */
.L_x_988:
[----:B------:R-:W-:-:S04]  /*6230*/  FMNMX R0, R0, -2, !PT ;  /* 0xc000000000007809 */ /* 0x000fc80007800000 */
[----:B------:R-:W-:Y:S01]  /*6240*/  FMNMX R3, R0, 2, PT ;  /* 0x4000000000037809 */ /* 0x000fe20003800000 */
[----:B------:R-:W-:Y:S06]  /*6250*/  BRA `(.L_x_990) ;  /* 0x0000000400087947 */ /* 0x000fec0003800000 */
.L_x_981:
        /* <DEDUP_REMOVED lines=14> */
.L_x_992:
[----:B------:R-:W-:Y:S05]  /*6340*/  BSYNC.RECONVERGENT B2 ;  /* 0x0000000000027941 */ /* 0x000fea0003800200 */
.L_x_991:
        /* <DEDUP_REMOVED lines=15> */
.L_x_994:
[----:B------:R-:W-:Y:S05]  /*6440*/  BSYNC.RECONVERGENT B2 ;  /* 0x0000000000027941 */ /* 0x000fea0003800200 */
.L_x_993:
        /* <DEDUP_REMOVED lines=11> */
[----:B------:R-:W-:Y:S01]  /*6500*/  MOV R2, R22 ;  /* 0x0000001600027202 */ /* 0x000fe20000000f00 */
[----:B------:R-:W-:Y:S01]  /*6510*/  IMAD.MOV.U32 R0, RZ, RZ, R18 ;  /* 0x000000ffff007224 */ /* 0x000fe200078e0012 */
[----:B------:R-:W-:-:S07]  /*6520*/  MOV R34, 0x6540 ;  /* 0x0000654000227802 */ /* 0x000fce0000000f00 */
[----:B------:R-:W-:Y:S05]  /*6530*/  CALL.REL.NOINC `($__internal_14_$__cuda_sm3x_div_rn_noftz_f32_slowpath) ;  /* 0x0000003c00687944 */ /* 0x000fea0003c00000 */
[----:B------:R-:W-:-:S07]  /*6540*/  MOV R3, R0 ;  /* 0x0000000000037202 */ /* 0x000fce0000000f00 */
.L_x_996:
[----:B------:R-:W-:Y:S05]  /*6550*/  BSYNC.RECONVERGENT B2 ;  /* 0x0000000000027941 */ /* 0x000fea0003800200 */
.L_x_995:
        /* <DEDUP_REMOVED lines=15> */
.L_x_998:
[----:B------:R-:W-:Y:S05]  /*6650*/  BSYNC.RECONVERGENT B2 ;  /* 0x0000000000027941 */ /* 0x000fea0003800200 */
.L_x_997:
[----:B------:R-:W-:-:S04]  /*6660*/  FMNMX R0, R0, -2, !PT ;  /* 0xc000000000007809 */ /* 0x000fc80007800000 */
[----:B------:R-:W-:-:S07]  /*6670*/  FMNMX R3, R0, 2, PT ;  /* 0x4000000000037809 */ /* 0x000fce0003800000 */
.L_x_990:
[----:B------:R-:W0:Y:S01]  /*6680*/  LDCU UR5, c[0x0][0x390] ;  /* 0x00007200ff0577ac */ /* 0x000e220008000800 */
[----:B------:R-:W-:Y:S01]  /*6690*/  FADD R7, -R7, R29 ;  /* 0x0000001d07077221 */ /* 0x000fe20000000100 */
[----:B------:R-:W-:Y:S01]  /*66a0*/  FADD R3, -R3, R30 ;  /* 0x0000001e03037221 */ /* 0x000fe20000000100 */
[----:B------:R-:W-:Y:S01]  /*66b0*/  FADD R33, -R5, R33 ;  /* 0x0000002105217221 */ /* 0x000fe20000000100 */
[----:B------:R-:W-:Y:S01]  /*66c0*/  UIADD3 UR4, UPT, UPT, UR4, 0x1, URZ ;  /* 0x0000000104047890 */ /* 0x000fe2000fffe0ff */
[----:B------:R-:W-:Y:S01]  /*66d0*/  FADD R32, -R6, R32 ;  /* 0x0000002006207221 */ /* 0x000fe20000000100 */
[----:B------:R-:W-:Y:S02]  /*66e0*/  FMNMX R29, R7, 1, !PT ;  /* 0x3f800000071d7809 */ /* 0x000fe40007800000 */
[----:B------:R-:W-:Y:S01]  /*66f0*/  FMNMX R30, R3, 0.0099999997764825820923, !PT ;  /* 0x3c23d70a031e7809 */ /* 0x000fe20007800000 */
[----:B0-----:R-:W-:-:S09]  /*6700*/  UISETP.NE.AND UP0, UPT, UR4, UR5, UPT ;  /* 0x000000050400728c */ /* 0x001fd2000bf05270 */
[----:B------:R-:W-:Y:S05]  /*6710*/  BRA.U UP0, `(.L_x_999) ;  /* 0xffffffcd00287547 */ /* 0x000fea000b83ffff */
.L_x_945:
[----:B------:R-:W0:Y:S01]  /*6720*/  LDCU UR4, c[0x0][0x38c] ;  /* 0x00007180ff0477ac */ /* 0x000e220008000800 */
[----:B------:R-:W-:Y:S01]  /*6730*/  HFMA2 R5, -RZ, RZ, 0, 0 ;  /* 0x00000000ff057431 */ /* 0x000fe200000001ff */
[----:B------:R-:W-:Y:S02]  /*6740*/  CS2R R14, SRZ ;  /* 0x00000000000e7805 */ /* 0x000fe4000001ff00 */
[----:B------:R-:W-:Y:S02]  /*6750*/  CS2R R6, SRZ ;  /* 0x0000000000067805 */ /* 0x000fe4000001ff00 */
[----:B------:R-:W-:Y:S02]  /*6760*/  CS2R R8, SRZ ;  /* 0x0000000000087805 */ /* 0x000fe4000001ff00 */
[----:B------:R-:W-:Y:S02]  /*6770*/  CS2R R10, SRZ ;  /* 0x00000000000a7805 */ /* 0x000fe4000001ff00 */
        /* <DEDUP_REMOVED lines=12> */
.L_x_1002:
[C---:B-1----:R-:W-:Y:S01]  /*6840*/  FMUL.FTZ R0, R2.reuse, R31 ;  /* 0x0000001f02007220 */ /* 0x042fe20000410000 */
[----:B------:R-:W-:-:S03]  /*6850*/  FMUL.FTZ R35, R2, 0.5 ;  /* 0x3f00000002237820 */ /* 0x000fc60000410000 */
[----:B------:R-:W-:-:S04]  /*6860*/  FFMA R31, -R0, R0, R31 ;  /* 0x00000000001f7223 */ /* 0x000fc8000000011f */
[----:B------:R-:W-:-:S07]  /*6870*/  FFMA R35, R31, R35, R0 ;  /* 0x000000231f237223 */ /* 0x000fce0000000000 */
.L_x_1003:
[----:B------:R-:W-:Y:S05]  /*6880*/  BSYNC.RECONVERGENT B0 ;  /* 0x0000000000007941 */ /* 0x000fea0003800200 */
.L_x_1001:
        /* <DEDUP_REMOVED lines=14> */
.L_x_1005:
[----:B------:R-:W-:Y:S05]  /*6970*/  BSYNC.RECONVERGENT B2 ;  /* 0x0000000000027941 */ /* 0x000fea0003800200 */
.L_x_1004:
        /* <DEDUP_REMOVED lines=16> */
.L_x_1007:
[----:B------:R-:W-:Y:S05]  /*6a80*/  BSYNC.RECONVERGENT B2 ;  /* 0x0000000000027941 */ /* 0x000fea0003800200 */
.L_x_1006:
[----:B------:R-:W0:Y:S01]  /*6a90*/  LDCU UR8, c[0x0][0x38c] ;  /* 0x00007180ff0877ac */ /* 0x000e220008000800 */
[----:B------:R-:W-:Y:S01]  /*6aa0*/  HFMA2 R15, -RZ, RZ, 0, 0 ;  /* 0x00000000ff0f7431 */ /* 0x000fe200000001ff */
[----:B------:R-:W-:Y:S01]  /*6ab0*/  UMOV UR4, URZ ;  /* 0x000000ff00047c82 */ /* 0x000fe20008000000 */
[----:B0-----:R-:W-:-:S12]  /*6ac0*/  UIADD3 UR8, UPT, UPT, -UR8, URZ, URZ ;  /* 0x000000ff08087290 */ /* 0x001fd8000fffe1ff */
.L_x_1041:
[----:B------:R-:W-:Y:S01]  /*6ad0*/  I2FP.F32.U32 R16, UR4 ;  /* 0x0000000400107c45 */ /* 0x000fe20008201000 */
[----:B------:R-:W0:Y:S01]  /*6ae0*/  LDC R2, c[0x0][0x388] ;  /* 0x0000e200ff027b82 */ /* 0x000e220000000800 */
[----:B-----5:R-:W-:Y:S01]  /*6af0*/  MOV R18, 0x38eb4c3a ;  /* 0x38eb4c3a00127802 */ /* 0x020fe20000000f00 */
        /* <DEDUP_REMOVED lines=14> */
[----:B------:R-:W-:Y:S02]  /*6be0*/  FSEL R17, |R28|, R17, P0 ;  /* 0x000000111c117208 */ /* 0x000fe40000000200 */
[----:B------:R-:W-:Y:S01]  /*6bf0*/  FSEL R0, R18, 8.4834944573231041431e-05, P0 ;  /* 0x38b1e96a12007808 */ /* 0x000fe20000000000 */
[----:B0-----:R-:W0:Y:S01]  /*6c00*/  MUFU.RCP R21, R2 ;  /* 0x0000000200157308 */ /* 0x001e220000001000 */
[----:B------:R-:W-:Y:S02]  /*6c10*/  FSEL R4, -R20, -0.00082130916416645050049, P0 ;  /* 0xba574d2014047808 */ /* 0x000fe40000000100 */
[----:B------:R-:W-:-:S02]  /*6c20*/  FSEL R18, R18, 8.4834944573231041431e-05, P1 ;  /* 0x38b1e96a12127808 */ /* 0x000fc40000800000 */
[----:B------:R-:W-:Y:S01]  /*6c30*/  FSEL R20, -R20, -0.00082130916416645050049, P1 ;  /* 0xba574d2014147808 */ /* 0x000fe20000800100 */
[----:B------:R-:W-:Y:S01]  /*6c40*/  FFMA R0, R17, R0, R4 ;  /* 0x0000000011007223 */ /* 0x000fe20000000004 */
[----:B------:R-:W-:Y:S02]  /*6c50*/  FSEL R3, |R26|, R3, P1 ;  /* 0x000000031a037208 */ /* 0x000fe40000800200 */
[C---:B------:R-:W-:Y:S02]  /*6c60*/  FSEL R4, R22.reuse, 0.0052134888246655464172, P0 ;  /* 0x3baad5ea16047808 */ /* 0x040fe40000000000 */
[----:B------:R-:W-:Y:S01]  /*6c70*/  FSEL R22, R22, 0.0052134888246655464172, P1 ;  /* 0x3baad5ea16167808 */ /* 0x000fe20000800000 */
[----:B------:R-:W-:Y:S01]  /*6c80*/  FFMA R20, R3, R18, R20 ;  /* 0x0000001203147223 */ /* 0x000fe20000000014 */
[C---:B------:R-:W-:Y:S01]  /*6c90*/  FSEL R18, -R34.reuse, -0.026868773624300956726, P0 ;  /* 0xbcdc1be722127808 */ /* 0x040fe20000000100 */
[----:B------:R-:W-:Y:S01]  /*6ca0*/  FFMA R0, R17, R0, R4 ;  /* 0x0000000011007223 */ /* 0x000fe20000000004 */
[----:B------:R-:W-:Y:S01]  /*6cb0*/  FSEL R34, -R34, -0.026868773624300956726, P1 ;  /* 0xbcdc1be722227808 */ /* 0x000fe20000800100 */
[----:B------:R-:W-:Y:S01]  /*6cc0*/  FFMA R20, R3, R20, R22 ;  /* 0x0000001403147223 */ /* 0x000fe20000000016 */
[----:B------:R-:W-:Y:S01]  /*6cd0*/  FSEL R4, R19, 0.11284004896879196167, P0 ;  /* 0x3de718af13047808 */ /* 0x000fe20000000000 */
[----:B------:R-:W-:Y:S01]  /*6ce0*/  FFMA R0, R17, R0, R18 ;  /* 0x0000000011007223 */ /* 0x000fe20000000012 */
[----:B------:R-:W-:Y:S01]  /*6cf0*/  FSEL R19, R19, 0.11284004896879196167, P1 ;  /* 0x3de718af13137808 */ /* 0x000fe20000800000 */
[----:B------:R-:W-:Y:S01]  /*6d00*/  FFMA R20, R3, R20, R34 ;  /* 0x0000001403147223 */ /* 0x000fe20000000022 */
[----:B------:R-:W-:Y:S01]  /*6d10*/  FADD R34, R16, 0.5 ;  /* 0x3f00000010227421 */ /* 0x000fe20000000000 */
[----:B------:R-:W-:Y:S01]  /*6d20*/  MOV R22, 0x3f69b4f9 ;  /* 0x3f69b4f900167802 */ /* 0x000fe20000000f00 */
[----:B------:R-:W-:Y:S01]  /*6d30*/  FFMA R0, R17, R0, R4 ;  /* 0x0000000011007223 */ /* 0x000fe20000000004 */
[----:B------:R-:W-:Y:S01]  /*6d40*/  FFMA R20, R3, R20, R19 ;  /* 0x0000001403147223 */ /* 0x000fe20000000013 */
[----:B------:R-:W-:Y:S01]  /*6d50*/  FADD R34, R34, -R33 ;  /* 0x8000002122227221 */ /* 0x000fe20000000000 */
[----:B------:R-:W-:Y:S01]  /*6d60*/  MOV R19, 0x3f210a14 ;  /* 0x3f210a1400137802 */ /* 0x000fe20000000f00 */
[----:B0-----:R-:W-:Y:S01]  /*6d70*/  FFMA R36, R21, -R2, 1 ;  /* 0x3f80000015247423 */ /* 0x001fe20000000802 */
[----:B------:R-:W-:Y:S01]  /*6d80*/  FSEL R4, R22, -0.37612664699554443359, P0 ;  /* 0xbec093ac16047808 */ /* 0x000fe20000000000 */
[----:B------:R-:W0:Y:S01]  /*6d90*/  FCHK P2, R34, R2 ;  /* 0x0000000222007302 */ /* 0x000e220000040000 */
[----:B------:R-:W-:-:S02]  /*6da0*/  FSEL R18, R19, 0.12837915122509002686, P0 ;  /* 0x3e0375d313127808 */ /* 0x000fc40000000000 */
[----:B------:R-:W-:Y:S01]  /*6db0*/  FSEL R22, R22, -0.37612664699554443359, P1 ;  /* 0xbec093ac16167808 */ /* 0x000fe20000800000 */
[----:B------:R-:W-:Y:S01]  /*6dc0*/  FFMA R4, R17, R0, R4 ;  /* 0x0000000011047223 */ /* 0x000fe20000000004 */
[----:B------:R-:W-:Y:S01]  /*6dd0*/  FFMA R0, R21, R36, R21 ;  /* 0x0000002415007223 */ /* 0x000fe20000000015 */
[----:B------:R-:W-:Y:S02]  /*6de0*/  FSEL R23, -R3, R26, P1 ;  /* 0x0000001a03177208 */ /* 0x000fe40000800100 */
[----:B------:R-:W-:Y:S01]  /*6df0*/  FFMA R4, R17, R4, R18 ;  /* 0x0000000411047223 */ /* 0x000fe20000000012 */
[----:B------:R-:W-:Y:S01]  /*6e00*/  FSEL R18, R19, 0.12837915122509002686, P1 ;  /* 0x3e0375d313127808 */ /* 0x000fe20000800000 */
[----:B------:R-:W-:Y:S01]  /*6e10*/  FFMA R20, R3, R20, R22 ;  /* 0x0000001403147223 */ /* 0x000fe20000000016 */
[----:B------:R-:W-:Y:S01]  /*6e20*/  FFMA R19, R0, R34, RZ ;  /* 0x0000002200137223 */ /* 0x000fe200000000ff */
[----:B------:R-:W-:Y:S02]  /*6e30*/  FSEL R17, -R17, R28, P0 ;  /* 0x0000001c11117208 */ /* 0x000fe40000000100 */
[----:B------:R-:W-:Y:S01]  /*6e40*/  FFMA R18, R3, R20, R18 ;  /* 0x0000001403127223 */ /* 0x000fe20000000012 */
[----:B------:R-:W-:-:S02]  /*6e50*/  FFMA R3, R19, -R2, R34 ;  /* 0x8000000213037223 */ /* 0x000fc40000000022 */
[----:B------:R-:W-:Y:S01]  /*6e60*/  FFMA R27, R4, R17, R17 ;  /* 0x00000011041b7223 */ /* 0x000fe20000000011 */
        /* <DEDUP_REMOVED lines=8> */
.L_x_1009:
[----:B------:R-:W-:Y:S05]  /*6ef0*/  BSYNC.RECONVERGENT B2 ;  /* 0x0000000000027941 */ /* 0x000fea0003800200 */
.L_x_1008:
[----:B------:R-:W-:Y:S01]  /*6f00*/  MOV R3, R0 ;  /* 0x0000000000037202 */ /* 0x000fe20000000f00 */
[----:B------:R-:W0:Y:S01]  /*6f10*/  LDC R21, c[0x0][0x388] ;  /* 0x0000e200ff157b82 */ /* 0x000e220000000800 */
[----:B------:R-:W-:Y:S01]  /*6f20*/  HFMA2 R17, -RZ, RZ, 0.96630859375, -0.0022525787353515625 ;  /* 0x3bbb989dff117431 */ /* 0x000fe200000001ff */
[----:B------:R-:W-:Y:S01]  /*6f30*/  MOV R4, 0x437c0000 ;  /* 0x437c000000047802 */ /* 0x000fe20000000f00 */
[----:B------:R-:W-:Y:S01]  /*6f40*/  FADD R16, R16, -0.5 ;  /* 0xbf00000010107421 */ /* 0x000fe20000000000 */
[----:B------:R-:W-:Y:S01]  /*6f50*/  FSETP.GEU.AND P0, PT, |R3|, 1.175494350822287508e-38, PT ;  /* 0x008000000300780b */ /* 0x000fe20003f0e200 */
[----:B------:R-:W-:-:S12]  /*6f60*/  BSSY.RECONVERGENT B2, `(.L_x_1010) ;  /* 0x0000020000027945 */ /* 0x000fd80003800200 */
        /* <DEDUP_REMOVED lines=8> */
[----:B------:R0:W1:Y:S02]  /*6ff0*/  MUFU.EX2 R2, R0 ;  /* 0x0000000000027308 */ /* 0x0000640000000800 */
[----:B0-----:R-:W-:Y:S01]  /*7000*/  FFMA R0, R18, R19, R18 ;  /* 0x0000001312007223 */ /* 0x001fe20000000012 */
[----:B-1----:R-:W-:-:S04]  /*7010*/  @!P0 FMUL R2, R2, R2 ;  /* 0x0000000202028220 */ /* 0x002fc80000400000 */
[----:B------:R-:W-:-:S04]  /*7020*/  FMUL R2, R2, -0.5 ;  /* 0xbf00000002027820 */ /* 0x000fc80000400000 */
[----:B------:R-:W-:-:S04]  /*7030*/  FFMA.SAT R3, R2, R17, 0.5 ;  /* 0x3f00000002037423 */ /* 0x000fc80000002011 */
[----:B------:R-:W-:Y:S01]  /*7040*/  FFMA.RM R3, R3, R4, 12582913 ;  /* 0x4b40000103037423 */ /* 0x000fe20000004004 */
[----:B------:R-:W-:-:S03]  /*7050*/  FADD R4, R16, -R33 ;  /* 0x8000002110047221 */ /* 0x000fc60000000000 */
[C---:B------:R-:W-:Y:S01]  /*7060*/  FADD R17, R3.reuse, -12583039 ;  /* 0xcb40007f03117421 */ /* 0x040fe20000000000 */
[----:B------:R-:W-:Y:S01]  /*7070*/  FCHK P0, R4, R21 ;  /* 0x0000001504007302 */ /* 0x000fe20000000000 */
[----:B------:R-:W-:Y:S01]  /*7080*/  FFMA R19, R0, R4, RZ ;  /* 0x0000000400137223 */ /* 0x000fe200000000ff */
[----:B------:R-:W-:Y:S01]  /*7090*/  SHF.L.U32 R16, R3, 0x17, RZ ;  /* 0x0000001703107819 */ /* 0x000fe200000006ff */
[----:B------:R-:W-:-:S04]  /*70a0*/  FFMA R17, R2, 1.4426950216293334961, -R17 ;  /* 0x3fb8aa3b02117823 */ /* 0x000fc80000000811 */
[----:B------:R-:W-:Y:S01]  /*70b0*/  FFMA R17, R2, 1.925963033500011079e-08, R17 ;  /* 0x32a5706002117823 */ /* 0x000fe20000000011 */
[----:B------:R-:W-:-:S04]  /*70c0*/  FFMA R2, R19, -R21, R4 ;  /* 0x8000001513027223 */ /* 0x000fc80000000004 */
[----:B------:R-:W-:Y:S01]  /*70d0*/  FFMA R0, R0, R2, R19 ;  /* 0x0000000200007223 */ /* 0x000fe20000000013 */
[----:B------:R-:W0:Y:S02]  /*70e0*/  MUFU.EX2 R17, R17 ;  /* 0x0000001100117308 */ /* 0x000e240000000800 */
[----:B0-----:R-:W-:Y:S01]  /*70f0*/  FMUL R16, R16, R17 ;  /* 0x0000001110107220 */ /* 0x001fe20000400000 */
[----:B------:R-:W-:Y:S06]  /*7100*/  @!P0 BRA `(.L_x_1011) ;  /* 0x0000000000148947 */ /* 0x000fec0003800000 */
[----:B------:R-:W0:Y:S01]  /*7110*/  LDCU UR5, c[0x0][0x388] ;  /* 0x00007100ff0577ac */ /* 0x000e220008000800 */
[----:B------:R-:W-:Y:S02]  /*7120*/  MOV R2, R4 ;  /* 0x0000000400027202 */ /* 0x000fe40000000f00 */
[----:B------:R-:W-:Y:S02]  /*7130*/  MOV R34, 0x7160 ;  /* 0x0000716000227802 */ /* 0x000fe40000000f00 */
[----:B0-----:R-:W-:-:S07]  /*7140*/  MOV R0, UR5 ;  /* 0x0000000500007c02 */ /* 0x001fce0008000f00 */
[----:B------:R-:W-:Y:S05]  /*7150*/  CALL.REL.NOINC `($__internal_14_$__cuda_sm3x_div_rn_noftz_f32_slowpath) ;  /* 0x0000003000607944 */ /* 0x000fea0003c00000 */
.L_x_1011:
[----:B------:R-:W-:Y:S05]  /*7160*/  BSYNC.RECONVERGENT B2 ;  /* 0x0000000000027941 */ /* 0x000fea0003800200 */
.L_x_1010:
[----:B------:R-:W-:Y:S01]  /*7170*/  MOV R4, R0 ;  /* 0x0000000000047202 */ /* 0x000fe20000000f00 */
[----:B------:R-:W-:Y:S01]  /*7180*/  HFMA2 R3, -RZ, RZ, 0.96630859375, -0.0022525787353515625 ;  /* 0x3bbb989dff037431 */ /* 0x000fe200000001ff */
[----:B------:R-:W-:Y:S01]  /*7190*/  MOV R18, 0x437c0000 ;  /* 0x437c000000127802 */ /* 0x000fe20000000f00 */
[----:B------:R-:W0:Y:S01]  /*71a0*/  LDCU UR10, c[0x0][0x38c] ;  /* 0x00007180ff0a77ac */ /* 0x000e220008000800 */
[----:B------:R-:W-:Y:S01]  /*71b0*/  FSETP.GEU.AND P0, PT, |R4|, 1.175494350822287508e-38, PT ;  /* 0x008000000400780b */ /* 0x000fe20003f0e200 */
[----:B------:R-:W-:Y:S01]  /*71c0*/  UMOV UR5, URZ ;  /* 0x000000ff00057c82 */ /* 0x000fe20008000000 */
[----:B------:R-:W-:Y:S01]  /*71d0*/  UMOV UR6, UR4 ;  /* 0x0000000400067c82 */ /* 0x000fe20008000000 */
[----:B------:R-:W-:-:S10]  /*71e0*/  UMOV UR7, UR8 ;  /* 0x0000000800077c82 */ /* 0x000fd40008000000 */
[----:B------:R-:W-:-:S04]  /*71f0*/  @!P0 FMUL R4, R4, 16777216 ;  /* 0x4b80000004048820 */ /* 0x000fc80000400000 */
[----:B------:R-:W1:Y:S02]  /*7200*/  MUFU.LG2 R0, R4 ;  /* 0x0000000400007308 */ /* 0x000e640000000c00 */
[----:B-1----:R-:W-:-:S04]  /*7210*/  @!P0 FADD R0, R0, -24 ;  /* 0xc1c0000000008421 */ /* 0x002fc80000000000 */
[----:B------:R-:W-:-:S05]  /*7220*/  FADD R0, R0, R0 ;  /* 0x0000000000007221 */ /* 0x000fca0000000000 */
[----:B------:R-:W-:-:S13]  /*7230*/  FSETP.GEU.AND P0, PT, R0, -126, PT ;  /* 0xc2fc00000000780b */ /* 0x000fda0003f0e000 */
[----:B------:R-:W-:-:S04]  /*7240*/  @!P0 FMUL R0, R0, 0.5 ;  /* 0x3f00000000008820 */ /* 0x000fc80000400000 */
[----:B------:R-:W1:Y:S02]  /*7250*/  MUFU.EX2 R2, R0 ;  /* 0x0000000000027308 */ /* 0x000e640000000800 */
[----:B-1----:R-:W-:-:S04]  /*7260*/  @!P0 FMUL R2, R2, R2 ;  /* 0x0000000202028220 */ /* 0x002fc80000400000 */
[----:B------:R-:W-:-:S04]  /*7270*/  FMUL R2, R2, -0.5 ;  /* 0xbf00000002027820 */ /* 0x000fc80000400000 */
[----:B------:R-:W-:-:S04]  /*7280*/  FFMA.SAT R3, R2, R3, 0.5 ;  /* 0x3f00000002037423 */ /* 0x000fc80000002003 */
[----:B------:R-:W-:-:S04]  /*7290*/  FFMA.RM R3, R3, R18, 12582913 ;  /* 0x4b40000103037423 */ /* 0x000fc80000004012 */
[C---:B------:R-:W-:Y:S01]  /*72a0*/  FADD R17, R3.reuse, -12583039 ;  /* 0xcb40007f03117421 */ /* 0x040fe20000000000 */
[----:B------:R-:W-:-:S03]  /*72b0*/  SHF.L.U32 R3, R3, 0x17, RZ ;  /* 0x0000001703037819 */ /* 0x000fc600000006ff */
[----:B------:R-:W-:-:S04]  /*72c0*/  FFMA R17, R2, 1.4426950216293334961, -R17 ;  /* 0x3fb8aa3b02117823 */ /* 0x000fc80000000811 */
[----:B------:R-:W-:-:S06]  /*72d0*/  FFMA R17, R2, 1.925963033500011079e-08, R17 ;  /* 0x32a5706002117823 */ /* 0x000fcc0000000011 */
[----:B------:R-:W1:Y:S02]  /*72e0*/  MUFU.EX2 R17, R17 ;  /* 0x0000001100117308 */ /* 0x000e640000000800 */
[----:B-1----:R-:W-:-:S04]  /*72f0*/  FFMA R16, R3, -R17, R16 ;  /* 0x8000001103107223 */ /* 0x002fc80000000010 */
[----:B0-----:R-:W-:-:S07]  /*7300*/  FMUL R22, R16, R31 ;  /* 0x0000001f10167220 */ /* 0x001fce0000400000 */
.L_x_1040:
[----:B------:R-:W-:Y:S02]  /*7310*/  I2FP.F32.U32 R16, UR5 ;  /* 0x0000000500107c45 */ /* 0x000fe40008201000 */
[----:B------:R-:W-:-:S03]  /*7320*/  MOV R19, UR6 ;  /* 0x0000000600137c02 */ /* 0x000fc60008000f00 */
[----:B------:R-:W-:Y:S01]  /*7330*/  FADD R2, R16, -R32 ;  /* 0x8000002010027221 */ /* 0x000fe20000000000 */
[----:B------:R-:W-:Y:S01]  /*7340*/  MOV R34, 0x38eb4c3a ;  /* 0x38eb4c3a00227802 */ /* 0x000fe20000000f00 */
[----:B-----5:R-:W-:-:S04]  /*7350*/  IMAD.WIDE.U32 R18, R19, 0x4, R24 ;  /* 0x0000000413127825 */ /* 0x020fc800078e0018 */
[C---:B------:R-:W-:Y:S01]  /*7360*/  FADD R0, R2.reuse, 0.5 ;  /* 0x3f00000002007421 */ /* 0x040fe20000000000 */
[----:B------:R-:W-:-:S03]  /*7370*/  FADD R2, R2, -0.5 ;  /* 0xbf00000002027421 */ /* 0x000fc60000000000 */
[-C--:B------:R-:W-:Y:S01]  /*7380*/  FMUL R0, R0, R35.reuse ;  /* 0x0000002300007220 */ /* 0x080fe20000400000 */
[----:B------:R-:W-:Y:S01]  /*7390*/  MOV R36, 0x3aae005b ;  /* 0x3aae005b00247802 */ /* 0x000fe20000000f00 */
[----:B------:R-:W-:Y:S01]  /*73a0*/  FMUL R2, R2, R35 ;  /* 0x0000002302027220 */ /* 0x000fe20000400000 */
[----:B------:R-:W-:Y:S01]  /*73b0*/  MOV R21, 0x3c09919f ;  /* 0x3c09919f00157802 */ /* 0x000fe20000000f00 */
[C---:B------:R-:W-:Y:S01]  /*73c0*/  FMUL R17, R0.reuse, R0 ;  /* 0x0000000000117220 */ /* 0x040fe20000400000 */
[----:B------:R-:W-:Y:S01]  /*73d0*/  FSETP.GE.AND P0, PT, |R0|, 1.0029599666595458984, PT ;  /* 0x3f8060fe0000780b */ /* 0x000fe20003f06200 */
[C---:B------:R-:W-:Y:S01]  /*73e0*/  FMUL R3, R2.reuse, R2 ;  /* 0x0000000202037220 */ /* 0x040fe20000400000 */
[----:B------:R-:W-:Y:S01]  /*73f0*/  FSETP.GE.AND P1, PT, |R2|, 1.0029599666595458984, PT ;  /* 0x3f8060fe0200780b */ /* 0x000fe20003f26200 */
[----:B------:R0:W5:Y:S01]  /*7400*/  LDG.E R18, desc[UR12][R18.64] ;  /* 0x0000000c12127981 */ /* 0x000162000c1e1900 */
[----:B------:R-:W-:Y:S01]  /*7410*/  FSEL R17, |R0|, R17, P0 ;  /* 0x0000001100117208 */ /* 0x000fe20000000200 */
[----:B------:R-:W-:Y:S01]  /*7420*/  IMAD.MOV.U32 R37, RZ, RZ, 0x3d24d99a ;  /* 0x3d24d99aff257424 */ /* 0x000fe200078e00ff */
[----:B------:R-:W-:Y:S01]  /*7430*/  FSEL R4, R34, 8.4834944573231041431e-05, P0 ;  /* 0x38b1e96a22047808 */ /* 0x000fe20000000000 */
[----:B------:R-:W-:Y:S01]  /*7440*/  UIADD3 UR7, UPT, UPT, UR7, 0x1, URZ ;  /* 0x0000000107077890 */ /* 0x000fe2000fffe0ff */
[----:B------:R-:W-:Y:S01]  /*7450*/  FSEL R20, -R36, -0.00082130916416645050049, P0 ;  /* 0xba574d2024147808 */ /* 0x000fe20000000100 */
[----:B------:R-:W-:Y:S01]  /*7460*/  BSSY.RECONVERGENT B2, `(.L_x_1012) ;  /* 0x0000049000027945 */ /* 0x000fe20003800200 */
[----:B------:R-:W-:Y:S01]  /*7470*/  FSEL R34, R34, 8.4834944573231041431e-05, P1 ;  /* 0x38b1e96a22227808 */ /* 0x000fe20000800000 */
[----:B------:R-:W-:Y:S01]  /*7480*/  UISETP.NE.AND UP0, UPT, UR7, URZ, UPT ;  /* 0x000000ff0700728c */ /* 0x000fe2000bf05270 */
[----:B------:R-:W-:Y:S01]  /*7490*/  FSEL R36, -R36, -0.00082130916416645050049, P1 ;  /* 0xba574d2024247808 */ /* 0x000fe20000800100 */
[----:B------:R-:W-:Y:S01]  /*74a0*/  FFMA R4, R17, R4, R20 ;  /* 0x0000000411047223 */ /* 0x000fe20000000014 */
[----:B0-----:R-:W-:-:S02]  /*74b0*/  FSEL R19, R21, 0.0052134888246655464172, P0 ;  /* 0x3baad5ea15137808 */ /* 0x001fc40000000000 */
[----:B------:R-:W-:Y:S02]  /*74c0*/  FSEL R3, |R2|, R3, P1 ;  /* 0x0000000302037208 */ /* 0x000fe40000800200 */
[----:B------:R-:W-:Y:S01]  /*74d0*/  FSEL R20, -R37, -0.026868773624300956726, P0 ;  /* 0xbcdc1be725147808 */ /* 0x000fe20000000100 */
[----:B------:R-:W-:Y:S01]  /*74e0*/  FFMA R4, R17, R4, R19 ;  /* 0x0000000411047223 */ /* 0x000fe20000000013 */
[----:B------:R-:W-:Y:S01]  /*74f0*/  MOV R38, 0x3e235519 ;  /* 0x3e23551900267802 */ /* 0x000fe20000000f00 */
[----:B------:R-:W-:Y:S01]  /*7500*/  FFMA R34, R3, R34, R36 ;  /* 0x0000002203227223 */ /* 0x000fe20000000024 */
[----:B------:R-:W-:Y:S01]  /*7510*/  FSEL R36, R21, 0.0052134888246655464172, P1 ;  /* 0x3baad5ea15247808 */ /* 0x000fe20000800000 */
[----:B------:R-:W-:Y:S01]  /*7520*/  FFMA R4, R17, R4, R20 ;  /* 0x0000000411047223 */ /* 0x000fe20000000014 */
[----:B------:R-:W-:Y:S02]  /*7530*/  FSEL R19, R38, 0.11284004896879196167, P0 ;  /* 0x3de718af26137808 */ /* 0x000fe40000000000 */
[----:B------:R-:W-:Y:S01]  /*7540*/  FSEL R21, -R37, -0.026868773624300956726, P1 ;  /* 0xbcdc1be725157808 */ /* 0x000fe20000800100 */
[----:B------:R-:W-:Y:S01]  /*7550*/  FFMA R34, R3, R34, R36 ;  /* 0x0000002203227223 */ /* 0x000fe20000000024 */
[----:B------:R-:W-:Y:S01]  /*7560*/  MOV R37, 0x3f69b4f9 ;  /* 0x3f69b4f900257802 */ /* 0x000fe20000000f00 */
[----:B------:R-:W-:Y:S01]  /*7570*/  FFMA R20, R17, R4, R19 ;  /* 0x0000000411147223 */ /* 0x000fe20000000013 */
[----:B------:R-:W-:Y:S01]  /*7580*/  FSETP.GE.AND P2, PT, |R28|, 1.0029599666595458984, PT ;  /* 0x3f8060fe1c00780b */ /* 0x000fe20003f46200 */
[----:B------:R-:W0:Y:S01]  /*7590*/  LDC R4, c[0x0][0x388] ;  /* 0x0000e200ff047b82 */ /* 0x000e220000000800 */
[----:B------:R-:W-:Y:S01]  /*75a0*/  FFMA R36, R3, R34, R21 ;  /* 0x0000002203247223 */ /* 0x000fe20000000015 */
[----:B------:R-:W-:-:S02]  /*75b0*/  MOV R39, 0x3f210a14 ;  /* 0x3f210a1400277802 */ /* 0x000fc40000000f00 */
[----:B------:R-:W-:Y:S02]  /*75c0*/  FSEL R34, R37, -0.37612664699554443359, P0 ;  /* 0xbec093ac25227808 */ /* 0x000fe40000000000 */
[----:B------:R-:W-:Y:S02]  /*75d0*/  FSETP.GE.AND P3, PT, |R26|, 1.0029599666595458984, PT ;  /* 0x3f8060fe1a00780b */ /* 0x000fe40003f66200 */
[----:B------:R-:W-:Y:S01]  /*75e0*/  FSEL R38, R38, 0.11284004896879196167, P1 ;  /* 0x3de718af26267808 */ /* 0x000fe20000800000 */
[----:B------:R-:W-:Y:S01]  /*75f0*/  FFMA R20, R17, R20, R34 ;  /* 0x0000001411147223 */ /* 0x000fe20000000022 */
[----:B------:R-:W-:Y:S02]  /*7600*/  FSEL R21, R39, 0.12837915122509002686, P0 ;  /* 0x3e0375d327157808 */ /* 0x000fe40000000000 */
[----:B------:R-:W-:Y:S01]  /*7610*/  FSEL R34, R37, -0.37612664699554443359, P1 ;  /* 0xbec093ac25227808 */ /* 0x000fe20000800000 */
[----:B------:R-:W-:Y:S01]  /*7620*/  FFMA R36, R3, R36, R38 ;  /* 0x0000002403247223 */ /* 0x000fe20000000026 */
[----:B------:R-:W1:Y:S01]  /*7630*/  @P2 MUFU.EX2 R19, R27 ;  /* 0x0000001b00132308 */ /* 0x000e620000000800 */
[C---:B------:R-:W-:Y:S01]  /*7640*/  FFMA R20, R17.reuse, R20, R21 ;  /* 0x0000001411147223 */ /* 0x040fe20000000015 */
[----:B------:R-:W-:Y:S01]  /*7650*/  FSEL R21, -R17, R0, P0 ;  /* 0x0000000011157208 */ /* 0x000fe20000000100 */
[----:B------:R-:W-:Y:S01]  /*7660*/  FFMA R34, R3, R36, R34 ;  /* 0x0000002403227223 */ /* 0x000fe20000000022 */
[----:B------:R-:W-:-:S03]  /*7670*/  FSEL R37, R39, 0.12837915122509002686, P1 ;  /* 0x3e0375d327257808 */ /* 0x000fc60000800000 */
[----:B------:R-:W-:Y:S01]  /*7680*/  FFMA R21, R20, R21, R21 ;  /* 0x0000001514157223 */ /* 0x000fe20000000015 */
[----:B------:R-:W2:Y:S01]  /*7690*/  @P3 MUFU.EX2 R17, R23 ;  /* 0x0000001700113308 */ /* 0x000ea20000000800 */
[C---:B------:R-:W-:Y:S01]  /*76a0*/  FFMA R37, R3.reuse, R34, R37 ;  /* 0x0000002203257223 */ /* 0x040fe20000000025 */
[----:B------:R-:W-:Y:S02]  /*76b0*/  FSEL R20, -R3, R2, P1 ;  /* 0x0000000203147208 */ /* 0x000fe40000800100 */
[----:B------:R-:W-:-:S03]  /*76c0*/  MOV R3, R27 ;  /* 0x0000001b00037202 */ /* 0x000fc60000000f00 */
[----:B------:R-:W-:Y:S01]  /*76d0*/  FFMA R36, R37, R20, R20 ;  /* 0x0000001425247223 */ /* 0x000fe20000000014 */
[----:B------:R-:W3:Y:S01]  /*76e0*/  @P0 MUFU.EX2 R34, R21 ;  /* 0x0000001500220308 */ /* 0x000ee20000000800 */
[----:B-1----:R-:W-:Y:S01]  /*76f0*/  @P2 FADD R19, -R19, 1 ;  /* 0x3f80000013132421 */ /* 0x002fe20000000100 */
[----:B------:R-:W-:-:S04]  /*7700*/  MOV R20, R23 ;  /* 0x0000001700147202 */ /* 0x000fc80000000f00 */
[----:B------:R-:W-:Y:S02]  /*7710*/  @P2 LOP3.LUT R3, R19, 0x80000000, R28, 0xb8, !PT ;  /* 0x8000000013032812 */ /* 0x000fe400078eb81c */
[----:B0-----:R-:W0:Y:S01]  /*7720*/  MUFU.RCP R39, R4 ;  /* 0x0000000400277308 */ /* 0x001e220000001000 */
[----:B--2---:R-:W-:-:S05]  /*7730*/  @P3 FADD R17, -R17, 1 ;  /* 0x3f80000011113421 */ /* 0x004fca0000000100 */
[----:B------:R-:W-:Y:S01]  /*7740*/  @P3 LOP3.LUT R20, R17, 0x80000000, R26, 0xb8, !PT ;  /* 0x8000000011143812 */ /* 0x000fe200078eb81a */
[----:B------:R-:W-:Y:S01]  /*7750*/  FADD R17, R16, 0.5 ;  /* 0x3f00000010117421 */ /* 0x000fe20000000000 */
[----:B------:R-:W1:Y:S01]  /*7760*/  @P1 MUFU.EX2 R37, R36 ;  /* 0x0000002400251308 */ /* 0x000e620000000800 */
[----:B---3--:R-:W-:-:S05]  /*7770*/  @P0 FADD R19, -R34, 1 ;  /* 0x3f80000022130421 */ /* 0x008fca0000000100 */
[----:B------:R-:W-:Y:S01]  /*7780*/  @P0 LOP3.LUT R21, R19, 0x80000000, R0, 0xb8, !PT ;  /* 0x8000000013150812 */ /* 0x000fe200078eb800 */
[----:B0-----:R-:W-:-:S04]  /*7790*/  FFMA R34, R39, -R4, 1 ;  /* 0x3f80000027227423 */ /* 0x001fc80000000804 */
[----:B------:R-:W-:Y:S01]  /*77a0*/  FFMA R0, R39, R34, R39 ;  /* 0x0000002227007223 */ /* 0x000fe20000000027 */
[----:B------:R-:W-:Y:S01]  /*77b0*/  FADD R34, R17, -R32 ;  /* 0x8000002011227221 */ /* 0x000fe20000000000 */
[----:B-1----:R-:W-:-:S03]  /*77c0*/  @P1 FADD R37, -R37, 1 ;  /* 0x3f80000025251421 */ /* 0x002fc60000000100 */
[----:B------:R-:W0:Y:S02]  /*77d0*/  FCHK P0, R34, R4 ;  /* 0x0000000422007302 */ /* 0x000e240000000000 */
[----:B------:R-:W-:Y:S01]  /*77e0*/  @P1 LOP3.LUT R36, R37, 0x80000000, R2, 0xb8, !PT ;  /* 0x8000000025241812 */ /* 0x000fe200078eb802 */
[----:B------:R-:W-:Y:S01]  /*77f0*/  FADD R2, -R20, R3 ;  /* 0x0000000314027221 */ /* 0x000fe20000000100 */
[----:B------:R-:W-:-:S03]  /*7800*/  FFMA R3, R0, R34, RZ ;  /* 0x0000002200037223 */ /* 0x000fc600000000ff */
[----:B------:R-:W-:Y:S01]  /*7810*/  FADD R19, -R36, R21 ;  /* 0x0000001524137221 */ /* 0x000fe20000000100 */
[----:B------:R-:W-:Y:S01]  /*7820*/  FMUL R21, R2, 0.5 ;  /* 0x3f00000002157820 */ /* 0x000fe20000400000 */
[----:B------:R-:W-:Y:S02]  /*7830*/  FFMA R2, R3, -R4, R34 ;  /* 0x8000000403027223 */ /* 0x000fe40000000022 */
[----:B------:R-:W-:Y:S01]  /*7840*/  FMUL R19, R19, 0.5 ;  /* 0x3f00000013137820 */ /* 0x000fe20000400000 */
[----:B------:R-:W-:Y:S01]  /*7850*/  FMUL R20, R21, R29 ;  /* 0x0000001d15147220 */ /* 0x000fe20000400000 */
[----:B------:R-:W-:Y:S02]  /*7860*/  FFMA R0, R0, R2, R3 ;  /* 0x0000000200007223 */ /* 0x000fe40000000003 */
[----:B------:R-:W-:Y:S01]  /*7870*/  FMUL R17, R22, R19 ;  /* 0x0000001316117220 */ /* 0x000fe20000400000 */
[----:B------:R-:W-:Y:S01]  /*7880*/  FFMA R20, R19, R20, R30 ;  /* 0x0000001413147223 */ /* 0x000fe2000000001e */
[----:B0-----:R-:W-:Y:S06]  /*7890*/  @!P0 BRA `(.L_x_1013) ;  /* 0x0000000000148947 */ /* 0x001fec0003800000 */
[----:B------:R-:W0:Y:S01]  /*78a0*/  LDCU UR9, c[0x0][0x388] ;  /* 0x00007100ff0977ac */ /* 0x000e220008000800 */
[----:B------:R-:W-:Y:S02]  /*78b0*/  MOV R2, R34 ;  /* 0x0000002200027202 */ /* 0x000fe40000000f00 */
[----:B------:R-:W-:Y:S02]  /*78c0*/  MOV R34, 0x78f0 ;  /* 0x000078f000227802 */ /* 0x000fe40000000f00 */
[----:B0-----:R-:W-:-:S07]  /*78d0*/  MOV R0, UR9 ;  /* 0x0000000900007c02 */ /* 0x001fce0008000f00 */
[----:B-----5:R-:W-:Y:S05]  /*78e0*/  CALL.REL.NOINC `($__internal_14_$__cuda_sm3x_div_rn_noftz_f32_slowpath) ;  /* 0x00000028007c7944 */ /* 0x020fea0003c00000 */
.L_x_1013:
[----:B------:R-:W-:Y:S05]  /*78f0*/  BSYNC.RECONVERGENT B2 ;  /* 0x0000000000027941 */ /* 0x000fea0003800200 */
.L_x_1012:
        /* <DEDUP_REMOVED lines=37> */
[----:B-----5:R-:W-:Y:S05]  /*7b50*/  CALL.REL.NOINC `($__internal_14_$__cuda_sm3x_div_rn_noftz_f32_slowpath) ;  /* 0x0000002400e07944 */ /* 0x020fea0003c00000 */
.L_x_1015:
[----:B------:R-:W-:Y:S05]  /*7b60*/  BSYNC.RECONVERGENT B2 ;  /* 0x0000000000027941 */ /* 0x000fea0003800200 */
.L_x_1014:
[----:B------:R-:W-:Y:S01]  /*7b70*/  MOV R4, R0 ;  /* 0x0000000000047202 */ /* 0x000fe20000000f00 */
[----:B------:R-:W-:Y:S01]  /*7b80*/  HFMA2 R3, -RZ, RZ, 0.96630859375, -0.0022525787353515625 ;  /* 0x3bbb989dff037431 */ /* 0x000fe200000001ff */
[----:B------:R-:W-:Y:S01]  /*7b90*/  MOV R34, 0x437c0000 ;  /* 0x437c000000227802 */ /* 0x000fe20000000f00 */
[----:B------:R-:W-:Y:S01]  /*7ba0*/  MUFU.RCP R39, R20 ;  /* 0x0000001400277308 */ /* 0x000fe20000001000 */
[----:B------:R-:W-:Y:S01]  /*7bb0*/  FSETP.GEU.AND P0, PT, |R4|, 1.175494350822287508e-38, PT ;  /* 0x008000000400780b */ /* 0x000fe20003f0e200 */
[----:B------:R-:W-:Y:S01]  /*7bc0*/  BSSY.RECONVERGENT B2, `(.L_x_1016) ;  /* 0x0000021000027945 */ /* 0x000fe20003800200 */
[----:B------:R-:W-:-:S11]  /*7bd0*/  FMUL R19, R21, R19 ;  /* 0x0000001315137220 */ /* 0x000fd60000400000 */
[----:B------:R-:W-:-:S04]  /*7be0*/  @!P0 FMUL R4, R4, 16777216 ;  /* 0x4b80000004048820 */ /* 0x000fc80000400000 */
[----:B------:R-:W0:Y:S02]  /*7bf0*/  MUFU.LG2 R0, R4 ;  /* 0x0000000400007308 */ /* 0x000e240000000c00 */
[----:B0-----:R-:W-:-:S04]  /*7c00*/  @!P0 FADD R0, R0, -24 ;  /* 0xc1c0000000008421 */ /* 0x001fc80000000000 */
[----:B------:R-:W-:-:S05]  /*7c10*/  FADD R0, R0, R0 ;  /* 0x0000000000007221 */ /* 0x000fca0000000000 */
[----:B------:R-:W-:-:S13]  /*7c20*/  FSETP.GEU.AND P0, PT, R0, -126, PT ;  /* 0xc2fc00000000780b */ /* 0x000fda0003f0e000 */
[----:B------:R-:W-:-:S04]  /*7c30*/  @!P0 FMUL R0, R0, 0.5 ;  /* 0x3f00000000008820 */ /* 0x000fc80000400000 */
[----:B------:R0:W1:Y:S02]  /*7c40*/  MUFU.EX2 R2, R0 ;  /* 0x0000000000027308 */ /* 0x0000640000000800 */
[----:B0-----:R-:W-:-:S04]  /*7c50*/  FFMA R0, -R20, R39, 1 ;  /* 0x3f80000014007423 */ /* 0x001fc80000000127 */
[----:B------:R-:W-:Y:S01]  /*7c60*/  FFMA R39, R39, R0, R39 ;  /* 0x0000000027277223 */ /* 0x000fe20000000027 */
[----:B-1----:R-:W-:-:S04]  /*7c70*/  @!P0 FMUL R2, R2, R2 ;  /* 0x0000000202028220 */ /* 0x002fc80000400000 */
[----:B------:R-:W-:-:S04]  /*7c80*/  FMUL R2, R2, -0.5 ;  /* 0xbf00000002027820 */ /* 0x000fc80000400000 */
[----:B------:R-:W-:-:S04]  /*7c90*/  FFMA.SAT R3, R2, R3, 0.5 ;  /* 0x3f00000002037423 */ /* 0x000fc80000002003 */
[----:B------:R-:W-:-:S04]  /*7ca0*/  FFMA.RM R3, R3, R34, 12582913 ;  /* 0x4b40000103037423 */ /* 0x000fc80000004022 */
[C---:B------:R-:W-:Y:S01]  /*7cb0*/  FADD R37, R3.reuse, -12583039 ;  /* 0xcb40007f03257421 */ /* 0x040fe20000000000 */
[----:B------:R-:W-:-:S03]  /*7cc0*/  SHF.L.U32 R3, R3, 0x17, RZ ;  /* 0x0000001703037819 */ /* 0x000fc600000006ff */
[----:B------:R-:W-:-:S04]  /*7cd0*/  FFMA R37, R2, 1.4426950216293334961, -R37 ;  /* 0x3fb8aa3b02257823 */ /* 0x000fc80000000825 */
[----:B------:R-:W-:Y:S01]  /*7ce0*/  FFMA R37, R2, 1.925963033500011079e-08, R37 ;  /* 0x32a5706002257823 */ /* 0x000fe20000000025 */
[----:B------:R-:W-:-:S04]  /*7cf0*/  FMUL R2, R17, R17 ;  /* 0x0000001111027220 */ /* 0x000fc80000400000 */
[----:B------:R-:W-:Y:S01]  /*7d00*/  FCHK P0, R2, R20 ;  /* 0x0000001402007302 */ /* 0x000fe20000000000 */
[----:B------:R-:W-:-:S07]  /*7d10*/  FFMA R0, R2, R39, RZ ;  /* 0x0000002702007223 */ /* 0x000fce00000000ff */
[----:B------:R-:W0:Y:S02]  /*7d20*/  MUFU.EX2 R37, R37 ;  /* 0x0000002500257308 */ /* 0x000e240000000800 */
[----:B0-----:R-:W-:Y:S01]  /*7d30*/  FFMA R16, R3, -R37, R16 ;  /* 0x8000002503107223 */ /* 0x001fe20000000010 */
[----:B------:R-:W-:-:S03]  /*7d40*/  FFMA R3, -R20, R0, R2 ;  /* 0x0000000014037223 */ /* 0x000fc60000000102 */
[----:B------:R-:W-:Y:S01]  /*7d50*/  FMUL R16, R16, R31 ;  /* 0x0000001f10107220 */ /* 0x000fe20000400000 */
[----:B------:R-:W-:-:S03]  /*7d60*/  FFMA R3, R39, R3, R0 ;  /* 0x0000000327037223 */ /* 0x000fc60000000000 */
[----:B------:R-:W-:Y:S01]  /*7d70*/  FMUL R21, R21, R16 ;  /* 0x0000001015157220 */ /* 0x000fe20000400000 */
[----:B------:R-:W-:Y:S06]  /*7d80*/  @!P0 BRA `(.L_x_1017) ;  /* 0x0000000000108947 */ /* 0x000fec0003800000 */
[----:B------:R-:W-:Y:S02]  /*7d90*/  MOV R0, R20 ;  /* 0x0000001400007202 */ /* 0x000fe40000000f00 */
[----:B------:R-:W-:-:S07]  /*7da0*/  MOV R34, 0x7dc0 ;  /* 0x00007dc000227802 */ /* 0x000fce0000000f00 */
[----:B-----5:R-:W-:Y:S05]  /*7db0*/  CALL.REL.NOINC `($__internal_14_$__cuda_sm3x_div_rn_noftz_f32_slowpath) ;  /* 0x0000002400487944 */ /* 0x020fea0003c00000 */
[----:B------:R-:W-:-:S07]  /*7dc0*/  MOV R3, R0 ;  /* 0x0000000000037202 */ /* 0x000fce0000000f00 */
.L_x_1017:
[----:B------:R-:W-:Y:S05]  /*7dd0*/  BSYNC.RECONVERGENT B2 ;  /* 0x0000000000027941 */ /* 0x000fea0003800200 */
.L_x_1016:
        /* <DEDUP_REMOVED lines=14> */
[----:B-----5:R-:W-:Y:S05]  /*7ec0*/  CALL.REL.NOINC `($__internal_14_$__cuda_sm3x_div_rn_noftz_f32_slowpath) ;  /* 0x0000002400047944 */ /* 0x020fea0003c00000 */
[----:B------:R-:W-:-:S07]  /*7ed0*/  MOV R2, R0 ;  /* 0x0000000000027202 */ /* 0x000fce0000000f00 */
.L_x_1019:
[----:B------:R-:W-:Y:S05]  /*7ee0*/  BSYNC.RECONVERGENT B2 ;  /* 0x0000000000027941 */ /* 0x000fea0003800200 */
.L_x_1018:
        /* <DEDUP_REMOVED lines=15> */
.L_x_1021:
[----:B------:R-:W-:Y:S05]  /*7fe0*/  BSYNC.RECONVERGENT B2 ;  /* 0x0000000000027941 */ /* 0x000fea0003800200 */
.L_x_1020:
        /* <DEDUP_REMOVED lines=15> */
.L_x_1023:
[----:B------:R-:W-:Y:S05]  /*80e0*/  BSYNC.RECONVERGENT B2 ;  /* 0x0000000000027941 */ /* 0x000fea0003800200 */
.L_x_1022:
        /* <DEDUP_REMOVED lines=16> */
.L_x_1025:
[----:B------:R-:W-:Y:S05]  /*81f0*/  BSYNC.RECONVERGENT B2 ;  /* 0x0000000000027941 */ /* 0x000fea0003800200 */
.L_x_1024:
        /* <DEDUP_REMOVED lines=15> */
.L_x_1027:
[----:B------:R-:W-:Y:S05]  /*82f0*/  BSYNC.RECONVERGENT B2 ;  /* 0x0000000000027941 */ /* 0x000fea0003800200 */
.L_x_1026:
        /* <DEDUP_REMOVED lines=15> */
.L_x_1029:
[----:B------:R-:W-:Y:S05]  /*83f0*/  BSYNC.RECONVERGENT B2 ;  /* 0x0000000000027941 */ /* 0x000fea0003800200 */
.L_x_1028:
        /* <DEDUP_REMOVED lines=15> */
.L_x_1031:
[----:B------:R-:W-:Y:S05]  /*84f0*/  BSYNC.RECONVERGENT B2 ;  /* 0x0000000000027941 */ /* 0x000fea0003800200 */
.L_x_1030:
        /* <DEDUP_REMOVED lines=10> */
[----:B------:R-:W-:Y:S01]  /*85a0*/  IMAD.MOV.U32 R2, RZ, RZ, R19 ;  /* 0x000000ffff027224 */ /* 0x000fe200078e0013 */
[----:B------:R-:W-:Y:S02]  /*85b0*/  MOV R0, R20 ;  /* 0x0000001400007202 */ /* 0x000fe40000000f00 */
[----:B------:R-:W-:-:S07]  /*85c0*/  MOV R34, 0x85e0 ;  /* 0x000085e000227802 */ /* 0x000fce0000000f00 */
[----:B-----5:R-:W-:Y:S05]  /*85d0*/  CALL.REL.NOINC `($__internal_14_$__cuda_sm3x_div_rn_noftz_f32_slowpath) ;  /* 0x0000001c00407944 */ /* 0x020fea0003c00000 */
.L_x_1033:
[----:B------:R-:W-:Y:S05]  /*85e0*/  BSYNC.RECONVERGENT B2 ;  /* 0x0000000000027941 */ /* 0x000fea0003800200 */
.L_x_1032:
[----:B------:R-:W-:Y:S01]  /*85f0*/  IADD3 R2, PT, PT, R20, 0x1800000, RZ ;  /* 0x0180000014027810 */ /* 0x000fe20007ffe0ff */
[----:B------:R-:W-:Y:S01]  /*8600*/  BSSY.RECONVERGENT B0, `(.L_x_1034) ;  /* 0x000000c000007945 */ /* 0x000fe20003800200 */
[----:B------:R-:W-:Y:S02]  /*8610*/  FADD R14, R0, R14 ;  /* 0x0000000e000e7221 */ /* 0x000fe40000000000 */
[----:B------:R-:W-:-:S04]  /*8620*/  LOP3.LUT R2, R2, 0x7f800000, RZ, 0xc0, !PT ;  /* 0x7f80000002027812 */ /* 0x000fc800078ec0ff */
[----:B------:R-:W-:-:S13]  /*8630*/  ISETP.GT.U32.AND P0, PT, R2, 0x1ffffff, PT ;  /* 0x01ffffff0200780c */ /* 0x000fda0003f04070 */
[----:B------:R-:W-:Y:S05]  /*8640*/  @P0 BRA `(.L_x_1035) ;  /* 0x00000000000c0947 */ /* 0x000fea0003800000 */
[----:B------:R-:W-:-:S07]  /*8650*/  MOV R2, 0x8670 ;  /* 0x0000867000027802 */ /* 0x000fce0000000f00 */
[----:B-----5:R-:W-:Y:S05]  /*8660*/  CALL.REL.NOINC `($__internal_12_$__cuda_sm20_rcp_rn_f32_slowpath) ;  /* 0x0000001400f07944 */ /* 0x020fea0003c00000 */
[----:B------:R-:W-:Y:S05]  /*8670*/  BRA `(.L_x_1036) ;  /* 0x0000000000107947 */ /* 0x000fea0003800000 */
.L_x_1035:
[----:B------:R-:W0:Y:S02]  /*8680*/  MUFU.RCP R3, R20 ;  /* 0x0000001400037308 */ /* 0x000e240000001000 */
[----:B0-----:R-:W-:-:S04]  /*8690*/  FFMA R0, R20, R3, -1 ;  /* 0xbf80000014007423 */ /* 0x001fc80000000003 */
[----:B------:R-:W-:-:S04]  /*86a0*/  FADD.FTZ R0, -R0, -RZ ;  /* 0x800000ff00007221 */ /* 0x000fc80000010100 */
[----:B------:R-:W-:-:S07]  /*86b0*/  FFMA R0, R3, R0, R3 ;  /* 0x0000000003007223 */ /* 0x000fce0000000003 */
.L_x_1036:
[----:B------:R-:W-:Y:S05]  /*86c0*/  BSYNC.RECONVERGENT B0 ;  /* 0x0000000000007941 */ /* 0x000fea0003800200 */
.L_x_1034:
        /* <DEDUP_REMOVED lines=18> */
[----:B------:R-:W-:Y:S02]  /*87f0*/  IADD3 R3, PT, PT, R2, -R17, RZ ;  /* 0x8000001102037210 */ /* 0x000fe40007ffe0ff */
[----:B------:R-:W-:Y:S01]  /*8800*/  FSEL R34, RZ, -23, P1 ;  /* 0xc1b80000ff227808 */ /* 0x000fe20000800000 */
[----:B------:R-:W-:Y:S01]  /*8810*/  FADD R4, R4, -1 ;  /* 0xbf80000004047421 */ /* 0x000fe20000000000 */
[----:B------:R-:W-:Y:S01]  /*8820*/  I2FP.F32.S32 R19, R19 ;  /* 0x0000001300137245 */ /* 0x000fe20000201400 */
[----:B------:R-:W-:Y:S01]  /*8830*/  FADD R3, R3, -1 ;  /* 0xbf80000003037421 */ /* 0x000fe20000000000 */
[----:B------:R-:W-:Y:S01]  /*8840*/  ISETP.GT.U32.AND P1, PT, R2, 0x7f7fffff, PT ;  /* 0x7f7fffff0200780c */ /* 0x000fe20003f24070 */
[-C--:B------:R-:W-:Y:S01]  /*8850*/  FFMA R21, R4, -R16.reuse, 0.14084610342979431152 ;  /* 0x3e1039f604157423 */ /* 0x080fe20000000810 */
[----:B------:R-:W-:Y:S01]  /*8860*/  I2FP.F32.S32 R17, R17 ;  /* 0x0000001100117245 */ /* 0x000fe20000201400 */
[----:B------:R-:W-:Y:S01]  /*8870*/  FFMA R16, R3, -R16, 0.14084610342979431152 ;  /* 0x3e1039f603107423 */ /* 0x000fe20000000810 */
[----:B------:R-:W-:Y:S01]  /*8880*/  FSETP.NEU.AND P2, PT, R2, RZ, PT ;  /* 0x000000ff0200720b */ /* 0x000fe20003f4d000 */
[----:B------:R-:W-:-:S02]  /*8890*/  FFMA R21, R4, R21, -0.12148627638816833496 ;  /* 0xbdf8cdcc04157423 */ /* 0x000fc40000000015 */
[----:B------:R-:W-:Y:S01]  /*88a0*/  FFMA R16, R3, R16, -0.12148627638816833496 ;  /* 0xbdf8cdcc03107423 */ /* 0x000fe20000000010 */
[----:B------:R-:W-:Y:S01]  /*88b0*/  FFMA R17, R17, 1.1920928955078125e-07, R34 ;  /* 0x3400000011117823 */ /* 0x000fe20000000022 */
[C---:B------:R-:W-:Y:S02]  /*88c0*/  FFMA R21, R4.reuse, R21, 0.13980610668659210205 ;  /* 0x3e0f295504157423 */ /* 0x040fe40000000015 */
[C---:B------:R-:W-:Y:S02]  /*88d0*/  FFMA R16, R3.reuse, R16, 0.13980610668659210205 ;  /* 0x3e0f295503107423 */ /* 0x040fe40000000010 */
[C---:B------:R-:W-:Y:S02]  /*88e0*/  FFMA R21, R4.reuse, R21, -0.16684235632419586182 ;  /* 0xbe2ad8b904157423 */ /* 0x040fe40000000015 */
[----:B------:R-:W-:Y:S02]  /*88f0*/  FFMA R16, R3, R16, -0.16684235632419586182 ;  /* 0xbe2ad8b903107423 */ /* 0x000fe40000000010 */
[----:B------:R-:W-:-:S02]  /*8900*/  FFMA R21, R4, R21, 0.20012299716472625732 ;  /* 0x3e4ced0b04157423 */ /* 0x000fc40000000015 */
[C---:B------:R-:W-:Y:S02]  /*8910*/  FFMA R16, R3.reuse, R16, 0.20012299716472625732 ;  /* 0x3e4ced0b03107423 */ /* 0x040fe40000000010 */
[C---:B------:R-:W-:Y:S02]  /*8920*/  FFMA R21, R4.reuse, R21, -0.24999669194221496582 ;  /* 0xbe7fff2204157423 */ /* 0x040fe40000000015 */
[C---:B------:R-:W-:Y:S01]  /*8930*/  FFMA R36, R3.reuse, R16, -0.24999669194221496582 ;  /* 0xbe7fff2203247423 */ /* 0x040fe20000000010 */
[----:B------:R-:W-:Y:S01]  /*8940*/  FSEL R16, RZ, -23, P0 ;  /* 0xc1b80000ff107808 */ /* 0x000fe20000000000 */
[----:B------:R-:W-:Y:S01]  /*8950*/  FFMA R21, R4, R21, 0.33333182334899902344 ;  /* 0x3eaaaa7804157423 */ /* 0x000fe20000000015 */
[----:B------:R-:W-:Y:S01]  /*8960*/  ISETP.GT.U32.AND P0, PT, R0, 0x7f7fffff, PT ;  /* 0x7f7fffff0000780c */ /* 0x000fe20003f04070 */
[----:B------:R-:W-:Y:S02]  /*8970*/  FFMA R36, R3, R36, 0.33333182334899902344 ;  /* 0x3eaaaa7803247423 */ /* 0x000fe40000000024 */
[----:B------:R-:W-:Y:S01]  /*8980*/  FFMA R21, R4, R21, -0.5 ;  /* 0xbf00000004157423 */ /* 0x000fe20000000015 */
[----:B------:R-:W-:Y:S01]  /*8990*/  FFMA R16, R19, 1.1920928955078125e-07, R16 ;  /* 0x3400000013107823 */ /* 0x000fe20000000010 */
[----:B------:R-:W-:-:S02]  /*89a0*/  FFMA R36, R3, R36, -0.5 ;  /* 0xbf00000003247423 */ /* 0x000fc40000000024 */
[C---:B------:R-:W-:Y:S02]  /*89b0*/  FMUL R21, R4.reuse, R21 ;  /* 0x0000001504157220 */ /* 0x040fe40000400000 */
[C---:B------:R-:W-:Y:S02]  /*89c0*/  FMUL R36, R3.reuse, R36 ;  /* 0x0000002403247220 */ /* 0x040fe40000400000 */
[----:B------:R-:W-:Y:S02]  /*89d0*/  FFMA R21, R4, R21, R4 ;  /* 0x0000001504157223 */ /* 0x000fe40000000004 */
[----:B------:R-:W-:Y:S01]  /*89e0*/  FFMA R36, R3, R36, R3 ;  /* 0x0000002403247223 */ /* 0x000fe20000000003 */
[----:B------:R-:W-:Y:S01]  /*89f0*/  MOV R3, 0x7f800000 ;  /* 0x7f80000000037802 */ /* 0x000fe20000000f00 */
[----:B------:R-:W-:Y:S02]  /*8a00*/  FFMA R16, R16, 0.69314718246459960938, R21 ;  /* 0x3f31721810107823 */ /* 0x000fe40000000015 */
[----:B------:R-:W-:-:S02]  /*8a10*/  FFMA R17, R17, 0.69314718246459960938, R36 ;  /* 0x3f31721811117823 */ /* 0x000fc40000000024 */
        /* <DEDUP_REMOVED lines=10> */
.L_x_1039:
[----:B------:R-:W-:-:S07]  /*8ac0*/  FADD R13, R13, -R20 ;  /* 0x800000140d0d7221 */ /* 0x000fce0000000000 */
.L_x_1038:
[----:B------:R-:W-:Y:S05]  /*8ad0*/  BSYNC.RECONVERGENT B0 ;  /* 0x0000000000007941 */ /* 0x000fea0003800200 */
.L_x_1037:
[----:B------:R-:W-:Y:S02]  /*8ae0*/  UIADD3 UR5, UPT, UPT, UR5, 0x1, URZ ;  /* 0x0000000105057890 */ /* 0x000fe4000fffe0ff */
[----:B------:R-:W-:Y:S01]  /*8af0*/  UIADD3 UR6, UPT, UPT, UR6, UR10, URZ ;  /* 0x0000000a06067290 */ /* 0x000fe2000fffe0ff */
[----:B------:R-:W-:Y:S11]  /*8b00*/  BRA.U UP0, `(.L_x_1040) ;  /* 0xffffffe900007547 */ /* 0x000ff6000b83ffff */
[----:B------:R-:W-:-:S04]  /*8b10*/  UIADD3 UR4, UPT, UPT, UR4, 0x1, URZ ;  /* 0x0000000104047890 */ /* 0x000fc8000fffe0ff */
[----:B------:R-:W-:-:S09]  /*8b20*/  UISETP.NE.AND UP0, UPT, UR4, UR10, UPT ;  /* 0x0000000a0400728c */ /* 0x000fd2000bf05270 */
[----:B------:R-:W-:Y:S05]  /*8b30*/  BRA.U UP0, `(.L_x_1041) ;  /* 0xffffffdd00e47547 */ /* 0x000fea000b83ffff */
.L_x_1000:
[----:B------:R-:W-:Y:S01]  /*8b40*/  IADD3 R0, PT, PT, R12, 0x1800000, RZ ;  /* 0x018000000c007810 */ /* 0x000fe20007ffe0ff */
[----:B------:R-:W-:Y:S03]  /*8b50*/  BSSY.RECONVERGENT B0, `(.L_x_1042) ;  /* 0x000000d000007945 */ /* 0x000fe60003800200 */
[----:B------:R-:W-:-:S04]  /*8b60*/  LOP3.LUT R0, R0, 0x7f800000, RZ, 0xc0, !PT ;  /* 0x7f80000000007812 */ /* 0x000fc800078ec0ff */
[----:B------:R-:W-:-:S13]  /*8b70*/  ISETP.GT.U32.AND P0, PT, R0, 0x1ffffff, PT ;  /* 0x01ffffff0000780c */ /* 0x000fda0003f04070 */
[----:B------:R-:W-:Y:S05]  /*8b80*/  @P0 BRA `(.L_x_1043) ;  /* 0x0000000000140947 */ /* 0x000fea0003800000 */
[----:B------:R-:W-:Y:S02]  /*8b90*/  MOV R20, R12 ;  /* 0x0000000c00147202 */ /* 0x000fe40000000f00 */
[----:B------:R-:W-:-:S07]  /*8ba0*/  MOV R2, 0x8bc0 ;  /* 0x00008bc000027802 */ /* 0x000fce0000000f00 */
[----:B-----5:R-:W-:Y:S05]  /*8bb0*/  CALL.REL.NOINC `($__internal_12_$__cuda_sm20_rcp_rn_f32_slowpath) ;  /* 0x00000010009c7944 */ /* 0x020fea0003c00000 */
[----:B------:R-:W-:Y:S01]  /*8bc0*/  MOV R16, R0 ;  /* 0x0000000000107202 */ /* 0x000fe20000000f00 */
[----:B------:R-:W-:Y:S06]  /*8bd0*/  BRA `(.L_x_1044) ;  /* 0x0000000000107947 */ /* 0x000fec0003800000 */
.L_x_1043:
[----:B------:R-:W0:Y:S02]  /*8be0*/  MUFU.RCP R3, R12 ;  /* 0x0000000c00037308 */ /* 0x000e240000001000 */
[----:B0-----:R-:W-:-:S04]  /*8bf0*/  FFMA R0, R3, R12, -1 ;  /* 0xbf80000003007423 */ /* 0x001fc8000000000c */
[----:B------:R-:W-:-:S04]  /*8c00*/  FADD.FTZ R0, -R0, -RZ ;  /* 0x800000ff00007221 */ /* 0x000fc80000010100 */
[----:B------:R-:W-:-:S07]  /*8c10*/  FFMA R16, R3, R0, R3 ;  /* 0x0000000003107223 */ /* 0x000fce0000000003 */
.L_x_1044:
[----:B------:R-:W-:Y:S05]  /*8c20*/  BSYNC.RECONVERGENT B0 ;  /* 0x0000000000007941 */ /* 0x000fea0003800200 */
.L_x_1042:
[CC--:B------:R-:W-:Y:S01]  /*8c30*/  FMUL R12, R16.reuse, R11.reuse ;  /* 0x0000000b100c7220 */ /* 0x0c0fe20000400000 */
[----:B------:R-:W-:Y:S01]  /*8c40*/  FMUL R17, R16, R10 ;  /* 0x0000000a10117220 */ /* 0x000fe20000400000 */
[----:B------:R-:W-:Y:S02]  /*8c50*/  BSSY.RECONVERGENT B0, `(.L_x_1045) ;  /* 0x0000011000007945 */ /* 0x000fe40003800200 */
[-C--:B------:R-:W-:Y:S01]  /*8c60*/  FFMA R3, R12, R11.reuse, RZ ;  /* 0x0000000b0c037223 */ /* 0x080fe200000000ff */
[----:B------:R-:W-:-:S03]  /*8c70*/  FFMA R4, R17, R11, RZ ;  /* 0x0000000b11047223 */ /* 0x000fc600000000ff */
[----:B------:R-:W-:Y:S01]  /*8c80*/  FADD R20, -R3, R8 ;  /* 0x0000000803147221 */ /* 0x000fe20000000100 */
[----:B------:R-:W-:-:S04]  /*8c90*/  FMUL R8, R16, R9 ;  /* 0x0000000910087220 */ /* 0x000fc80000400000 */
[----:B------:R-:W-:-:S04]  /*8ca0*/  IADD3 R0, PT, PT, R20, 0x1800000, RZ ;  /* 0x0180000014007810 */ /* 0x000fc80007ffe0ff */
[----:B------:R-:W-:-:S04]  /*8cb0*/  LOP3.LUT R0, R0, 0x7f800000, RZ, 0xc0, !PT ;  /* 0x7f80000000007812 */ /* 0x000fc800078ec0ff */
[----:B------:R-:W-:-:S13]  /*8cc0*/  ISETP.GT.U32.AND P0, PT, R0, 0x1ffffff, PT ;  /* 0x01ffffff0000780c */ /* 0x000fda0003f04070 */
[----:B------:R-:W-:Y:S05]  /*8cd0*/  @P0 BRA `(.L_x_1046) ;  /* 0x0000000000100947 */ /* 0x000fea0003800000 */
[----:B------:R-:W-:-:S07]  /*8ce0*/  MOV R2, 0x8d00 ;  /* 0x00008d0000027802 */ /* 0x000fce0000000f00 */
[----:B-----5:R-:W-:Y:S05]  /*8cf0*/  CALL.REL.NOINC `($__internal_12_$__cuda_sm20_rcp_rn_f32_slowpath) ;  /* 0x00000010004c7944 */ /* 0x020fea0003c00000 */
[----:B------:R-:W-:Y:S01]  /*8d00*/  MOV R18, R0 ;  /* 0x0000000000127202 */ /* 0x000fe20000000f00 */
[----:B------:R-:W-:Y:S06]  /*8d10*/  BRA `(.L_x_1047) ;  /* 0x0000000000107947 */ /* 0x000fec0003800000 */
.L_x_1046:
[----:B-----5:R-:W0:Y:S02]  /*8d20*/  MUFU.RCP R18, R20 ;  /* 0x0000001400127308 */ /* 0x020e240000001000 */
[----:B0-----:R-:W-:-:S04]  /*8d30*/  FFMA R0, R20, R18, -1 ;  /* 0xbf80000014007423 */ /* 0x001fc80000000012 */
[----:B------:R-:W-:-:S04]  /*8d40*/  FADD.FTZ R3, -R0, -RZ ;  /* 0x800000ff00037221 */ /* 0x000fc80000010100 */
[----:B------:R-:W-:-:S07]  /*8d50*/  FFMA R18, R18, R3, R18 ;  /* 0x0000000312127223 */ /* 0x000fce0000000012 */
.L_x_1047:
[----:B------:R-:W-:Y:S05]  /*8d60*/  BSYNC.RECONVERGENT B0 ;  /* 0x0000000000007941 */ /* 0x000fea0003800200 */
.L_x_1045:
[-C--:B------:R-:W-:Y:S01]  /*8d70*/  FFMA R0, R12, R10.reuse, RZ ;  /* 0x0000000a0c007223 */ /* 0x080fe200000000ff */
[--C-:B------:R-:W-:Y:S01]  /*8d80*/  FADD R19, -R4, R7.reuse ;  /* 0x0000000704137221 */ /* 0x100fe20000000100 */
[----:B------:R-:W-:Y:S01]  /*8d90*/  FFMA R2, R17, R10, RZ ;  /* 0x0000000a11027223 */ /* 0x000fe200000000ff */
[----:B------:R-:W-:Y:S01]  /*8da0*/  FFMA R3, R8, R11, RZ ;  /* 0x0000000b08037223 */ /* 0x000fe200000000ff */
[----:B------:R-:W-:Y:S01]  /*8db0*/  FADD R7, -R0, R7 ;  /* 0x0000000700077221 */ /* 0x000fe20000000100 */
[----:B------:R-:W-:Y:S01]  /*8dc0*/  FMUL R19, R19, R18 ;  /* 0x0000001213137220 */ /* 0x000fe20000400000 */
[----:B------:R-:W-:Y:S01]  /*8dd0*/  BSSY.RECONVERGENT B0, `(.L_x_1048) ;  /* 0x0000014000007945 */ /* 0x000fe20003800200 */
[----:B------:R-:W-:Y:S02]  /*8de0*/  FADD R3, -R3, R6 ;  /* 0x0000000603037221 */ /* 0x000fe40000000100 */
[----:B------:R-:W-:-:S04]  /*8df0*/  FFMA R2, R19, R7, R2 ;  /* 0x0000000713027223 */ /* 0x000fc80000000002 */
[----:B------:R-:W-:Y:S01]  /*8e00*/  FADD R23, -R2, R5 ;  /* 0x0000000502177221 */ /* 0x000fe20000000100 */
[----:B------:R-:W-:-:S04]  /*8e10*/  FMUL R5, R3, R18 ;  /* 0x0000001203057220 */ /* 0x000fc80000400000 */
[----:B------:R-:W-:-:S04]  /*8e20*/  IADD3 R0, PT, PT, R23, 0x1800000, RZ ;  /* 0x0180000017007810 */ /* 0x000fc80007ffe0ff */
[----:B------:R-:W-:-:S04]  /*8e30*/  LOP3.LUT R0, R0, 0x7f800000, RZ, 0xc0, !PT ;  /* 0x7f80000000007812 */ /* 0x000fc800078ec0ff */
[----:B------:R-:W-:Y:S01]  /*8e40*/  ISETP.GT.U32.AND P0, PT, R0, 0x1ffffff, PT ;  /* 0x01ffffff0000780c */ /* 0x000fe20003f04070 */
[----:B------:R-:W-:-:S04]  /*8e50*/  FFMA R0, R8, R10, RZ ;  /* 0x0000000a08007223 */ /* 0x000fc800000000ff */
[----:B------:R-:W-:-:S08]  /*8e60*/  FFMA R21, R5, R7, R0 ;  /* 0x0000000705157223 */ /* 0x000fd00000000000 */
[----:B------:R-:W-:Y:S05]  /*8e70*/  @P0 BRA `(.L_x_1049) ;  /* 0x0000000000140947 */ /* 0x000fea0003800000 */
[----:B------:R-:W-:Y:S02]  /*8e80*/  MOV R20, R23 ;  /* 0x0000001700147202 */ /* 0x000fe40000000f00 */
[----:B------:R-:W-:-:S07]  /*8e90*/  MOV R2, 0x8eb0 ;  /* 0x00008eb000027802 */ /* 0x000fce0000000f00 */
[----:B------:R-:W-:Y:S05]  /*8ea0*/  CALL.REL.NOINC `($__internal_12_$__cuda_sm20_rcp_rn_f32_slowpath) ;  /* 0x0000000c00e07944 */ /* 0x000fea0003c00000 */
[----:B------:R-:W-:Y:S01]  /*8eb0*/  MOV R20, R0 ;  /* 0x0000000000147202 */ /* 0x000fe20000000f00 */
[----:B------:R-:W-:Y:S06]  /*8ec0*/  BRA `(.L_x_1050) ;  /* 0x0000000000107947 */ /* 0x000fec0003800000 */
.L_x_1049:
[----:B------:R-:W0:Y:S02]  /*8ed0*/  MUFU.RCP R20, R23 ;  /* 0x0000001700147308 */ /* 0x000e240000001000 */
[----:B0-----:R-:W-:-:S04]  /*8ee0*/  FFMA R0, R23, R20, -1 ;  /* 0xbf80000017007423 */ /* 0x001fc80000000014 */
[----:B------:R-:W-:-:S04]  /*8ef0*/  FADD.FTZ R3, -R0, -RZ ;  /* 0x800000ff00037221 */ /* 0x000fc80000010100 */
[----:B------:R-:W-:-:S07]  /*8f00*/  FFMA R20, R20, R3, R20 ;  /* 0x0000000314147223 */ /* 0x000fce0000000014 */
.L_x_1050:
[----:B------:R-:W-:Y:S05]  /*8f10*/  BSYNC.RECONVERGENT B0 ;  /* 0x0000000000007941 */ /* 0x000fea0003800200 */
.L_x_1048:
[-C--:B------:R-:W-:Y:S01]  /*8f20*/  FFMA R3, R12, R9.reuse, RZ ;  /* 0x000000090c037223 */ /* 0x080fe200000000ff */
[-C--:B------:R-:W-:Y:S01]  /*8f30*/  FFMA R0, R17, R9.reuse, RZ ;  /* 0x0000000911007223 */ /* 0x080fe200000000ff */
[----:B------:R-:W-:Y:S01]  /*8f40*/  FADD R21, -R21, R14 ;  /* 0x0000000e15157221 */ /* 0x000fe20000000100 */
[----:B------:R-:W-:Y:S01]  /*8f50*/  FFMA R2, R8, R9, RZ ;  /* 0x0000000908027223 */ /* 0x000fe200000000ff */
[----:B------:R-:W-:Y:S01]  /*8f60*/  FADD R6, -R3, R6 ;  /* 0x0000000603067221 */ /* 0x000fe20000000100 */
[----:B------:R-:W-:Y:S01]  /*8f70*/  BSSY.RECONVERGENT B2, `(.L_x_1051) ;  /* 0x000001c000027945 */ /* 0x000fe20003800200 */
[----:B------:R-:W-:Y:S02]  /*8f80*/  FMUL R21, R21, R20 ;  /* 0x0000001415157220 */ /* 0x000fe40000400000 */
[-C--:B------:R-:W-:Y:S01]  /*8f90*/  FFMA R3, R19, R6.reuse, R0 ;  /* 0x0000000613037223 */ /* 0x080fe20000000000 */
[----:B------:R-:W-:Y:S01]  /*8fa0*/  FFMA R2, R5, R6, R2 ;  /* 0x0000000605027223 */ /* 0x000fe20000000002 */
[----:B------:R-:W-:-:S02]  /*8fb0*/  FADD R0, RZ, R17 ;  /* 0x00000011ff007221 */ /* 0x000fc40000000000 */
[----:B------:R-:W-:-:S04]  /*8fc0*/  FADD R14, -R3, R14 ;  /* 0x0000000e030e7221 */ /* 0x000fc80000000100 */
[----:B------:R-:W-:-:S04]  /*8fd0*/  FFMA R2, R21, R14, R2 ;  /* 0x0000000e15027223 */ /* 0x000fc80000000002 */
[----:B------:R-:W-:Y:S01]  /*8fe0*/  FADD R22, -R2, R15 ;  /* 0x0000000f02167221 */ /* 0x000fe20000000100 */
[----:B------:R-:W-:Y:S01]  /*8ff0*/  FADD R15, RZ, R12 ;  /* 0x0000000cff0f7221 */ /* 0x000fe20000000000 */
[----:B------:R-:W-:Y:S02]  /*9000*/  FADD R2, RZ, R8 ;  /* 0x00000008ff027221 */ /* 0x000fe40000000000 */
[----:B------:R-:W0:Y:S01]  /*9010*/  MUFU.RCP R3, R22 ;  /* 0x0000001600037308 */ /* 0x000e220000001000 */
[----:B------:R-:W-:-:S04]  /*9020*/  FADD R15, RZ, -R15 ;  /* 0x8000000fff0f7221 */ /* 0x000fc80000000000 */
[-C--:B------:R-:W-:Y:S01]  /*9030*/  FFMA R0, R19, R15.reuse, R0 ;  /* 0x0000000f13007223 */ /* 0x080fe20000000000 */
        /* <DEDUP_REMOVED lines=13> */
[----:B------:R-:W-:Y:S05]  /*9110*/  CALL.REL.NOINC `($__internal_14_$__cuda_sm3x_div_rn_noftz_f32_slowpath) ;  /* 0x0000001000707944 */ /* 0x000fea0003c00000 */
[----:B------:R-:W-:-:S07]  /*9120*/  MOV R3, R0 ;  /* 0x0000000000037202 */ /* 0x000fce0000000f00 */
.L_x_1052:
[----:B------:R-:W-:Y:S05]  /*9130*/  BSYNC.RECONVERGENT B2 ;  /* 0x0000000000027941 */ /* 0x000fea0003800200 */
.L_x_1051:
[----:B------:R-:W-:Y:S01]  /*9140*/  FFMA R0, R14, R3, RZ ;  /* 0x000000030e007223 */ /* 0x000fe200000000ff */
[----:B------:R-:W-:Y:S01]  /*9150*/  FFMA R12, RZ, R12, RZ ;  /* 0x0000000cff0c7223 */ /* 0x000fe200000000ff */
[----:B------:R-:W-:Y:S01]  /*9160*/  FFMA R17, RZ, R17, RZ ;  /* 0x00000011ff117223 */ /* 0x000fe200000000ff */
[----:B------:R-:W0:Y:S01]  /*9170*/  MUFU.RCP R27, R22 ;  /* 0x00000016001b7308 */ /* 0x000e220000001000 */
[----:B------:R-:W-:Y:S01]  /*9180*/  FADD R23, R23, -R0 ;  /* 0x8000000017177221 */ /* 0x000fe20000000000 */
[----:B------:R-:W-:Y:S01]  /*9190*/  FFMA R8, RZ, R8, RZ ;  /* 0x00000008ff087223 */ /* 0x000fe200000000ff */
[----:B------:R-:W-:Y:S02]  /*91a0*/  BSSY.RECONVERGENT B2, `(.L_x_1053) ;  /* 0x000001d000027945 */ /* 0x000fe40003800200 */
[----:B------:R-:W-:Y:S01]  /*91b0*/  FMUL R2, R23, R20 ;  /* 0x0000001417027220 */ /* 0x000fe20000400000 */
[----:B------:R-:W-:-:S03]  /*91c0*/  FADD R23, -R12, 1 ;  /* 0x3f8000000c177421 */ /* 0x000fc60000000100 */
[----:B------:R-:W-:Y:S01]  /*91d0*/  FFMA R25, R7, R2, RZ ;  /* 0x0000000207197223 */ /* 0x000fe200000000ff */
[-C--:B------:R-:W-:Y:S01]  /*91e0*/  FFMA R4, R19, R23.reuse, R17 ;  /* 0x0000001713047223 */ /* 0x080fe20000000011 */
[----:B------:R-:W-:Y:S02]  /*91f0*/  FFMA R24, R5, R23, R8 ;  /* 0x0000001705187223 */ /* 0x000fe40000000008 */
[----:B------:R-:W-:-:S04]  /*9200*/  FFMA R0, R6, R3, R25 ;  /* 0x0000000306007223 */ /* 0x000fc80000000019 */
[----:B------:R-:W-:Y:S01]  /*9210*/  FADD R25, R15, -R0 ;  /* 0x800000000f197221 */ /* 0x000fe20000000000 */
[----:B------:R-:W-:Y:S01]  /*9220*/  FADD R15, RZ, -R4 ;  /* 0x80000004ff0f7221 */ /* 0x000fe20000000000 */
[----:B0-----:R-:W-:Y:S02]  /*9230*/  FFMA R4, -R22, R27, 1 ;  /* 0x3f80000016047423 */ /* 0x001fe4000000011b */
[----:B------:R-:W-:Y:S01]  /*9240*/  FMUL R0, R25, R18 ;  /* 0x0000001219007220 */ /* 0x000fe20000400000 */
[----:B------:R-:W-:-:S03]  /*9250*/  FFMA R24, R21, R15, R24 ;  /* 0x0000000f15187223 */ /* 0x000fc60000000018 */
[----:B------:R-:W-:Y:S01]  /*9260*/  FFMA R11, R0, R11, RZ ;  /* 0x0000000b000b7223 */ /* 0x000fe200000000ff */
[----:B------:R-:W-:Y:S01]  /*9270*/  FADD R25, RZ, -R24 ;  /* 0x80000018ff197221 */ /* 0x000fe20000000000 */
[----:B------:R-:W-:Y:S02]  /*9280*/  FFMA R0, R27, R4, R27 ;  /* 0x000000041b007223 */ /* 0x000fe4000000001b */
[----:B------:R-:W-:Y:S01]  /*9290*/  FFMA R2, R2, R10, R11 ;  /* 0x0000000a02027223 */ /* 0x000fe2000000000b */
[----:B------:R-:W0:Y:S01]  /*92a0*/  FCHK P0, R25, R22 ;  /* 0x0000001619007302 */ /* 0x000e220000000000 */
[----:B------:R-:W-:Y:S02]  /*92b0*/  FFMA R11, R0, R25, RZ ;  /* 0x00000019000b7223 */ /* 0x000fe400000000ff */
[----:B------:R-:W-:Y:S02]  /*92c0*/  FFMA R2, R3, R9, R2 ;  /* 0x0000000903027223 */ /* 0x000fe40000000002 */
[----:B------:R-:W-:-:S02]  /*92d0*/  FFMA R4, -R22, R11, R25 ;  /* 0x0000000b16047223 */ /* 0x000fc40000000119 */
[----:B------:R-:W-:Y:S02]  /*92e0*/  FADD R3, -R2, 1 ;  /* 0x3f80000002037421 */ /* 0x000fe40000000100 */
[----:B------:R-:W-:Y:S02]  /*92f0*/  FFMA R11, R0, R4, R11 ;  /* 0x00000004000b7223 */ /* 0x000fe4000000000b */
[----:B------:R-:W-:Y:S01]  /*9300*/  FMUL R16, R3, R16 ;  /* 0x0000001003107220 */ /* 0x000fe20000400000 */
[----:B0-----:R-:W-:Y:S06]  /*9310*/  @!P0 BRA `(.L_x_1054) ;  /* 0x0000000000148947 */ /* 0x001fec0003800000 */
[----:B------:R-:W-:Y:S02]  /*9320*/  MOV R2, R25 ;  /* 0x0000001900027202 */ /* 0x000fe40000000f00 */
[----:B------:R-:W-:Y:S02]  /*9330*/  MOV R0, R22 ;  /* 0x0000001600007202 */ /* 0x000fe40000000f00 */
[----:B------:R-:W-:-:S07]  /*9340*/  MOV R34, 0x9360 ;  /* 0x0000936000227802 */ /* 0x000fce0000000f00 */
[----:B------:R-:W-:Y:S05]  /*9350*/  CALL.REL.NOINC `($__internal_14_$__cuda_sm3x_div_rn_noftz_f32_slowpath) ;  /* 0x0000000c00e07944 */ /* 0x000fea0003c00000 */
[----:B------:R-:W-:-:S07]  /*9360*/  MOV R11, R0 ;  /* 0x00000000000b7202 */ /* 0x000fce0000000f00 */
.L_x_1054:
[----:B------:R-:W-:Y:S05]  /*9370*/  BSYNC.RECONVERGENT B2 ;  /* 0x0000000000027941 */ /* 0x000fea0003800200 */
.L_x_1053:
[----:B------:R-:W-:Y:S01]  /*9380*/  FADD R12, RZ, -R12 ;  /* 0x8000000cff0c7221 */ /* 0x000fe20000000000 */
[----:B------:R-:W0:Y:S01]  /*9390*/  MUFU.RCP R3, R22 ;  /* 0x0000001600037308 */ /* 0x000e220000001000 */
[----:B------:R-:W-:Y:S01]  /*93a0*/  FFMA R0, R14, R11, RZ ;  /* 0x0000000b0e007223 */ /* 0x000fe200000000ff */
        /* <DEDUP_REMOVED lines=8> */
[----:B------:R-:W-:Y:S01]  /*9430*/  FADD R9, RZ, -R2 ;  /* 0x80000002ff097221 */ /* 0x000fe20000000000 */
[----:B0-----:R-:W-:Y:S01]  /*9440*/  FFMA R4, -R22, R3, 1 ;  /* 0x3f80000016047423 */ /* 0x001fe20000000103 */
[----:B------:R-:W-:Y:S02]  /*9450*/  FFMA R6, R6, R11, R7 ;  /* 0x0000000b06067223 */ /* 0x000fe40000000007 */
[----:B------:R-:W0:Y:S01]  /*9460*/  FCHK P0, R9, R22 ;  /* 0x0000001609007302 */ /* 0x000e220000000000 */
[----:B------:R-:W-:Y:S01]  /*9470*/  FFMA R0, R3, R4, R3 ;  /* 0x0000000403007223 */ /* 0x000fe20000000003 */
[----:B------:R-:W-:-:S03]  /*9480*/  FADD R23, R23, -R6 ;  /* 0x8000000617177221 */ /* 0x000fc60000000000 */
[----:B------:R-:W-:Y:S01]  /*9490*/  FFMA R3, R0, R9, RZ ;  /* 0x0000000900037223 */ /* 0x000fe200000000ff */
[----:B------:R-:W-:-:S03]  /*94a0*/  FMUL R18, R23, R18 ;  /* 0x0000001217127220 */ /* 0x000fc60000400000 */
[----:B------:R-:W-:-:S04]  /*94b0*/  FFMA R2, -R22, R3, R9 ;  /* 0x0000000316027223 */ /* 0x000fc80000000109 */
[----:B------:R-:W-:Y:S01]  /*94c0*/  FFMA R3, R0, R2, R3 ;  /* 0x0000000200037223 */ /* 0x000fe20000000003 */
[----:B0-----:R-:W-:Y:S06]  /*94d0*/  @!P0 BRA `(.L_x_1056) ;  /* 0x0000000000148947 */ /* 0x001fec0003800000 */
[----:B------:R-:W-:Y:S02]  /*94e0*/  MOV R2, R9 ;  /* 0x0000000900027202 */ /* 0x000fe40000000f00 */
[----:B------:R-:W-:Y:S02]  /*94f0*/  MOV R0, R22 ;  /* 0x0000001600007202 */ /* 0x000fe40000000f00 */
[----:B------:R-:W-:-:S07]  /*9500*/  MOV R34, 0x9520 ;  /* 0x0000952000227802 */ /* 0x000fce0000000f00 */
[----:B------:R-:W-:Y:S05]  /*9510*/  CALL.REL.NOINC `($__internal_14_$__cuda_sm3x_div_rn_noftz_f32_slowpath) ;  /* 0x0000000c00707944 */ /* 0x000fea0003c00000 */
[----:B------:R-:W-:-:S07]  /*9520*/  MOV R3, R0 ;  /* 0x0000000000037202 */ /* 0x000fce0000000f00 */
.L_x_1056:
[----:B------:R-:W-:Y:S05]  /*9530*/  BSYNC.RECONVERGENT B2 ;  /* 0x0000000000027941 */ /* 0x000fea0003800200 */
.L_x_1055:
        /* <DEDUP_REMOVED lines=19> */
.L_x_1058:
[----:B------:R-:W-:Y:S05]  /*9670*/  BSYNC.RECONVERGENT B2 ;  /* 0x0000000000027941 */ /* 0x000fea0003800200 */
.L_x_1057:
[----:B------:R-:W0:Y:S01]  /*9680*/  S2R R2, SR_TID.X ;  /* 0x0000000000027919 */ /* 0x000e220000002100 */
[----:B------:R-:W0:Y:S01]  /*9690*/  S2UR UR4, SR_CTAID.X ;  /* 0x00000000000479c3 */ /* 0x000e220000002500 */
[----:B------:R-:W1:Y:S07]  /*96a0*/  LDCU UR5, c[0x0][0x3b0] ;  /* 0x00007600ff0577ac */ /* 0x000e6e0008000800 */
[----:B------:R-:W0:Y:S08]  /*96b0*/  LDC R17, c[0x0][0x360] ;  /* 0x0000d800ff117b82 */ /* 0x000e300000000800 */
[----:B------:R-:W2:Y:S08]  /*96c0*/  LDC.64 R8, c[0x0][0x398] ;  /* 0x0000e600ff087b82 */ /* 0x000eb00000000a00 */
[----:B------:R-:W3:Y:S08]  /*96d0*/  LDC.64 R24, c[0x0][0x3a0] ;  /* 0x0000e800ff187b82 */ /* 0x000ef00000000a00 */
[----:B------:R-:W4:Y:S01]  /*96e0*/  LDC.64 R26, c[0x0][0x3a8] ;  /* 0x0000ea00ff1a7b82 */ /* 0x000f220000000a00 */
[----:B0-----:R-:W-:-:S05]  /*96f0*/  IMAD R17, R17, UR4, R2 ;  /* 0x0000000411117c24 */ /* 0x001fca000f8e0202 */
[C---:B-1----:R-:W-:Y:S01]  /*9700*/  IADD3 R15, PT, PT, R17.reuse, UR5, RZ ;  /* 0x00000005110f7c10 */ /* 0x042fe2000fffe0ff */
[----:B--2---:R-:W-:-:S03]  /*9710*/  IMAD.WIDE.U32 R2, R17, 0x4, R8 ;  /* 0x0000000411027825 */ /* 0x004fc600078e0008 */
[C---:B------:R-:W-:Y:S01]  /*9720*/  IADD3 R23, PT, PT, R15.reuse, UR5, RZ ;  /* 0x000000050f177c10 */ /* 0x040fe2000fffe0ff */
[--C-:B------:R-:W-:Y:S01]  /*9730*/  IMAD.WIDE.U32 R4, R15, 0x4, R8.reuse ;  /* 0x000000040f047825 */ /* 0x100fe200078e0008 */
[----:B------:R-:W-:Y:S02]  /*9740*/  STG.E desc[UR12][R2.64], R33 ;  /* 0x0000002102007986 */ /* 0x000fe4000c10190c */
[C---:B------:R-:W-:Y:S01]  /*9750*/  IADD3 R19, PT, PT, R23.reuse, UR5, RZ ;  /* 0x0000000517137c10 */ /* 0x040fe2000fffe0ff */
[--C-:B------:R-:W-:Y:S01]  /*9760*/  IMAD.WIDE.U32 R6, R23, 0x4, R8.reuse ;  /* 0x0000000417067825 */ /* 0x100fe200078e0008 */
[----:B------:R-:W-:Y:S03]  /*9770*/  STG.E desc[UR12][R4.64], R32 ;  /* 0x0000002004007986 */ /* 0x000fe6000c10190c */
[----:B------:R-:W-:Y:S01]  /*9780*/  IMAD.WIDE.U32 R8, R19, 0x4, R8 ;  /* 0x0000000413087825 */ /* 0x000fe200078e0008 */
[----:B------:R-:W-:Y:S03]  /*9790*/  STG.E desc[UR12][R6.64], R29 ;  /* 0x0000001d06007986 */ /* 0x000fe6000c10190c */
[--C-:B---3--:R-:W-:Y:S01]  /*97a0*/  IMAD.WIDE.U32 R10, R17, 0x4, R24.reuse ;  /* 0x00000004110a7825 */ /* 0x108fe200078e0018 */
[----:B------:R-:W-:Y:S03]  /*97b0*/  STG.E desc[UR12][R8.64], R30 ;  /* 0x0000001e08007986 */ /* 0x000fe6000c10190c */
[--C-:B------:R-:W-:Y:S01]  /*97c0*/  IMAD.WIDE.U32 R14, R15, 0x4, R24.reuse ;  /* 0x000000040f0e7825 */ /* 0x100fe200078e0018 */
[----:B------:R-:W-:Y:S03]  /*97d0*/  STG.E desc[UR12][R10.64], R16 ;  /* 0x000000100a007986 */ /* 0x000fe6000c10190c */
[--C-:B------:R-:W-:Y:S01]  /*97e0*/  IMAD.WIDE.U32 R22, R23, 0x4, R24.reuse ;  /* 0x0000000417167825 */ /* 0x100fe200078e0018 */
[----:B------:R-:W-:Y:S03]  /*97f0*/  STG.E desc[UR12][R14.64], R18 ;  /* 0x000000120e007986 */ /* 0x000fe6000c10190c */
[----:B------:R-:W-:Y:S01]  /*9800*/  IMAD.WIDE.U32 R24, R19, 0x4, R24 ;  /* 0x0000000413187825 */ /* 0x000fe200078e0018 */
[----:B------:R-:W-:Y:S03]  /*9810*/  STG.E desc[UR12][R22.64], R20 ;  /* 0x0000001416007986 */ /* 0x000fe6000c10190c */
[----:B----4-:R-:W-:Y:S01]  /*9820*/  IMAD.WIDE.U32 R26, R17, 0x4, R26 ;  /* 0x00000004111a7825 */ /* 0x010fe200078e001a */
[----:B------:R-:W-:Y:S04]  /*9830*/  STG.E desc[UR12][R24.64], R0 ;  /* 0x0000000018007986 */ /* 0x000fe8000c10190c */
[----:B------:R-:W-:Y:S01]  /*9840*/  STG.E desc[UR12][R26.64], R13 ;  /* 0x0000000d1a007986 */ /* 0x000fe2000c10190c */
[----:B------:R-:W-:Y:S05]  /*9850*/  EXIT ;  /* 0x000000000000794d */ /* 0x000fea0003800000 */
        .weak           $__internal_11_$__cuda_sm20_div_rn_f64_full
        .type           $__internal_11_$__cuda_sm20_div_rn_f64_full,@function
        .size           $__internal_11_$__cuda_sm20_div_rn_f64_full,($__internal_12_$__cuda_sm20_rcp_rn_f32_slowpath - $__internal_11_$__cuda_sm20_div_rn_f64_full)
$__internal_11_$__cuda_sm20_div_rn_f64_full:
[C---:B------:R-:W-:Y:S01]  /*9860*/  FSETP.GEU.AND P0, PT, |R47|.reuse, 1.469367938527859385e-39, PT ;  /* 0x001000002f00780b */ /* 0x040fe20003f0e200 */
[----:B------:R-:W-:Y:S01]  /*9870*/  BSSY.RECONVERGENT B1, `(.L_x_1059) ;  /* 0x0000058000017945 */ /* 0x000fe20003800200 */
[----:B------:R-:W-:Y:S02]  /*9880*/  LOP3.LUT R26, R47, 0x800fffff, RZ, 0xc0, !PT ;  /* 0x800fffff2f1a7812 */ /* 0x000fe400078ec0ff */
[-C--:B------:R-:W-:Y:S02]  /*9890*/  MOV R2, R46.reuse ;  /* 0x0000002e00027202 */ /* 0x080fe40000000f00 */
[----:B------:R-:W-:Y:S02]  /*98a0*/  MOV R3, R47 ;  /* 0x0000002f00037202 */ /* 0x000fe40000000f00 */
[----:B------:R-:W-:Y:S02]  /*98b0*/  LOP3.LUT R27, R26, 0x3ff00000, RZ, 0xfc, !PT ;  /* 0x3ff000001a1b7812 */ /* 0x000fe400078efcff */
[----:B------:R-:W-:-:S02]  /*98c0*/  MOV R26, R46 ;  /* 0x0000002e001a7202 */ /* 0x000fc40000000f00 */
[----:B------:R-:W-:Y:S01]  /*98d0*/  MOV R38, 0x1 ;  /* 0x0000000100267802 */ /* 0x000fe20000000f00 */
[----:B------:R-:W-:Y:S01]  /*98e0*/  @!P0 DMUL R26, R2, 8.98846567431157953865e+307 ;  /* 0x7fe00000021a8828 */ /* 0x000fe20000000000 */
[C---:B------:R-:W-:Y:S02]  /*98f0*/  FSETP.GEU.AND P2, PT, |R53|.reuse, 1.469367938527859385e-39, PT ;  /* 0x001000003500780b */ /* 0x040fe40003f4e200 */
[----:B------:R-:W-:Y:S02]  /*9900*/  LOP3.LUT R4, R53, 0x7ff00000, RZ, 0xc0, !PT ;  /* 0x7ff0000035047812 */ /* 0x000fe400078ec0ff */
[----:B------:R-:W-:Y:S01]  /*9910*/  LOP3.LUT R46, R47, 0x7ff00000, RZ, 0xc0, !PT ;  /* 0x7ff000002f2e7812 */ /* 0x000fe200078ec0ff */
[----:B------:R-:W0:Y:S01]  /*9920*/  MUFU.RCP64H R39, R27 ;  /* 0x0000001b00277308 */ /* 0x000e220000001800 */
[----:B------:R-:W-:Y:S02]  /*9930*/  MOV R44, R52 ;  /* 0x00000034002c7202 */ /* 0x000fe40000000f00 */
[----:B------:R-:W-:-:S02]  /*9940*/  ISETP.GE.U32.AND P1, PT, R4, R46, PT ;  /* 0x0000002e0400720c */ /* 0x000fc40003f26070 */
[----:B------:R-:W-:-:S03]  /*9950*/  @!P0 LOP3.LUT R46, R27, 0x7ff00000, RZ, 0xc0, !PT ;  /* 0x7ff000001b2e8812 */ /* 0x000fc600078ec0ff */
[----:B------:R-:W-:-:S04]  /*9960*/  @!P2 LOP3.LUT R7, R3, 0x7ff00000, RZ, 0xc0, !PT ;  /* 0x7ff000000307a812 */ /* 0x000fc800078ec0ff */
[----:B------:R-:W-:Y:S02]  /*9970*/  @!P2 ISETP.GE.U32.AND P3, PT, R4, R7, PT ;  /* 0x000000070400a20c */ /* 0x000fe40003f66070 */
[----:B------:R-:W-:Y:S01]  /*9980*/  MOV R7, 0x1ca00000 ;  /* 0x1ca0000000077802 */ /* 0x000fe20000000f00 */
[----:B0-----:R-:W-:-:S03]  /*9990*/  DFMA R40, R38, -R26, 1 ;  /* 0x3ff000002628742b */ /* 0x001fc6000000081a */
[----:B------:R-:W-:-:S04]  /*99a0*/  SEL R45, R7, 0x63400000, !P1 ;  /* 0x63400000072d7807 */ /* 0x000fc80004800000 */
[----:B------:R-:W-:Y:S01]  /*99b0*/  LOP3.LUT R45, R45, 0x800fffff, R53, 0xf8, !PT ;  /* 0x800fffff2d2d7812 */ /* 0x000fe200078ef835 */
[----:B------:R-:W-:-:S08]  /*99c0*/  DFMA R40, R40, R40, R40 ;  /* 0x000000282828722b */ /* 0x000fd00000000028 */
[----:B------:R-:W-:Y:S01]  /*99d0*/  DFMA R38, R38, R40, R38 ;  /* 0x000000282626722b */ /* 0x000fe20000000026 */
[----:B------:R-:W-:Y:S02]  /*99e0*/  @!P2 SEL R41, R7, 0x63400000, !P3 ;  /* 0x634000000729a807 */ /* 0x000fe40005800000 */
[----:B------:R-:W-:Y:S02]  /*99f0*/  @!P2 MOV R40, RZ ;  /* 0x000000ff0028a202 */ /* 0x000fe40000000f00 */
[----:B------:R-:W-:-:S03]  /*9a00*/  @!P2 LOP3.LUT R41, R41, 0x80000000, R53, 0xf8, !PT ;  /* 0x800000002929a812 */ /* 0x000fc600078ef835 */
[----:B------:R-:W-:Y:S01]  /*9a10*/  DFMA R42, R38, -R26, 1 ;  /* 0x3ff00000262a742b */ /* 0x000fe2000000081a */
[----:B------:R-:W-:-:S06]  /*9a20*/  @!P2 LOP3.LUT R41, R41, 0x100000, RZ, 0xfc, !PT ;  /* 0x001000002929a812 */ /* 0x000fcc00078efcff */
[----:B------:R-:W-:Y:S02]  /*9a30*/  @!P2 DFMA R44, R44, 2, -R40 ;  /* 0x400000002c2ca82b */ /* 0x000fe40000000828 */
[----:B------:R-:W-:-:S08]  /*9a40*/  DFMA R42, R38, R42, R38 ;  /* 0x0000002a262a722b */ /* 0x000fd00000000026 */
[----:B------:R-:W-:-:S08]  /*9a50*/  DMUL R40, R42, R44 ;  /* 0x0000002c2a287228 */ /* 0x000fd00000000000 */
[----:B------:R-:W-:-:S08]  /*9a60*/  DFMA R38, R40, -R26, R44 ;  /* 0x8000001a2826722b */ /* 0x000fd0000000002c */
[----:B------:R-:W-:Y:S01]  /*9a70*/  DFMA R38, R42, R38, R40 ;  /* 0x000000262a26722b */ /* 0x000fe20000000028 */
[----:B------:R-:W-:Y:S01]  /*9a80*/  MOV R43, R4 ;  /* 0x00000004002b7202 */ /* 0x000fe20000000f00 */
[----:B------:R-:W-:Y:S01]  /*9a90*/  VIADD R41, R46, 0xffffffff ;  /* 0xffffffff2e297836 */ /* 0x000fe20000000000 */
[----:B------:R-:W-:-:S04]  /*9aa0*/  @!P2 LOP3.LUT R43, R45, 0x7ff00000, RZ, 0xc0, !PT ;  /* 0x7ff000002d2ba812 */ /* 0x000fc800078ec0ff */
[----:B------:R-:W-:-:S04]  /*9ab0*/  IADD3 R40, PT, PT, R43, -0x1, RZ ;  /* 0xffffffff2b287810 */ /* 0x000fc80007ffe0ff */
[----:B------:R-:W-:-:S04]  /*9ac0*/  ISETP.GT.U32.AND P0, PT, R40, 0x7feffffe, PT ;  /* 0x7feffffe2800780c */ /* 0x000fc80003f04070 */
[----:B------:R-:W-:-:S13]  /*9ad0*/  ISETP.GT.U32.OR P0, PT, R41, 0x7feffffe, P0 ;  /* 0x7feffffe2900780c */ /* 0x000fda0000704470 */
[----:B------:R-:W-:Y:S05]  /*9ae0*/  @P0 BRA `(.L_x_1060) ;  /* 0x00000000006c0947 */ /* 0x000fea0003800000 */
        /* <DEDUP_REMOVED lines=27> */
.L_x_1060:
        /* <DEDUP_REMOVED lines=16> */
.L_x_1063:
[----:B------:R-:W-:Y:S02]  /*9da0*/  LOP3.LUT R41, R3, 0x80000, RZ, 0xfc, !PT ;  /* 0x0008000003297812 */ /* 0x000fe400078efcff */
[----:B------:R-:W-:Y:S01]  /*9db0*/  MOV R40, R2 ;  /* 0x0000000200287202 */ /* 0x000fe20000000f00 */
[----:B------:R-:W-:Y:S06]  /*9dc0*/  BRA `(.L_x_1061) ;  /* 0x0000000000087947 */ /* 0x000fec0003800000 */
.L_x_1062:
[----:B------:R-:W-:Y:S02]  /*9dd0*/  LOP3.LUT R41, R53, 0x80000, RZ, 0xfc, !PT ;  /* 0x0008000035297812 */ /* 0x000fe400078efcff */
[----:B------:R-:W-:-:S07]  /*9de0*/  MOV R40, R52 ;  /* 0x0000003400287202 */ /* 0x000fce0000000f00 */
.L_x_1061:
[----:B------:R-:W-:Y:S05]  /*9df0*/  BSYNC.RECONVERGENT B1 ;  /* 0x0000000000017941 */ /* 0x000fea0003800200 */
.L_x_1059:
[----:B------:R-:W-:Y:S01]  /*9e00*/  HFMA2 R3, -RZ, RZ, 0, 0 ;  /* 0x00000000ff037431 */ /* 0x000fe200000001ff */
[----:B------:R-:W-:-:S04]  /*9e10*/  MOV R2, R0 ;  /* 0x0000000000027202 */ /* 0x000fc80000000f00 */
[----:B------:R-:W-:Y:S05]  /*9e20*/  RET.REL.NODEC R2 `(kernel_MLEFit) ;  /* 0xffffff6002747950 */ /* 0x000fea0003c3ffff */
        .weak           $__internal_12_$__cuda_sm20_rcp_rn_f32_slowpath
        .type           $__internal_12_$__cuda_sm20_rcp_rn_f32_slowpath,@function
        .size           $__internal_12_$__cuda_sm20_rcp_rn_f32_slowpath,($__internal_13_$__cuda_sm20_sqrt_rn_f32_slowpath - $__internal_12_$__cuda_sm20_rcp_rn_f32_slowpath)
$__internal_12_$__cuda_sm20_rcp_rn_f32_slowpath:
        /* <DEDUP_REMOVED lines=15> */
.L_x_1065:
        /* <DEDUP_REMOVED lines=33> */
.L_x_1067:
[----:B------:R0:W1:Y:S02]  /*a130*/  MUFU.RCP R3, R20 ;  /* 0x0000001400037308 */ /* 0x0000640000001000 */
.L_x_1066:
[----:B------:R-:W-:Y:S05]  /*a140*/  BSYNC.RECONVERGENT B1 ;  /* 0x0000000000017941 */ /* 0x000fea0003800200 */
.L_x_1064:
[----:B-1----:R-:W-:Y:S01]  /*a150*/  MOV R0, R3 ;  /* 0x0000000300007202 */ /* 0x002fe20000000f00 */
[----:B------:R-:W-:-:S04]  /*a160*/  HFMA2 R3, -RZ, RZ, 0, 0 ;  /* 0x00000000ff037431 */ /* 0x000fc800000001ff */
[----:B0-----:R-:W-:Y:S05]  /*a170*/  RET.REL.NODEC R2 `(kernel_MLEFit) ;  /* 0xffffff5c02a07950 */ /* 0x001fea0003c3ffff */
        .weak           $__internal_13_$__cuda_sm20_sqrt_rn_f32_slowpath
        .type           $__internal_13_$__cuda_sm20_sqrt_rn_f32_slowpath,@function
        .size           $__internal_13_$__cuda_sm20_sqrt_rn_f32_slowpath,($__internal_14_$__cuda_sm3x_div_rn_noftz_f32_slowpath - $__internal_13_$__cuda_sm20_sqrt_rn_f32_slowpath)
$__internal_13_$__cuda_sm20_sqrt_rn_f32_slowpath:
        /* <DEDUP_REMOVED lines=19> */
.L_x_1068:
[----:B------:R-:W-:Y:S01]  /*a2b0*/  HFMA2 R3, -RZ, RZ, 0, 0 ;  /* 0x00000000ff037431 */ /* 0x000fe200000001ff */
[----:B------:R-:W-:-:S04]  /*a2c0*/  MOV R2, R16 ;  /* 0x0000001000027202 */ /* 0x000fc80000000f00 */
[----:B------:R-:W-:Y:S05]  /*a2d0*/  RET.REL.NODEC R2 `(kernel_MLEFit) ;  /* 0xffffff5c02487950 */ /* 0x000fea0003c3ffff */
        .weak           $__internal_14_$__cuda_sm3x_div_rn_noftz_f32_slowpath
        .type           $__internal_14_$__cuda_sm3x_div_rn_noftz_f32_slowpath,@function
        .size           $__internal_14_$__cuda_sm3x_div_rn_noftz_f32_slowpath,($kernel_MLEFit$__internal_accurate_pow - $__internal_14_$__cuda_sm3x_div_rn_noftz_f32_slowpath)
$__internal_14_$__cuda_sm3x_div_rn_noftz_f32_slowpath:
        /* <DEDUP_REMOVED lines=18> */
[----:B------:R-:W-:Y:S02]  /*a400*/  FSETP.NEU.FTZ.AND P3, PT, |R2|, +INF , PT ;  /* 0x7f8000000200780b */ /* 0x000fe40003f7d200 */
        /* <DEDUP_REMOVED lines=16> */
.L_x_1070:
[----:B------:R-:W-:Y:S01]  /*a510*/  LEA R40, R4, 0xc0800000, 0x17 ;  /* 0xc080000004287811 */ /* 0x000fe200078eb8ff */
[----:B------:R-:W-:Y:S01]  /*a520*/  BSSY.RECONVERGENT B1, `(.L_x_1075) ;  /* 0x0000036000017945 */ /* 0x000fe20003800200 */
[----:B------:R-:W-:-:S03]  /*a530*/  IADD3 R39, PT, PT, R39, -0x7f, RZ ;  /* 0xffffff8127277810 */ /* 0x000fc60007ffe0ff */
[----:B------:R-:W-:Y:S01]  /*a540*/  IMAD.IADD R40, R0, 0x1, -R40 ;  /* 0x0000000100287824 */ /* 0x000fe200078e0a28 */
[C---:B------:R-:W-:Y:S01]  /*a550*/  IADD3 R4, PT, PT, R39.reuse, 0x7f, -R4 ;  /* 0x0000007f27047810 */ /* 0x040fe20007ffe804 */
[----:B------:R-:W-:Y:S02]  /*a560*/  IMAD R0, R39, -0x800000, R42 ;  /* 0xff80000027007824 */ /* 0x000fe400078e022a */
[----:B------:R0:W1:Y:S01]  /*a570*/  MUFU.RCP R41, R40 ;  /* 0x0000002800297308 */ /* 0x0000620000001000 */
[----:B------:R-:W-:Y:S01]  /*a580*/  IADD3 R4, PT, PT, R4, R3, RZ ;  /* 0x0000000304047210 */ /* 0x000fe20007ffe0ff */
[----:B0-----:R-:W-:-:S04]  /*a590*/  FADD.FTZ R40, -R40, -RZ ;  /* 0x800000ff28287221 */ /* 0x001fc80000010100 */
[----:B-1----:R-:W-:-:S04]  /*a5a0*/  FFMA R43, R41, R40, 1 ;  /* 0x3f800000292b7423 */ /* 0x002fc80000000028 */
[----:B------:R-:W-:-:S04]  /*a5b0*/  FFMA R43, R41, R43, R41 ;  /* 0x0000002b292b7223 */ /* 0x000fc80000000029 */
        /* <DEDUP_REMOVED lines=18> */
[-CC-:B------:R-:W-:Y:S01]  /*a6e0*/  FFMA.RZ R39, R43, R40.reuse, R42.reuse ;  /* 0x000000282b277223 */ /* 0x180fe2000000c02a */
[----:B------:R-:W-:Y:S01]  /*a6f0*/  IADD3 R41, PT, PT, R3, 0x20, RZ ;  /* 0x0000002003297810 */ /* 0x000fe20007ffe0ff */
[CCC-:B------:R-:W-:Y:S01]  /*a700*/  FFMA.RP R4, R43.reuse, R40.reuse, R42.reuse ;  /* 0x000000282b047223 */ /* 0x1c0fe2000000802a */
[----:B------:R-:W-:Y:S01]  /*a710*/  FFMA.RM R40, R43, R40, R42 ;  /* 0x000000282b287223 */ /* 0x000fe2000000402a */
[----:B------:R-:W-:Y:S02]  /*a720*/  ISETP.NE.AND P3, PT, R3, RZ, PT ;  /* 0x000000ff0300720c */ /* 0x000fe40003f65270 */
[----:B------:R-:W-:Y:S02]  /*a730*/  LOP3.LUT R39, R39, 0x7fffff, RZ, 0xc0, !PT ;  /* 0x007fffff27277812 */ /* 0x000fe400078ec0ff */
[----:B------:R-:W-:Y:S02]  /*a740*/  ISETP.NE.AND P1, PT, R3, RZ, PT ;  /* 0x000000ff0300720c */ /* 0x000fe40003f25270 */
[----:B------:R-:W-:-:S02]  /*a750*/  LOP3.LUT R39, R39, 0x800000, RZ, 0xfc, !PT ;  /* 0x0080000027277812 */ /* 0x000fc400078efcff */
        /* <DEDUP_REMOVED lines=14> */
.L_x_1077:
[----:B------:R-:W-:-:S04]  /*a840*/  LOP3.LUT R0, R0, 0x80000000, RZ, 0xc0, !PT ;  /* 0x8000000000007812 */ /* 0x000fc800078ec0ff */
[----:B------:R-:W-:Y:S01]  /*a850*/  LOP3.LUT R0, R0, 0x7f800000, RZ, 0xfc, !PT ;  /* 0x7f80000000007812 */ /* 0x000fe200078efcff */
[----:B------:R-:W-:Y:S06]  /*a860*/  BRA `(.L_x_1078) ;  /* 0x0000000000047947 */ /* 0x000fec0003800000 */
.L_x_1076:
[----:B------:R-:W-:-:S07]  /*a870*/  LEA R0, R4, R0, 0x17 ;  /* 0x0000000004007211 */ /* 0x000fce00078eb8ff */
.L_x_1078:
[----:B------:R-:W-:Y:S05]  /*a880*/  BSYNC.RECONVERGENT B1 ;  /* 0x0000000000017941 */ /* 0x000fea0003800200 */
.L_x_1075:
[----:B------:R-:W-:Y:S05]  /*a890*/  BRA `(.L_x_1079) ;  /* 0x0000000000207947 */ /* 0x000fea0003800000 */
.L_x_1074:
[----:B------:R-:W-:-:S04]  /*a8a0*/  LOP3.LUT R0, R0, 0x80000000, R42, 0x48, !PT ;  /* 0x8000000000007812 */ /* 0x000fc800078e482a */
[----:B------:R-:W-:Y:S01]  /*a8b0*/  LOP3.LUT R0, R0, 0x7f800000, RZ, 0xfc, !PT ;  /* 0x7f80000000007812 */ /* 0x000fe200078efcff */
[----:B------:R-:W-:Y:S06]  /*a8c0*/  BRA `(.L_x_1079) ;  /* 0x0000000000147947 */ /* 0x000fec0003800000 */
.L_x_1073:
[----:B------:R-:W-:Y:S01]  /*a8d0*/  LOP3.LUT R0, R0, 0x80000000, R42, 0x48, !PT ;  /* 0x8000000000007812 */ /* 0x000fe200078e482a */
[----:B------:R-:W-:Y:S06]  /*a8e0*/  BRA `(.L_x_1079) ;  /* 0x00000000000c7947 */ /* 0x000fec0003800000 */
.L_x_1072:
[----:B------:R-:W0:Y:S01]  /*a8f0*/  MUFU.RSQ R0, -QNAN ;  /* 0xffc0000000007908 */ /* 0x000e220000001400 */
[----:B------:R-:W-:Y:S05]  /*a900*/  BRA `(.L_x_1079) ;  /* 0x0000000000047947 */ /* 0x000fea0003800000 */
.L_x_1071:
[----:B------:R-:W-:-:S07]  /*a910*/  FADD.FTZ R0, R2, R0 ;  /* 0x0000000002007221 */ /* 0x000fce0000010000 */
.L_x_1079:
[----:B------:R-:W-:Y:S05]  /*a920*/  BSYNC.RECONVERGENT B0 ;  /* 0x0000000000007941 */ /* 0x000fea0003800200 */
.L_x_1069:
[----:B------:R-:W-:Y:S01]  /*a930*/  HFMA2 R41, -RZ, RZ, 0, 0 ;  /* 0x00000000ff297431 */ /* 0x000fe200000001ff */
[----:B------:R-:W-:-:S04]  /*a940*/  MOV R40, R34 ;  /* 0x0000002200287202 */ /* 0x000fc80000000f00 */
[----:B0-----:R-:W-:Y:S05]  /*a950*/  RET.REL.NODEC R40 `(kernel_MLEFit) ;  /* 0xffffff5428a87950 */ /* 0x001fea0003c3ffff */
        .type           $kernel_MLEFit$__internal_accurate_pow,@function
        .size           $kernel_MLEFit$__internal_accurate_pow,(.L_x_1100 - $kernel_MLEFit$__internal_accurate_pow)
$kernel_MLEFit$__internal_accurate_pow:
[----:B------:R-:W-:Y:S01]  /*a960*/  ISETP.GT.U32.AND P0, PT, R2, 0xfffff, PT ;  /* 0x000fffff0200780c */ /* 0x000fe20003f04070 */
[----:B------:R-:W-:Y:S01]  /*a970*/  UMOV UR18, 0x7d2cafe2 ;  /* 0x7d2cafe200127882 */ /* 0x000fe20000000000 */
[----:B------:R-:W-:Y:S01]  /*a980*/  MOV R26, R3 ;  /* 0x00000003001a7202 */ /* 0x000fe20000000f00 */
[----:B------:R-:W-:Y:S01]  /*a990*/  UMOV UR19, 0x3eb0f5ff ;  /* 0x3eb0f5ff00137882 */ /* 0x000fe20000000000 */
[-C--:B------:R-:W-:Y:S01]  /*a9a0*/  MOV R27, R2.reuse ;  /* 0x00000002001b7202 */ /* 0x080fe20000000f00 */
[----:B------:R-:W-:Y:S01]  /*a9b0*/  UMOV UR20, 0x3b39803f ;  /* 0x3b39803f00147882 */ /* 0x000fe20000000000 */
[----:B------:R-:W-:Y:S01]  /*a9c0*/  MOV R4, R2 ;  /* 0x0000000200047202 */ /* 0x000fe20000000f00 */
[----:B------:R-:W-:Y:S01]  /*a9d0*/  UMOV UR21, 0x3c7abc9e ;  /* 0x3c7abc9e00157882 */ /* 0x000fe20000000000 */
[----:B------:R-:W-:-:S05]  /*a9e0*/  MOV R38, RZ ;  /* 0x000000ff00267202 */ /* 0x000fca0000000f00 */
[----:B------:R-:W-:-:S10]  /*a9f0*/  @!P0 DMUL R26, R26, 1.80143985094819840000e+16 ;  /* 0x435000001a1a8828 */ /* 0x000fd40000000000 */
[----:B------:R-:W-:Y:S02]  /*aa00*/  @!P0 MOV R4, R27 ;  /* 0x0000001b00048202 */ /* 0x000fe40000000f00 */
[----:B------:R-:W-:Y:S02]  /*aa10*/  @!P0 MOV R3, R26 ;  /* 0x0000001a00038202 */ /* 0x000fe40000000f00 */
[----:B------:R-:W-:Y:S02]  /*aa20*/  LOP3.LUT R4, R4, 0x800fffff, RZ, 0xc0, !PT ;  /* 0x800fffff04047812 */ /* 0x000fe400078ec0ff */
[----:B------:R-:W-:Y:S02]  /*aa30*/  MOV R44, R3 ;  /* 0x00000003002c7202 */ /* 0x000fe40000000f00 */
[----:B------:R-:W-:-:S04]  /*aa40*/  LOP3.LUT R4, R4, 0x3ff00000, RZ, 0xfc, !PT ;  /* 0x3ff0000004047812 */ /* 0x000fc800078efcff */
[----:B------:R-:W-:Y:S02]  /*aa50*/  ISETP.GE.U32.AND P1, PT, R4, 0x3ff6a09f, PT ;  /* 0x3ff6a09f0400780c */ /* 0x000fe40003f26070 */
[----:B------:R-:W-:Y:S02]  /*aa60*/  MOV R45, R4 ;  /* 0x00000004002d7202 */ /* 0x000fe40000000f00 */
[----:B------:R-:W-:Y:S02]  /*aa70*/  SHF.R.U32.HI R4, RZ, 0x14, R2 ;  /* 0x00000014ff047819 */ /* 0x000fe40000011602 */
[----:B------:R-:W-:-:S07]  /*aa80*/  @!P0 LEA.HI R4, R27, 0xffffffca, RZ, 0xc ;  /* 0xffffffca1b048811 */ /* 0x000fce00078f60ff */
        /* <DEDUP_REMOVED lines=40> */
[----:B------:R-:W-:Y:S01]  /*ad10*/  DMUL R40, R48, R48 ;  /* 0x0000003030287228 */ /* 0x000fe20000000000 */
[----:B------:R-:W-:Y:S02]  /*ad20*/  IADD3 R39, PT, PT, R47, 0x100000, RZ ;  /* 0x001000002f277810 */ /* 0x000fe40007ffe0ff */
[----:B------:R-:W-:-:S03]  /*ad30*/  MOV R38, R46 ;  /* 0x0000002e00267202 */ /* 0x000fc60000000f00 */
[----:B------:R-:W-:Y:S01]  /*ad40*/  DADD R42, R42, -UR18 ;  /* 0x800000122a2a7e29 */ /* 0x000fe20008000000 */
[----:B------:R-:W-:Y:S01]  /*ad50*/  UMOV UR18, 0x80000000 ;  /* 0x8000000000127882 */ /* 0x000fe20000000000 */
[C---:B------:R-:W-:Y:S01]  /*ad60*/  DFMA R2, R48.reuse, R48, -R40 ;  /* 0x000000303002722b */ /* 0x040fe20000000828 */
[----:B------:R-:W-:Y:S01]  /*ad70*/  UMOV UR19, 0x43300000 ;  /* 0x4330000000137882 */ /* 0x000fe20000000000 */
[----:B------:R-:W-:-:S06]  /*ad80*/  DMUL R26, R48, R40 ;  /* 0x00000028301a7228 */ /* 0x000fcc0000000000 */
[C---:B------:R-:W-:Y:S02]  /*ad90*/  DFMA R38, R48.reuse, R38, R2 ;  /* 0x000000263026722b */ /* 0x040fe40000000002 */
[----:B------:R-:W-:-:S08]  /*ada0*/  DFMA R2, R48, R40, -R26 ;  /* 0x000000283002722b */ /* 0x000fd0000000081a */
[----:B------:R-:W-:-:S08]  /*adb0*/  DFMA R2, R46, R40, R2 ;  /* 0x000000282e02722b */ /* 0x000fd00000000002 */
        /* <DEDUP_REMOVED lines=95> */
.L_x_1080:
[----:B------:R-:W-:Y:S01]  /*b3b0*/  DFMA R38, R38, R40, R40 ;  /* 0x000000282626722b */ /* 0x000fe20000000028 */
[----:B------:R-:W-:Y:S01]  /*b3c0*/  MOV R26, R0 ;  /* 0x00000000001a7202 */ /* 0x000fe20000000f00 */
[----:B------:R-:W-:Y:S01]  /*b3d0*/  DSETP.NEU.AND P0, PT, |R40|, +INF , PT ;  /* 0x7ff000002800742a */ /* 0x000fe20003f0d200 */
[----:B------:R-:W-:-:S07]  /*b3e0*/  MOV R27, 0x0 ;  /* 0x00000000001b7802 */ /* 0x000fce0000000f00 */
[----:B------:R-:W-:Y:S02]  /*b3f0*/  FSEL R2, R40, R38, !P0 ;  /* 0x0000002628027208 */ /* 0x000fe40004000000 */
[----:B------:R-:W-:Y:S01]  /*b400*/  FSEL R40, R41, R39, !P0 ;  /* 0x0000002729287208 */ /* 0x000fe20004000000 */
[----:B------:R-:W-:Y:S06]  /*b410*/  RET.REL.NODEC R26 `(kernel_MLEFit) ;  /* 0xffffff481af87950 */ /* 0x000fec0003c3ffff */
.L_x_1081:
        /* <DEDUP_REMOVED lines=14> */
.L_x_1100:


//--------------------- .nv.shared.reserved.0     --------------------------
	.section	.nv.shared.reserved.0,"aw",@nobits
	.weak		__nv_reservedSMEM_offset_0_alias
	.size		__nv_reservedSMEM_offset_0_alias, 0, 64
	.other		__nv_reservedSMEM_offset_0_alias,@"STO_CUDA_RESERVED_SHARED STV_DEFAULT"
__nv_reservedSMEM_offset_0_alias:
	.zero		0
	.zero		64


//--------------------- .nv.constant0.kernel_MLEFit_sigmaxy --------------------------
	.section	.nv.constant0.kernel_MLEFit_sigmaxy,"a",@progbits
	.sectionflags	@""
	.align	4
.nv.constant0.kernel_MLEFit_sigmaxy:
	.zero		948


//--------------------- .nv.constant0.kernel_MLEFit_z --------------------------
	.section	.nv.constant0.kernel_MLEFit_z,"a",@progbits
	.sectionflags	@""
	.align	4
.nv.constant0.kernel_MLEFit_z:
	.zero		972


//--------------------- .nv.constant0.kernel_MLEFit_sigma --------------------------
	.section	.nv.constant0.kernel_MLEFit_sigma,"a",@progbits
	.sectionflags	@""
	.align	4
.nv.constant0.kernel_MLEFit_sigma:
	.zero		948


//--------------------- .nv.constant0.kernel_MLEFit --------------------------
	.section	.nv.constant0.kernel_MLEFit,"a",@progbits
	.sectionflags	@""
	.align	4
.nv.constant0.kernel_MLEFit:
	.zero		948


//--------------------- SYMBOLS --------------------------

	.type		.nv.reservedSmem.offset0,@object
	.size		.nv.reservedSmem.offset0,0x4
